//
// Generated by NVIDIA NVVM Compiler
//
// Compiler Build ID: CL-36424714
// Cuda compilation tools, release 13.0, V13.0.88
// Based on NVVM 20.0.0
//

.version 9.0
.target sm_100
.address_size 64

	// .globl	_Z9RF_kernelPfiiiS_

.visible .entry _Z9RF_kernelPfiiiS_(
	.param .u64 .ptr .align 1 _Z9RF_kernelPfiiiS__param_0,
	.param .u32 _Z9RF_kernelPfiiiS__param_1,
	.param .u32 _Z9RF_kernelPfiiiS__param_2,
	.param .u32 _Z9RF_kernelPfiiiS__param_3,
	.param .u64 .ptr .align 1 _Z9RF_kernelPfiiiS__param_4
)
{
	.reg .pred 	%p<2560>;
	.reg .b32 	%r<4873>;
	.reg .b32 	%f<2049>;
	.reg .b64 	%rd<10>;

	ld.param.u32 	%r3, [_Z9RF_kernelPfiiiS__param_1];
	mov.u32 	%r4, %ctaid.x;
	mov.u32 	%r5, %ntid.x;
	mov.u32 	%r6, %tid.x;
	mad.lo.s32 	%r7, %r4, %r5, %r6;
	setp.ge.s32 	%p1, %r7, %r3;
	@%p1 bra 	$L__BB0_2;
	ld.param.u64 	%rd9, [_Z9RF_kernelPfiiiS__param_4];
	ld.param.u32 	%r4872, [_Z9RF_kernelPfiiiS__param_3];
	ld.param.u32 	%r4871, [_Z9RF_kernelPfiiiS__param_2];
	ld.param.u64 	%rd8, [_Z9RF_kernelPfiiiS__param_0];
	cvta.to.global.u64 	%rd3, %rd8;
	cvta.to.global.u64 	%rd4, %rd9;
	mov.u32 	%r8, %ctaid.x;
	mov.u32 	%r9, %ntid.x;
	mov.u32 	%r10, %tid.x;
	mad.lo.s32 	%r11, %r8, %r9, %r10;
	mul.wide.s32 	%rd5, %r11, 4;
	add.s64 	%rd6, %rd3, %rd5;
	ld.global.f32 	%f1, [%rd6];
	add.s32 	%r12, %r4871, 1;
	cvt.rn.f32.s32 	%f2, %r12;
	setp.leu.f32 	%p2, %f1, %f2;
	add.s32 	%r13, %r4871, 2;
	cvt.rn.f32.s32 	%f3, %r13;
	setp.gt.f32 	%p3, %f1, %f3;
	selp.b32 	%r14, 3, 2, %p3;
	selp.b32 	%r15, 0, %r14, %p2;
	cvt.rn.f32.s32 	%f4, %r4871;
	setp.gt.f32 	%p4, %f1, %f4;
	and.pred  	%p5, %p2, %p4;
	selp.u32 	%r16, 1, 0, %p5;
	add.s32 	%r17, %r15, %r16;
	add.s32 	%r18, %r4871, 5;
	cvt.rn.f32.s32 	%f5, %r18;
	setp.leu.f32 	%p6, %f1, %f5;
	add.s32 	%r19, %r4871, 6;
	cvt.rn.f32.s32 	%f6, %r19;
	setp.gt.f32 	%p7, %f1, %f6;
	selp.b32 	%r20, 3, 2, %p7;
	selp.b32 	%r21, 0, %r20, %p6;
	add.s32 	%r22, %r4871, 4;
	cvt.rn.f32.s32 	%f7, %r22;
	setp.gt.f32 	%p8, %f1, %f7;
	add.s32 	%r23, %r4871, 9;
	cvt.rn.f32.s32 	%f8, %r23;
	setp.leu.f32 	%p9, %f1, %f8;
	add.s32 	%r24, %r4871, 10;
	cvt.rn.f32.s32 	%f9, %r24;
	setp.gt.f32 	%p10, %f1, %f9;
	selp.b32 	%r25, 3, 2, %p10;
	selp.b32 	%r26, 0, %r25, %p9;
	add.s32 	%r27, %r4871, 8;
	cvt.rn.f32.s32 	%f10, %r27;
	setp.gt.f32 	%p11, %f1, %f10;
	and.pred  	%p12, %p9, %p11;
	selp.u32 	%r28, 1, 0, %p12;
	add.s32 	%r29, %r26, %r28;
	add.s32 	%r30, %r4871, 13;
	cvt.rn.f32.s32 	%f11, %r30;
	setp.leu.f32 	%p13, %f1, %f11;
	add.s32 	%r31, %r4871, 14;
	cvt.rn.f32.s32 	%f12, %r31;
	setp.gt.f32 	%p14, %f1, %f12;
	add.s32 	%r32, %r4871, 12;
	cvt.rn.f32.s32 	%f13, %r32;
	setp.gt.f32 	%p15, %f1, %f13;
	and.pred  	%p16, %p13, %p15;
	selp.u32 	%r33, 1, 0, %p16;
	add.s32 	%r34, %r4871, 17;
	cvt.rn.f32.s32 	%f14, %r34;
	setp.leu.f32 	%p17, %f1, %f14;
	add.s32 	%r35, %r4871, 18;
	cvt.rn.f32.s32 	%f15, %r35;
	setp.gt.f32 	%p18, %f1, %f15;
	selp.b32 	%r36, 3, 2, %p18;
	selp.b32 	%r37, 0, %r36, %p17;
	add.s32 	%r38, %r4871, 16;
	cvt.rn.f32.s32 	%f16, %r38;
	setp.gt.f32 	%p19, %f1, %f16;
	and.pred  	%p20, %p17, %p19;
	selp.u32 	%r39, 1, 0, %p20;
	add.s32 	%r40, %r37, %r39;
	add.s32 	%r41, %r4871, 21;
	cvt.rn.f32.s32 	%f17, %r41;
	setp.leu.f32 	%p21, %f1, %f17;
	add.s32 	%r42, %r4871, 22;
	cvt.rn.f32.s32 	%f18, %r42;
	setp.gt.f32 	%p22, %f1, %f18;
	add.s32 	%r43, %r4871, 20;
	cvt.rn.f32.s32 	%f19, %r43;
	setp.gt.f32 	%p23, %f1, %f19;
	and.pred  	%p24, %p21, %p23;
	selp.u32 	%r44, 1, 0, %p24;
	add.s32 	%r45, %r4871, 25;
	cvt.rn.f32.s32 	%f20, %r45;
	setp.leu.f32 	%p25, %f1, %f20;
	add.s32 	%r46, %r4871, 26;
	cvt.rn.f32.s32 	%f21, %r46;
	setp.gt.f32 	%p26, %f1, %f21;
	selp.b32 	%r47, 3, 2, %p26;
	selp.b32 	%r48, 0, %r47, %p25;
	add.s32 	%r49, %r4871, 24;
	cvt.rn.f32.s32 	%f22, %r49;
	setp.gt.f32 	%p27, %f1, %f22;
	and.pred  	%p28, %p25, %p27;
	selp.u32 	%r50, 1, 0, %p28;
	add.s32 	%r51, %r48, %r50;
	add.s32 	%r52, %r4871, 29;
	cvt.rn.f32.s32 	%f23, %r52;
	setp.leu.f32 	%p29, %f1, %f23;
	add.s32 	%r53, %r4871, 30;
	cvt.rn.f32.s32 	%f24, %r53;
	setp.gt.f32 	%p30, %f1, %f24;
	add.s32 	%r54, %r4871, 28;
	cvt.rn.f32.s32 	%f25, %r54;
	setp.gt.f32 	%p31, %f1, %f25;
	and.pred  	%p32, %p29, %p31;
	selp.u32 	%r55, 1, 0, %p32;
	add.s32 	%r56, %r4871, 33;
	cvt.rn.f32.s32 	%f26, %r56;
	setp.leu.f32 	%p33, %f1, %f26;
	add.s32 	%r57, %r4871, 34;
	cvt.rn.f32.s32 	%f27, %r57;
	setp.gt.f32 	%p34, %f1, %f27;
	selp.b32 	%r58, 3, 2, %p34;
	selp.b32 	%r59, 0, %r58, %p33;
	add.s32 	%r60, %r4871, 32;
	cvt.rn.f32.s32 	%f28, %r60;
	setp.gt.f32 	%p35, %f1, %f28;
	and.pred  	%p36, %p33, %p35;
	selp.u32 	%r61, 1, 0, %p36;
	add.s32 	%r62, %r59, %r61;
	add.s32 	%r63, %r4871, 37;
	cvt.rn.f32.s32 	%f29, %r63;
	setp.leu.f32 	%p37, %f1, %f29;
	add.s32 	%r64, %r4871, 38;
	cvt.rn.f32.s32 	%f30, %r64;
	setp.gt.f32 	%p38, %f1, %f30;
	add.s32 	%r65, %r4871, 36;
	cvt.rn.f32.s32 	%f31, %r65;
	setp.gt.f32 	%p39, %f1, %f31;
	and.pred  	%p40, %p37, %p39;
	selp.u32 	%r66, 1, 0, %p40;
	add.s32 	%r67, %r4871, 41;
	cvt.rn.f32.s32 	%f32, %r67;
	setp.leu.f32 	%p41, %f1, %f32;
	add.s32 	%r68, %r4871, 42;
	cvt.rn.f32.s32 	%f33, %r68;
	setp.gt.f32 	%p42, %f1, %f33;
	selp.b32 	%r69, 3, 2, %p42;
	selp.b32 	%r70, 0, %r69, %p41;
	add.s32 	%r71, %r4871, 40;
	cvt.rn.f32.s32 	%f34, %r71;
	setp.gt.f32 	%p43, %f1, %f34;
	and.pred  	%p44, %p41, %p43;
	selp.u32 	%r72, 1, 0, %p44;
	add.s32 	%r73, %r70, %r72;
	add.s32 	%r74, %r4871, 45;
	cvt.rn.f32.s32 	%f35, %r74;
	setp.leu.f32 	%p45, %f1, %f35;
	add.s32 	%r75, %r4871, 46;
	cvt.rn.f32.s32 	%f36, %r75;
	setp.gt.f32 	%p46, %f1, %f36;
	add.s32 	%r76, %r4871, 44;
	cvt.rn.f32.s32 	%f37, %r76;
	setp.gt.f32 	%p47, %f1, %f37;
	and.pred  	%p48, %p45, %p47;
	selp.u32 	%r77, 1, 0, %p48;
	add.s32 	%r78, %r4871, 49;
	cvt.rn.f32.s32 	%f38, %r78;
	setp.leu.f32 	%p49, %f1, %f38;
	add.s32 	%r79, %r4871, 50;
	cvt.rn.f32.s32 	%f39, %r79;
	setp.gt.f32 	%p50, %f1, %f39;
	selp.b32 	%r80, 3, 2, %p50;
	selp.b32 	%r81, 0, %r80, %p49;
	add.s32 	%r82, %r4871, 48;
	cvt.rn.f32.s32 	%f40, %r82;
	setp.gt.f32 	%p51, %f1, %f40;
	and.pred  	%p52, %p49, %p51;
	selp.u32 	%r83, 1, 0, %p52;
	add.s32 	%r84, %r81, %r83;
	add.s32 	%r85, %r4871, 53;
	cvt.rn.f32.s32 	%f41, %r85;
	setp.leu.f32 	%p53, %f1, %f41;
	add.s32 	%r86, %r4871, 54;
	cvt.rn.f32.s32 	%f42, %r86;
	setp.gt.f32 	%p54, %f1, %f42;
	add.s32 	%r87, %r4871, 52;
	cvt.rn.f32.s32 	%f43, %r87;
	setp.gt.f32 	%p55, %f1, %f43;
	and.pred  	%p56, %p53, %p55;
	selp.u32 	%r88, 1, 0, %p56;
	add.s32 	%r89, %r4871, 57;
	cvt.rn.f32.s32 	%f44, %r89;
	setp.leu.f32 	%p57, %f1, %f44;
	add.s32 	%r90, %r4871, 58;
	cvt.rn.f32.s32 	%f45, %r90;
	setp.gt.f32 	%p58, %f1, %f45;
	selp.b32 	%r91, 3, 2, %p58;
	selp.b32 	%r92, 0, %r91, %p57;
	add.s32 	%r93, %r4871, 56;
	cvt.rn.f32.s32 	%f46, %r93;
	setp.gt.f32 	%p59, %f1, %f46;
	and.pred  	%p60, %p57, %p59;
	selp.u32 	%r94, 1, 0, %p60;
	add.s32 	%r95, %r92, %r94;
	add.s32 	%r96, %r4871, 61;
	cvt.rn.f32.s32 	%f47, %r96;
	setp.leu.f32 	%p61, %f1, %f47;
	add.s32 	%r97, %r4871, 62;
	cvt.rn.f32.s32 	%f48, %r97;
	setp.gt.f32 	%p62, %f1, %f48;
	add.s32 	%r98, %r4871, 60;
	cvt.rn.f32.s32 	%f49, %r98;
	setp.gt.f32 	%p63, %f1, %f49;
	and.pred  	%p64, %p61, %p63;
	selp.u32 	%r99, 1, 0, %p64;
	add.s32 	%r100, %r4871, 65;
	cvt.rn.f32.s32 	%f50, %r100;
	setp.leu.f32 	%p65, %f1, %f50;
	add.s32 	%r101, %r4871, 66;
	cvt.rn.f32.s32 	%f51, %r101;
	setp.gt.f32 	%p66, %f1, %f51;
	selp.b32 	%r102, 3, 2, %p66;
	selp.b32 	%r103, 0, %r102, %p65;
	add.s32 	%r104, %r4871, 64;
	cvt.rn.f32.s32 	%f52, %r104;
	setp.gt.f32 	%p67, %f1, %f52;
	and.pred  	%p68, %p65, %p67;
	selp.u32 	%r105, 1, 0, %p68;
	add.s32 	%r106, %r103, %r105;
	add.s32 	%r107, %r4871, 69;
	cvt.rn.f32.s32 	%f53, %r107;
	setp.leu.f32 	%p69, %f1, %f53;
	add.s32 	%r108, %r4871, 70;
	cvt.rn.f32.s32 	%f54, %r108;
	setp.gt.f32 	%p70, %f1, %f54;
	add.s32 	%r109, %r4871, 68;
	cvt.rn.f32.s32 	%f55, %r109;
	setp.gt.f32 	%p71, %f1, %f55;
	and.pred  	%p72, %p69, %p71;
	selp.u32 	%r110, 1, 0, %p72;
	add.s32 	%r111, %r4871, 73;
	cvt.rn.f32.s32 	%f56, %r111;
	setp.leu.f32 	%p73, %f1, %f56;
	add.s32 	%r112, %r4871, 74;
	cvt.rn.f32.s32 	%f57, %r112;
	setp.gt.f32 	%p74, %f1, %f57;
	selp.b32 	%r113, 3, 2, %p74;
	selp.b32 	%r114, 0, %r113, %p73;
	add.s32 	%r115, %r4871, 72;
	cvt.rn.f32.s32 	%f58, %r115;
	setp.gt.f32 	%p75, %f1, %f58;
	and.pred  	%p76, %p73, %p75;
	selp.u32 	%r116, 1, 0, %p76;
	add.s32 	%r117, %r114, %r116;
	add.s32 	%r118, %r4871, 77;
	cvt.rn.f32.s32 	%f59, %r118;
	setp.leu.f32 	%p77, %f1, %f59;
	add.s32 	%r119, %r4871, 78;
	cvt.rn.f32.s32 	%f60, %r119;
	setp.gt.f32 	%p78, %f1, %f60;
	add.s32 	%r120, %r4871, 76;
	cvt.rn.f32.s32 	%f61, %r120;
	setp.gt.f32 	%p79, %f1, %f61;
	and.pred  	%p80, %p77, %p79;
	selp.u32 	%r121, 1, 0, %p80;
	add.s32 	%r122, %r4871, 81;
	cvt.rn.f32.s32 	%f62, %r122;
	setp.leu.f32 	%p81, %f1, %f62;
	add.s32 	%r123, %r4871, 82;
	cvt.rn.f32.s32 	%f63, %r123;
	setp.gt.f32 	%p82, %f1, %f63;
	selp.b32 	%r124, 3, 2, %p82;
	selp.b32 	%r125, 0, %r124, %p81;
	add.s32 	%r126, %r4871, 80;
	cvt.rn.f32.s32 	%f64, %r126;
	setp.gt.f32 	%p83, %f1, %f64;
	and.pred  	%p84, %p81, %p83;
	selp.u32 	%r127, 1, 0, %p84;
	add.s32 	%r128, %r125, %r127;
	add.s32 	%r129, %r4871, 85;
	cvt.rn.f32.s32 	%f65, %r129;
	setp.leu.f32 	%p85, %f1, %f65;
	add.s32 	%r130, %r4871, 86;
	cvt.rn.f32.s32 	%f66, %r130;
	setp.gt.f32 	%p86, %f1, %f66;
	add.s32 	%r131, %r4871, 84;
	cvt.rn.f32.s32 	%f67, %r131;
	setp.gt.f32 	%p87, %f1, %f67;
	and.pred  	%p88, %p85, %p87;
	selp.u32 	%r132, 1, 0, %p88;
	add.s32 	%r133, %r4871, 89;
	cvt.rn.f32.s32 	%f68, %r133;
	setp.leu.f32 	%p89, %f1, %f68;
	add.s32 	%r134, %r4871, 90;
	cvt.rn.f32.s32 	%f69, %r134;
	setp.gt.f32 	%p90, %f1, %f69;
	selp.b32 	%r135, 3, 2, %p90;
	selp.b32 	%r136, 0, %r135, %p89;
	add.s32 	%r137, %r4871, 88;
	cvt.rn.f32.s32 	%f70, %r137;
	setp.gt.f32 	%p91, %f1, %f70;
	and.pred  	%p92, %p89, %p91;
	selp.u32 	%r138, 1, 0, %p92;
	add.s32 	%r139, %r136, %r138;
	add.s32 	%r140, %r4871, 93;
	cvt.rn.f32.s32 	%f71, %r140;
	setp.leu.f32 	%p93, %f1, %f71;
	add.s32 	%r141, %r4871, 94;
	cvt.rn.f32.s32 	%f72, %r141;
	setp.gt.f32 	%p94, %f1, %f72;
	add.s32 	%r142, %r4871, 92;
	cvt.rn.f32.s32 	%f73, %r142;
	setp.gt.f32 	%p95, %f1, %f73;
	and.pred  	%p96, %p93, %p95;
	selp.u32 	%r143, 1, 0, %p96;
	add.s32 	%r144, %r4871, 97;
	cvt.rn.f32.s32 	%f74, %r144;
	setp.leu.f32 	%p97, %f1, %f74;
	add.s32 	%r145, %r4871, 98;
	cvt.rn.f32.s32 	%f75, %r145;
	setp.gt.f32 	%p98, %f1, %f75;
	selp.b32 	%r146, 3, 2, %p98;
	selp.b32 	%r147, 0, %r146, %p97;
	add.s32 	%r148, %r4871, 96;
	cvt.rn.f32.s32 	%f76, %r148;
	setp.gt.f32 	%p99, %f1, %f76;
	and.pred  	%p100, %p97, %p99;
	selp.u32 	%r149, 1, 0, %p100;
	add.s32 	%r150, %r147, %r149;
	add.s32 	%r151, %r4871, 101;
	cvt.rn.f32.s32 	%f77, %r151;
	setp.leu.f32 	%p101, %f1, %f77;
	add.s32 	%r152, %r4871, 102;
	cvt.rn.f32.s32 	%f78, %r152;
	setp.gt.f32 	%p102, %f1, %f78;
	add.s32 	%r153, %r4871, 100;
	cvt.rn.f32.s32 	%f79, %r153;
	setp.gt.f32 	%p103, %f1, %f79;
	and.pred  	%p104, %p101, %p103;
	selp.u32 	%r154, 1, 0, %p104;
	add.s32 	%r155, %r4871, 105;
	cvt.rn.f32.s32 	%f80, %r155;
	setp.leu.f32 	%p105, %f1, %f80;
	add.s32 	%r156, %r4871, 106;
	cvt.rn.f32.s32 	%f81, %r156;
	setp.gt.f32 	%p106, %f1, %f81;
	selp.b32 	%r157, 3, 2, %p106;
	selp.b32 	%r158, 0, %r157, %p105;
	add.s32 	%r159, %r4871, 104;
	cvt.rn.f32.s32 	%f82, %r159;
	setp.gt.f32 	%p107, %f1, %f82;
	and.pred  	%p108, %p105, %p107;
	selp.u32 	%r160, 1, 0, %p108;
	add.s32 	%r161, %r158, %r160;
	add.s32 	%r162, %r4871, 109;
	cvt.rn.f32.s32 	%f83, %r162;
	setp.leu.f32 	%p109, %f1, %f83;
	add.s32 	%r163, %r4871, 110;
	cvt.rn.f32.s32 	%f84, %r163;
	setp.gt.f32 	%p110, %f1, %f84;
	add.s32 	%r164, %r4871, 108;
	cvt.rn.f32.s32 	%f85, %r164;
	setp.gt.f32 	%p111, %f1, %f85;
	and.pred  	%p112, %p109, %p111;
	selp.u32 	%r165, 1, 0, %p112;
	add.s32 	%r166, %r4871, 113;
	cvt.rn.f32.s32 	%f86, %r166;
	setp.leu.f32 	%p113, %f1, %f86;
	add.s32 	%r167, %r4871, 114;
	cvt.rn.f32.s32 	%f87, %r167;
	setp.gt.f32 	%p114, %f1, %f87;
	selp.b32 	%r168, 3, 2, %p114;
	selp.b32 	%r169, 0, %r168, %p113;
	add.s32 	%r170, %r4871, 112;
	cvt.rn.f32.s32 	%f88, %r170;
	setp.gt.f32 	%p115, %f1, %f88;
	and.pred  	%p116, %p113, %p115;
	selp.u32 	%r171, 1, 0, %p116;
	add.s32 	%r172, %r169, %r171;
	add.s32 	%r173, %r4871, 117;
	cvt.rn.f32.s32 	%f89, %r173;
	setp.leu.f32 	%p117, %f1, %f89;
	add.s32 	%r174, %r4871, 118;
	cvt.rn.f32.s32 	%f90, %r174;
	setp.gt.f32 	%p118, %f1, %f90;
	add.s32 	%r175, %r4871, 116;
	cvt.rn.f32.s32 	%f91, %r175;
	setp.gt.f32 	%p119, %f1, %f91;
	and.pred  	%p120, %p117, %p119;
	selp.u32 	%r176, 1, 0, %p120;
	add.s32 	%r177, %r4871, 121;
	cvt.rn.f32.s32 	%f92, %r177;
	setp.leu.f32 	%p121, %f1, %f92;
	add.s32 	%r178, %r4871, 122;
	cvt.rn.f32.s32 	%f93, %r178;
	setp.gt.f32 	%p122, %f1, %f93;
	selp.b32 	%r179, 3, 2, %p122;
	selp.b32 	%r180, 0, %r179, %p121;
	add.s32 	%r181, %r4871, 120;
	cvt.rn.f32.s32 	%f94, %r181;
	setp.gt.f32 	%p123, %f1, %f94;
	and.pred  	%p124, %p121, %p123;
	selp.u32 	%r182, 1, 0, %p124;
	add.s32 	%r183, %r180, %r182;
	add.s32 	%r184, %r4871, 125;
	cvt.rn.f32.s32 	%f95, %r184;
	setp.leu.f32 	%p125, %f1, %f95;
	add.s32 	%r185, %r4871, 126;
	cvt.rn.f32.s32 	%f96, %r185;
	setp.gt.f32 	%p126, %f1, %f96;
	add.s32 	%r186, %r4871, 124;
	cvt.rn.f32.s32 	%f97, %r186;
	setp.gt.f32 	%p127, %f1, %f97;
	and.pred  	%p128, %p125, %p127;
	selp.u32 	%r187, 1, 0, %p128;
	add.s32 	%r188, %r4871, 129;
	cvt.rn.f32.s32 	%f98, %r188;
	setp.leu.f32 	%p129, %f1, %f98;
	add.s32 	%r189, %r4871, 130;
	cvt.rn.f32.s32 	%f99, %r189;
	setp.gt.f32 	%p130, %f1, %f99;
	selp.b32 	%r190, 3, 2, %p130;
	selp.b32 	%r191, 0, %r190, %p129;
	add.s32 	%r192, %r4871, 128;
	cvt.rn.f32.s32 	%f100, %r192;
	setp.gt.f32 	%p131, %f1, %f100;
	and.pred  	%p132, %p129, %p131;
	selp.u32 	%r193, 1, 0, %p132;
	add.s32 	%r194, %r191, %r193;
	add.s32 	%r195, %r4871, 133;
	cvt.rn.f32.s32 	%f101, %r195;
	setp.leu.f32 	%p133, %f1, %f101;
	add.s32 	%r196, %r4871, 134;
	cvt.rn.f32.s32 	%f102, %r196;
	setp.gt.f32 	%p134, %f1, %f102;
	add.s32 	%r197, %r4871, 132;
	cvt.rn.f32.s32 	%f103, %r197;
	setp.gt.f32 	%p135, %f1, %f103;
	and.pred  	%p136, %p133, %p135;
	selp.u32 	%r198, 1, 0, %p136;
	add.s32 	%r199, %r4871, 137;
	cvt.rn.f32.s32 	%f104, %r199;
	setp.leu.f32 	%p137, %f1, %f104;
	add.s32 	%r200, %r4871, 138;
	cvt.rn.f32.s32 	%f105, %r200;
	setp.gt.f32 	%p138, %f1, %f105;
	selp.b32 	%r201, 3, 2, %p138;
	selp.b32 	%r202, 0, %r201, %p137;
	add.s32 	%r203, %r4871, 136;
	cvt.rn.f32.s32 	%f106, %r203;
	setp.gt.f32 	%p139, %f1, %f106;
	and.pred  	%p140, %p137, %p139;
	selp.u32 	%r204, 1, 0, %p140;
	add.s32 	%r205, %r202, %r204;
	add.s32 	%r206, %r4871, 141;
	cvt.rn.f32.s32 	%f107, %r206;
	setp.leu.f32 	%p141, %f1, %f107;
	add.s32 	%r207, %r4871, 142;
	cvt.rn.f32.s32 	%f108, %r207;
	setp.gt.f32 	%p142, %f1, %f108;
	add.s32 	%r208, %r4871, 140;
	cvt.rn.f32.s32 	%f109, %r208;
	setp.gt.f32 	%p143, %f1, %f109;
	and.pred  	%p144, %p141, %p143;
	selp.u32 	%r209, 1, 0, %p144;
	add.s32 	%r210, %r4871, 145;
	cvt.rn.f32.s32 	%f110, %r210;
	setp.leu.f32 	%p145, %f1, %f110;
	add.s32 	%r211, %r4871, 146;
	cvt.rn.f32.s32 	%f111, %r211;
	setp.gt.f32 	%p146, %f1, %f111;
	selp.b32 	%r212, 3, 2, %p146;
	selp.b32 	%r213, 0, %r212, %p145;
	add.s32 	%r214, %r4871, 144;
	cvt.rn.f32.s32 	%f112, %r214;
	setp.gt.f32 	%p147, %f1, %f112;
	and.pred  	%p148, %p145, %p147;
	selp.u32 	%r215, 1, 0, %p148;
	add.s32 	%r216, %r213, %r215;
	add.s32 	%r217, %r4871, 149;
	cvt.rn.f32.s32 	%f113, %r217;
	setp.leu.f32 	%p149, %f1, %f113;
	add.s32 	%r218, %r4871, 150;
	cvt.rn.f32.s32 	%f114, %r218;
	setp.gt.f32 	%p150, %f1, %f114;
	add.s32 	%r219, %r4871, 148;
	cvt.rn.f32.s32 	%f115, %r219;
	setp.gt.f32 	%p151, %f1, %f115;
	and.pred  	%p152, %p149, %p151;
	selp.u32 	%r220, 1, 0, %p152;
	add.s32 	%r221, %r4871, 153;
	cvt.rn.f32.s32 	%f116, %r221;
	setp.leu.f32 	%p153, %f1, %f116;
	add.s32 	%r222, %r4871, 154;
	cvt.rn.f32.s32 	%f117, %r222;
	setp.gt.f32 	%p154, %f1, %f117;
	selp.b32 	%r223, 3, 2, %p154;
	selp.b32 	%r224, 0, %r223, %p153;
	add.s32 	%r225, %r4871, 152;
	cvt.rn.f32.s32 	%f118, %r225;
	setp.gt.f32 	%p155, %f1, %f118;
	and.pred  	%p156, %p153, %p155;
	selp.u32 	%r226, 1, 0, %p156;
	add.s32 	%r227, %r224, %r226;
	add.s32 	%r228, %r4871, 157;
	cvt.rn.f32.s32 	%f119, %r228;
	setp.leu.f32 	%p157, %f1, %f119;
	add.s32 	%r229, %r4871, 158;
	cvt.rn.f32.s32 	%f120, %r229;
	setp.gt.f32 	%p158, %f1, %f120;
	add.s32 	%r230, %r4871, 156;
	cvt.rn.f32.s32 	%f121, %r230;
	setp.gt.f32 	%p159, %f1, %f121;
	and.pred  	%p160, %p157, %p159;
	selp.u32 	%r231, 1, 0, %p160;
	add.s32 	%r232, %r4871, 161;
	cvt.rn.f32.s32 	%f122, %r232;
	setp.leu.f32 	%p161, %f1, %f122;
	add.s32 	%r233, %r4871, 162;
	cvt.rn.f32.s32 	%f123, %r233;
	setp.gt.f32 	%p162, %f1, %f123;
	selp.b32 	%r234, 3, 2, %p162;
	selp.b32 	%r235, 0, %r234, %p161;
	add.s32 	%r236, %r4871, 160;
	cvt.rn.f32.s32 	%f124, %r236;
	setp.gt.f32 	%p163, %f1, %f124;
	and.pred  	%p164, %p161, %p163;
	selp.u32 	%r237, 1, 0, %p164;
	add.s32 	%r238, %r235, %r237;
	add.s32 	%r239, %r4871, 165;
	cvt.rn.f32.s32 	%f125, %r239;
	setp.leu.f32 	%p165, %f1, %f125;
	add.s32 	%r240, %r4871, 166;
	cvt.rn.f32.s32 	%f126, %r240;
	setp.gt.f32 	%p166, %f1, %f126;
	add.s32 	%r241, %r4871, 164;
	cvt.rn.f32.s32 	%f127, %r241;
	setp.gt.f32 	%p167, %f1, %f127;
	and.pred  	%p168, %p165, %p167;
	selp.u32 	%r242, 1, 0, %p168;
	add.s32 	%r243, %r4871, 169;
	cvt.rn.f32.s32 	%f128, %r243;
	setp.leu.f32 	%p169, %f1, %f128;
	add.s32 	%r244, %r4871, 170;
	cvt.rn.f32.s32 	%f129, %r244;
	setp.gt.f32 	%p170, %f1, %f129;
	selp.b32 	%r245, 3, 2, %p170;
	selp.b32 	%r246, 0, %r245, %p169;
	add.s32 	%r247, %r4871, 168;
	cvt.rn.f32.s32 	%f130, %r247;
	setp.gt.f32 	%p171, %f1, %f130;
	and.pred  	%p172, %p169, %p171;
	selp.u32 	%r248, 1, 0, %p172;
	add.s32 	%r249, %r246, %r248;
	add.s32 	%r250, %r4871, 173;
	cvt.rn.f32.s32 	%f131, %r250;
	setp.leu.f32 	%p173, %f1, %f131;
	add.s32 	%r251, %r4871, 174;
	cvt.rn.f32.s32 	%f132, %r251;
	setp.gt.f32 	%p174, %f1, %f132;
	add.s32 	%r252, %r4871, 172;
	cvt.rn.f32.s32 	%f133, %r252;
	setp.gt.f32 	%p175, %f1, %f133;
	and.pred  	%p176, %p173, %p175;
	selp.u32 	%r253, 1, 0, %p176;
	add.s32 	%r254, %r4871, 177;
	cvt.rn.f32.s32 	%f134, %r254;
	setp.leu.f32 	%p177, %f1, %f134;
	add.s32 	%r255, %r4871, 178;
	cvt.rn.f32.s32 	%f135, %r255;
	setp.gt.f32 	%p178, %f1, %f135;
	selp.b32 	%r256, 3, 2, %p178;
	selp.b32 	%r257, 0, %r256, %p177;
	add.s32 	%r258, %r4871, 176;
	cvt.rn.f32.s32 	%f136, %r258;
	setp.gt.f32 	%p179, %f1, %f136;
	and.pred  	%p180, %p177, %p179;
	selp.u32 	%r259, 1, 0, %p180;
	add.s32 	%r260, %r257, %r259;
	add.s32 	%r261, %r4871, 181;
	cvt.rn.f32.s32 	%f137, %r261;
	setp.leu.f32 	%p181, %f1, %f137;
	add.s32 	%r262, %r4871, 182;
	cvt.rn.f32.s32 	%f138, %r262;
	setp.gt.f32 	%p182, %f1, %f138;
	add.s32 	%r263, %r4871, 180;
	cvt.rn.f32.s32 	%f139, %r263;
	setp.gt.f32 	%p183, %f1, %f139;
	and.pred  	%p184, %p181, %p183;
	selp.u32 	%r264, 1, 0, %p184;
	add.s32 	%r265, %r4871, 185;
	cvt.rn.f32.s32 	%f140, %r265;
	setp.leu.f32 	%p185, %f1, %f140;
	add.s32 	%r266, %r4871, 186;
	cvt.rn.f32.s32 	%f141, %r266;
	setp.gt.f32 	%p186, %f1, %f141;
	selp.b32 	%r267, 3, 2, %p186;
	selp.b32 	%r268, 0, %r267, %p185;
	add.s32 	%r269, %r4871, 184;
	cvt.rn.f32.s32 	%f142, %r269;
	setp.gt.f32 	%p187, %f1, %f142;
	and.pred  	%p188, %p185, %p187;
	selp.u32 	%r270, 1, 0, %p188;
	add.s32 	%r271, %r268, %r270;
	add.s32 	%r272, %r4871, 189;
	cvt.rn.f32.s32 	%f143, %r272;
	setp.leu.f32 	%p189, %f1, %f143;
	add.s32 	%r273, %r4871, 190;
	cvt.rn.f32.s32 	%f144, %r273;
	setp.gt.f32 	%p190, %f1, %f144;
	add.s32 	%r274, %r4871, 188;
	cvt.rn.f32.s32 	%f145, %r274;
	setp.gt.f32 	%p191, %f1, %f145;
	and.pred  	%p192, %p189, %p191;
	selp.u32 	%r275, 1, 0, %p192;
	add.s32 	%r276, %r4871, 193;
	cvt.rn.f32.s32 	%f146, %r276;
	setp.leu.f32 	%p193, %f1, %f146;
	add.s32 	%r277, %r4871, 194;
	cvt.rn.f32.s32 	%f147, %r277;
	setp.gt.f32 	%p194, %f1, %f147;
	selp.b32 	%r278, 3, 2, %p194;
	selp.b32 	%r279, 0, %r278, %p193;
	add.s32 	%r280, %r4871, 192;
	cvt.rn.f32.s32 	%f148, %r280;
	setp.gt.f32 	%p195, %f1, %f148;
	and.pred  	%p196, %p193, %p195;
	selp.u32 	%r281, 1, 0, %p196;
	add.s32 	%r282, %r279, %r281;
	add.s32 	%r283, %r4871, 197;
	cvt.rn.f32.s32 	%f149, %r283;
	setp.leu.f32 	%p197, %f1, %f149;
	add.s32 	%r284, %r4871, 198;
	cvt.rn.f32.s32 	%f150, %r284;
	setp.gt.f32 	%p198, %f1, %f150;
	add.s32 	%r285, %r4871, 196;
	cvt.rn.f32.s32 	%f151, %r285;
	setp.gt.f32 	%p199, %f1, %f151;
	and.pred  	%p200, %p197, %p199;
	selp.u32 	%r286, 1, 0, %p200;
	add.s32 	%r287, %r4871, 201;
	cvt.rn.f32.s32 	%f152, %r287;
	setp.leu.f32 	%p201, %f1, %f152;
	add.s32 	%r288, %r4871, 202;
	cvt.rn.f32.s32 	%f153, %r288;
	setp.gt.f32 	%p202, %f1, %f153;
	selp.b32 	%r289, 3, 2, %p202;
	selp.b32 	%r290, 0, %r289, %p201;
	add.s32 	%r291, %r4871, 200;
	cvt.rn.f32.s32 	%f154, %r291;
	setp.gt.f32 	%p203, %f1, %f154;
	and.pred  	%p204, %p201, %p203;
	selp.u32 	%r292, 1, 0, %p204;
	add.s32 	%r293, %r290, %r292;
	add.s32 	%r294, %r4871, 205;
	cvt.rn.f32.s32 	%f155, %r294;
	setp.leu.f32 	%p205, %f1, %f155;
	add.s32 	%r295, %r4871, 206;
	cvt.rn.f32.s32 	%f156, %r295;
	setp.gt.f32 	%p206, %f1, %f156;
	add.s32 	%r296, %r4871, 204;
	cvt.rn.f32.s32 	%f157, %r296;
	setp.gt.f32 	%p207, %f1, %f157;
	and.pred  	%p208, %p205, %p207;
	selp.u32 	%r297, 1, 0, %p208;
	add.s32 	%r298, %r4871, 209;
	cvt.rn.f32.s32 	%f158, %r298;
	setp.leu.f32 	%p209, %f1, %f158;
	add.s32 	%r299, %r4871, 210;
	cvt.rn.f32.s32 	%f159, %r299;
	setp.gt.f32 	%p210, %f1, %f159;
	selp.b32 	%r300, 3, 2, %p210;
	selp.b32 	%r301, 0, %r300, %p209;
	add.s32 	%r302, %r4871, 208;
	cvt.rn.f32.s32 	%f160, %r302;
	setp.gt.f32 	%p211, %f1, %f160;
	and.pred  	%p212, %p209, %p211;
	selp.u32 	%r303, 1, 0, %p212;
	add.s32 	%r304, %r301, %r303;
	add.s32 	%r305, %r4871, 213;
	cvt.rn.f32.s32 	%f161, %r305;
	setp.leu.f32 	%p213, %f1, %f161;
	add.s32 	%r306, %r4871, 214;
	cvt.rn.f32.s32 	%f162, %r306;
	setp.gt.f32 	%p214, %f1, %f162;
	add.s32 	%r307, %r4871, 212;
	cvt.rn.f32.s32 	%f163, %r307;
	setp.gt.f32 	%p215, %f1, %f163;
	and.pred  	%p216, %p213, %p215;
	selp.u32 	%r308, 1, 0, %p216;
	add.s32 	%r309, %r4871, 217;
	cvt.rn.f32.s32 	%f164, %r309;
	setp.leu.f32 	%p217, %f1, %f164;
	add.s32 	%r310, %r4871, 218;
	cvt.rn.f32.s32 	%f165, %r310;
	setp.gt.f32 	%p218, %f1, %f165;
	selp.b32 	%r311, 3, 2, %p218;
	selp.b32 	%r312, 0, %r311, %p217;
	add.s32 	%r313, %r4871, 216;
	cvt.rn.f32.s32 	%f166, %r313;
	setp.gt.f32 	%p219, %f1, %f166;
	and.pred  	%p220, %p217, %p219;
	selp.u32 	%r314, 1, 0, %p220;
	add.s32 	%r315, %r312, %r314;
	add.s32 	%r316, %r4871, 221;
	cvt.rn.f32.s32 	%f167, %r316;
	setp.leu.f32 	%p221, %f1, %f167;
	add.s32 	%r317, %r4871, 222;
	cvt.rn.f32.s32 	%f168, %r317;
	setp.gt.f32 	%p222, %f1, %f168;
	add.s32 	%r318, %r4871, 220;
	cvt.rn.f32.s32 	%f169, %r318;
	setp.gt.f32 	%p223, %f1, %f169;
	and.pred  	%p224, %p221, %p223;
	selp.u32 	%r319, 1, 0, %p224;
	add.s32 	%r320, %r4871, 225;
	cvt.rn.f32.s32 	%f170, %r320;
	setp.leu.f32 	%p225, %f1, %f170;
	add.s32 	%r321, %r4871, 226;
	cvt.rn.f32.s32 	%f171, %r321;
	setp.gt.f32 	%p226, %f1, %f171;
	selp.b32 	%r322, 3, 2, %p226;
	selp.b32 	%r323, 0, %r322, %p225;
	add.s32 	%r324, %r4871, 224;
	cvt.rn.f32.s32 	%f172, %r324;
	setp.gt.f32 	%p227, %f1, %f172;
	and.pred  	%p228, %p225, %p227;
	selp.u32 	%r325, 1, 0, %p228;
	add.s32 	%r326, %r323, %r325;
	add.s32 	%r327, %r4871, 229;
	cvt.rn.f32.s32 	%f173, %r327;
	setp.leu.f32 	%p229, %f1, %f173;
	add.s32 	%r328, %r4871, 230;
	cvt.rn.f32.s32 	%f174, %r328;
	setp.gt.f32 	%p230, %f1, %f174;
	add.s32 	%r329, %r4871, 228;
	cvt.rn.f32.s32 	%f175, %r329;
	setp.gt.f32 	%p231, %f1, %f175;
	and.pred  	%p232, %p229, %p231;
	selp.u32 	%r330, 1, 0, %p232;
	add.s32 	%r331, %r4871, 233;
	cvt.rn.f32.s32 	%f176, %r331;
	setp.leu.f32 	%p233, %f1, %f176;
	add.s32 	%r332, %r4871, 234;
	cvt.rn.f32.s32 	%f177, %r332;
	setp.gt.f32 	%p234, %f1, %f177;
	selp.b32 	%r333, 3, 2, %p234;
	selp.b32 	%r334, 0, %r333, %p233;
	add.s32 	%r335, %r4871, 232;
	cvt.rn.f32.s32 	%f178, %r335;
	setp.gt.f32 	%p235, %f1, %f178;
	and.pred  	%p236, %p233, %p235;
	selp.u32 	%r336, 1, 0, %p236;
	add.s32 	%r337, %r334, %r336;
	add.s32 	%r338, %r4871, 237;
	cvt.rn.f32.s32 	%f179, %r338;
	setp.leu.f32 	%p237, %f1, %f179;
	add.s32 	%r339, %r4871, 238;
	cvt.rn.f32.s32 	%f180, %r339;
	setp.gt.f32 	%p238, %f1, %f180;
	add.s32 	%r340, %r4871, 236;
	cvt.rn.f32.s32 	%f181, %r340;
	setp.gt.f32 	%p239, %f1, %f181;
	and.pred  	%p240, %p237, %p239;
	selp.u32 	%r341, 1, 0, %p240;
	add.s32 	%r342, %r4871, 241;
	cvt.rn.f32.s32 	%f182, %r342;
	setp.leu.f32 	%p241, %f1, %f182;
	add.s32 	%r343, %r4871, 242;
	cvt.rn.f32.s32 	%f183, %r343;
	setp.gt.f32 	%p242, %f1, %f183;
	selp.b32 	%r344, 3, 2, %p242;
	selp.b32 	%r345, 0, %r344, %p241;
	add.s32 	%r346, %r4871, 240;
	cvt.rn.f32.s32 	%f184, %r346;
	setp.gt.f32 	%p243, %f1, %f184;
	and.pred  	%p244, %p241, %p243;
	selp.u32 	%r347, 1, 0, %p244;
	add.s32 	%r348, %r345, %r347;
	add.s32 	%r349, %r4871, 245;
	cvt.rn.f32.s32 	%f185, %r349;
	setp.leu.f32 	%p245, %f1, %f185;
	add.s32 	%r350, %r4871, 246;
	cvt.rn.f32.s32 	%f186, %r350;
	setp.gt.f32 	%p246, %f1, %f186;
	add.s32 	%r351, %r4871, 244;
	cvt.rn.f32.s32 	%f187, %r351;
	setp.gt.f32 	%p247, %f1, %f187;
	and.pred  	%p248, %p245, %p247;
	selp.u32 	%r352, 1, 0, %p248;
	add.s32 	%r353, %r4871, 249;
	cvt.rn.f32.s32 	%f188, %r353;
	setp.leu.f32 	%p249, %f1, %f188;
	add.s32 	%r354, %r4871, 250;
	cvt.rn.f32.s32 	%f189, %r354;
	setp.gt.f32 	%p250, %f1, %f189;
	selp.b32 	%r355, 3, 2, %p250;
	selp.b32 	%r356, 0, %r355, %p249;
	add.s32 	%r357, %r4871, 248;
	cvt.rn.f32.s32 	%f190, %r357;
	setp.gt.f32 	%p251, %f1, %f190;
	and.pred  	%p252, %p249, %p251;
	selp.u32 	%r358, 1, 0, %p252;
	add.s32 	%r359, %r356, %r358;
	add.s32 	%r360, %r4871, 253;
	cvt.rn.f32.s32 	%f191, %r360;
	setp.leu.f32 	%p253, %f1, %f191;
	add.s32 	%r361, %r4871, 254;
	cvt.rn.f32.s32 	%f192, %r361;
	setp.gt.f32 	%p254, %f1, %f192;
	add.s32 	%r362, %r4871, 252;
	cvt.rn.f32.s32 	%f193, %r362;
	setp.gt.f32 	%p255, %f1, %f193;
	and.pred  	%p256, %p253, %p255;
	selp.u32 	%r363, 1, 0, %p256;
	add.s32 	%r364, %r4871, 257;
	cvt.rn.f32.s32 	%f194, %r364;
	setp.leu.f32 	%p257, %f1, %f194;
	add.s32 	%r365, %r4871, 258;
	cvt.rn.f32.s32 	%f195, %r365;
	setp.gt.f32 	%p258, %f1, %f195;
	selp.b32 	%r366, 3, 2, %p258;
	selp.b32 	%r367, 0, %r366, %p257;
	add.s32 	%r368, %r4871, 256;
	cvt.rn.f32.s32 	%f196, %r368;
	setp.gt.f32 	%p259, %f1, %f196;
	and.pred  	%p260, %p257, %p259;
	selp.u32 	%r369, 1, 0, %p260;
	add.s32 	%r370, %r367, %r369;
	add.s32 	%r371, %r4871, 261;
	cvt.rn.f32.s32 	%f197, %r371;
	setp.leu.f32 	%p261, %f1, %f197;
	add.s32 	%r372, %r4871, 262;
	cvt.rn.f32.s32 	%f198, %r372;
	setp.gt.f32 	%p262, %f1, %f198;
	add.s32 	%r373, %r4871, 260;
	cvt.rn.f32.s32 	%f199, %r373;
	setp.gt.f32 	%p263, %f1, %f199;
	and.pred  	%p264, %p261, %p263;
	selp.u32 	%r374, 1, 0, %p264;
	add.s32 	%r375, %r4871, 265;
	cvt.rn.f32.s32 	%f200, %r375;
	setp.leu.f32 	%p265, %f1, %f200;
	add.s32 	%r376, %r4871, 266;
	cvt.rn.f32.s32 	%f201, %r376;
	setp.gt.f32 	%p266, %f1, %f201;
	selp.b32 	%r377, 3, 2, %p266;
	selp.b32 	%r378, 0, %r377, %p265;
	add.s32 	%r379, %r4871, 264;
	cvt.rn.f32.s32 	%f202, %r379;
	setp.gt.f32 	%p267, %f1, %f202;
	and.pred  	%p268, %p265, %p267;
	selp.u32 	%r380, 1, 0, %p268;
	add.s32 	%r381, %r378, %r380;
	add.s32 	%r382, %r4871, 269;
	cvt.rn.f32.s32 	%f203, %r382;
	setp.leu.f32 	%p269, %f1, %f203;
	add.s32 	%r383, %r4871, 270;
	cvt.rn.f32.s32 	%f204, %r383;
	setp.gt.f32 	%p270, %f1, %f204;
	add.s32 	%r384, %r4871, 268;
	cvt.rn.f32.s32 	%f205, %r384;
	setp.gt.f32 	%p271, %f1, %f205;
	and.pred  	%p272, %p269, %p271;
	selp.u32 	%r385, 1, 0, %p272;
	add.s32 	%r386, %r4871, 273;
	cvt.rn.f32.s32 	%f206, %r386;
	setp.leu.f32 	%p273, %f1, %f206;
	add.s32 	%r387, %r4871, 274;
	cvt.rn.f32.s32 	%f207, %r387;
	setp.gt.f32 	%p274, %f1, %f207;
	selp.b32 	%r388, 3, 2, %p274;
	selp.b32 	%r389, 0, %r388, %p273;
	add.s32 	%r390, %r4871, 272;
	cvt.rn.f32.s32 	%f208, %r390;
	setp.gt.f32 	%p275, %f1, %f208;
	and.pred  	%p276, %p273, %p275;
	selp.u32 	%r391, 1, 0, %p276;
	add.s32 	%r392, %r389, %r391;
	add.s32 	%r393, %r4871, 277;
	cvt.rn.f32.s32 	%f209, %r393;
	setp.leu.f32 	%p277, %f1, %f209;
	add.s32 	%r394, %r4871, 278;
	cvt.rn.f32.s32 	%f210, %r394;
	setp.gt.f32 	%p278, %f1, %f210;
	add.s32 	%r395, %r4871, 276;
	cvt.rn.f32.s32 	%f211, %r395;
	setp.gt.f32 	%p279, %f1, %f211;
	and.pred  	%p280, %p277, %p279;
	selp.u32 	%r396, 1, 0, %p280;
	add.s32 	%r397, %r4871, 281;
	cvt.rn.f32.s32 	%f212, %r397;
	setp.leu.f32 	%p281, %f1, %f212;
	add.s32 	%r398, %r4871, 282;
	cvt.rn.f32.s32 	%f213, %r398;
	setp.gt.f32 	%p282, %f1, %f213;
	selp.b32 	%r399, 3, 2, %p282;
	selp.b32 	%r400, 0, %r399, %p281;
	add.s32 	%r401, %r4871, 280;
	cvt.rn.f32.s32 	%f214, %r401;
	setp.gt.f32 	%p283, %f1, %f214;
	and.pred  	%p284, %p281, %p283;
	selp.u32 	%r402, 1, 0, %p284;
	add.s32 	%r403, %r400, %r402;
	add.s32 	%r404, %r4871, 285;
	cvt.rn.f32.s32 	%f215, %r404;
	setp.leu.f32 	%p285, %f1, %f215;
	add.s32 	%r405, %r4871, 286;
	cvt.rn.f32.s32 	%f216, %r405;
	setp.gt.f32 	%p286, %f1, %f216;
	add.s32 	%r406, %r4871, 284;
	cvt.rn.f32.s32 	%f217, %r406;
	setp.gt.f32 	%p287, %f1, %f217;
	and.pred  	%p288, %p285, %p287;
	selp.u32 	%r407, 1, 0, %p288;
	add.s32 	%r408, %r4871, 289;
	cvt.rn.f32.s32 	%f218, %r408;
	setp.leu.f32 	%p289, %f1, %f218;
	add.s32 	%r409, %r4871, 290;
	cvt.rn.f32.s32 	%f219, %r409;
	setp.gt.f32 	%p290, %f1, %f219;
	selp.b32 	%r410, 3, 2, %p290;
	selp.b32 	%r411, 0, %r410, %p289;
	add.s32 	%r412, %r4871, 288;
	cvt.rn.f32.s32 	%f220, %r412;
	setp.gt.f32 	%p291, %f1, %f220;
	and.pred  	%p292, %p289, %p291;
	selp.u32 	%r413, 1, 0, %p292;
	add.s32 	%r414, %r411, %r413;
	add.s32 	%r415, %r4871, 293;
	cvt.rn.f32.s32 	%f221, %r415;
	setp.leu.f32 	%p293, %f1, %f221;
	add.s32 	%r416, %r4871, 294;
	cvt.rn.f32.s32 	%f222, %r416;
	setp.gt.f32 	%p294, %f1, %f222;
	add.s32 	%r417, %r4871, 292;
	cvt.rn.f32.s32 	%f223, %r417;
	setp.gt.f32 	%p295, %f1, %f223;
	and.pred  	%p296, %p293, %p295;
	selp.u32 	%r418, 1, 0, %p296;
	add.s32 	%r419, %r4871, 297;
	cvt.rn.f32.s32 	%f224, %r419;
	setp.leu.f32 	%p297, %f1, %f224;
	add.s32 	%r420, %r4871, 298;
	cvt.rn.f32.s32 	%f225, %r420;
	setp.gt.f32 	%p298, %f1, %f225;
	selp.b32 	%r421, 3, 2, %p298;
	selp.b32 	%r422, 0, %r421, %p297;
	add.s32 	%r423, %r4871, 296;
	cvt.rn.f32.s32 	%f226, %r423;
	setp.gt.f32 	%p299, %f1, %f226;
	and.pred  	%p300, %p297, %p299;
	selp.u32 	%r424, 1, 0, %p300;
	add.s32 	%r425, %r422, %r424;
	add.s32 	%r426, %r4871, 301;
	cvt.rn.f32.s32 	%f227, %r426;
	setp.leu.f32 	%p301, %f1, %f227;
	add.s32 	%r427, %r4871, 302;
	cvt.rn.f32.s32 	%f228, %r427;
	setp.gt.f32 	%p302, %f1, %f228;
	add.s32 	%r428, %r4871, 300;
	cvt.rn.f32.s32 	%f229, %r428;
	setp.gt.f32 	%p303, %f1, %f229;
	and.pred  	%p304, %p301, %p303;
	selp.u32 	%r429, 1, 0, %p304;
	add.s32 	%r430, %r4871, 305;
	cvt.rn.f32.s32 	%f230, %r430;
	setp.leu.f32 	%p305, %f1, %f230;
	add.s32 	%r431, %r4871, 306;
	cvt.rn.f32.s32 	%f231, %r431;
	setp.gt.f32 	%p306, %f1, %f231;
	selp.b32 	%r432, 3, 2, %p306;
	selp.b32 	%r433, 0, %r432, %p305;
	add.s32 	%r434, %r4871, 304;
	cvt.rn.f32.s32 	%f232, %r434;
	setp.gt.f32 	%p307, %f1, %f232;
	and.pred  	%p308, %p305, %p307;
	selp.u32 	%r435, 1, 0, %p308;
	add.s32 	%r436, %r433, %r435;
	add.s32 	%r437, %r4871, 309;
	cvt.rn.f32.s32 	%f233, %r437;
	setp.leu.f32 	%p309, %f1, %f233;
	add.s32 	%r438, %r4871, 310;
	cvt.rn.f32.s32 	%f234, %r438;
	setp.gt.f32 	%p310, %f1, %f234;
	add.s32 	%r439, %r4871, 308;
	cvt.rn.f32.s32 	%f235, %r439;
	setp.gt.f32 	%p311, %f1, %f235;
	and.pred  	%p312, %p309, %p311;
	selp.u32 	%r440, 1, 0, %p312;
	add.s32 	%r441, %r4871, 313;
	cvt.rn.f32.s32 	%f236, %r441;
	setp.leu.f32 	%p313, %f1, %f236;
	add.s32 	%r442, %r4871, 314;
	cvt.rn.f32.s32 	%f237, %r442;
	setp.gt.f32 	%p314, %f1, %f237;
	selp.b32 	%r443, 3, 2, %p314;
	selp.b32 	%r444, 0, %r443, %p313;
	add.s32 	%r445, %r4871, 312;
	cvt.rn.f32.s32 	%f238, %r445;
	setp.gt.f32 	%p315, %f1, %f238;
	and.pred  	%p316, %p313, %p315;
	selp.u32 	%r446, 1, 0, %p316;
	add.s32 	%r447, %r444, %r446;
	add.s32 	%r448, %r4871, 317;
	cvt.rn.f32.s32 	%f239, %r448;
	setp.leu.f32 	%p317, %f1, %f239;
	add.s32 	%r449, %r4871, 318;
	cvt.rn.f32.s32 	%f240, %r449;
	setp.gt.f32 	%p318, %f1, %f240;
	add.s32 	%r450, %r4871, 316;
	cvt.rn.f32.s32 	%f241, %r450;
	setp.gt.f32 	%p319, %f1, %f241;
	and.pred  	%p320, %p317, %p319;
	selp.u32 	%r451, 1, 0, %p320;
	add.s32 	%r452, %r4871, 321;
	cvt.rn.f32.s32 	%f242, %r452;
	setp.leu.f32 	%p321, %f1, %f242;
	add.s32 	%r453, %r4871, 322;
	cvt.rn.f32.s32 	%f243, %r453;
	setp.gt.f32 	%p322, %f1, %f243;
	selp.b32 	%r454, 3, 2, %p322;
	selp.b32 	%r455, 0, %r454, %p321;
	add.s32 	%r456, %r4871, 320;
	cvt.rn.f32.s32 	%f244, %r456;
	setp.gt.f32 	%p323, %f1, %f244;
	and.pred  	%p324, %p321, %p323;
	selp.u32 	%r457, 1, 0, %p324;
	add.s32 	%r458, %r455, %r457;
	add.s32 	%r459, %r4871, 325;
	cvt.rn.f32.s32 	%f245, %r459;
	setp.leu.f32 	%p325, %f1, %f245;
	add.s32 	%r460, %r4871, 326;
	cvt.rn.f32.s32 	%f246, %r460;
	setp.gt.f32 	%p326, %f1, %f246;
	add.s32 	%r461, %r4871, 324;
	cvt.rn.f32.s32 	%f247, %r461;
	setp.gt.f32 	%p327, %f1, %f247;
	and.pred  	%p328, %p325, %p327;
	selp.u32 	%r462, 1, 0, %p328;
	add.s32 	%r463, %r4871, 329;
	cvt.rn.f32.s32 	%f248, %r463;
	setp.leu.f32 	%p329, %f1, %f248;
	add.s32 	%r464, %r4871, 330;
	cvt.rn.f32.s32 	%f249, %r464;
	setp.gt.f32 	%p330, %f1, %f249;
	selp.b32 	%r465, 3, 2, %p330;
	selp.b32 	%r466, 0, %r465, %p329;
	add.s32 	%r467, %r4871, 328;
	cvt.rn.f32.s32 	%f250, %r467;
	setp.gt.f32 	%p331, %f1, %f250;
	and.pred  	%p332, %p329, %p331;
	selp.u32 	%r468, 1, 0, %p332;
	add.s32 	%r469, %r466, %r468;
	add.s32 	%r470, %r4871, 333;
	cvt.rn.f32.s32 	%f251, %r470;
	setp.leu.f32 	%p333, %f1, %f251;
	add.s32 	%r471, %r4871, 334;
	cvt.rn.f32.s32 	%f252, %r471;
	setp.gt.f32 	%p334, %f1, %f252;
	add.s32 	%r472, %r4871, 332;
	cvt.rn.f32.s32 	%f253, %r472;
	setp.gt.f32 	%p335, %f1, %f253;
	and.pred  	%p336, %p333, %p335;
	selp.u32 	%r473, 1, 0, %p336;
	add.s32 	%r474, %r4871, 337;
	cvt.rn.f32.s32 	%f254, %r474;
	setp.leu.f32 	%p337, %f1, %f254;
	add.s32 	%r475, %r4871, 338;
	cvt.rn.f32.s32 	%f255, %r475;
	setp.gt.f32 	%p338, %f1, %f255;
	selp.b32 	%r476, 3, 2, %p338;
	selp.b32 	%r477, 0, %r476, %p337;
	add.s32 	%r478, %r4871, 336;
	cvt.rn.f32.s32 	%f256, %r478;
	setp.gt.f32 	%p339, %f1, %f256;
	and.pred  	%p340, %p337, %p339;
	selp.u32 	%r479, 1, 0, %p340;
	add.s32 	%r480, %r477, %r479;
	add.s32 	%r481, %r4871, 341;
	cvt.rn.f32.s32 	%f257, %r481;
	setp.leu.f32 	%p341, %f1, %f257;
	add.s32 	%r482, %r4871, 342;
	cvt.rn.f32.s32 	%f258, %r482;
	setp.gt.f32 	%p342, %f1, %f258;
	add.s32 	%r483, %r4871, 340;
	cvt.rn.f32.s32 	%f259, %r483;
	setp.gt.f32 	%p343, %f1, %f259;
	and.pred  	%p344, %p341, %p343;
	selp.u32 	%r484, 1, 0, %p344;
	add.s32 	%r485, %r4871, 345;
	cvt.rn.f32.s32 	%f260, %r485;
	setp.leu.f32 	%p345, %f1, %f260;
	add.s32 	%r486, %r4871, 346;
	cvt.rn.f32.s32 	%f261, %r486;
	setp.gt.f32 	%p346, %f1, %f261;
	selp.b32 	%r487, 3, 2, %p346;
	selp.b32 	%r488, 0, %r487, %p345;
	add.s32 	%r489, %r4871, 344;
	cvt.rn.f32.s32 	%f262, %r489;
	setp.gt.f32 	%p347, %f1, %f262;
	and.pred  	%p348, %p345, %p347;
	selp.u32 	%r490, 1, 0, %p348;
	add.s32 	%r491, %r488, %r490;
	add.s32 	%r492, %r4871, 349;
	cvt.rn.f32.s32 	%f263, %r492;
	setp.leu.f32 	%p349, %f1, %f263;
	add.s32 	%r493, %r4871, 350;
	cvt.rn.f32.s32 	%f264, %r493;
	setp.gt.f32 	%p350, %f1, %f264;
	add.s32 	%r494, %r4871, 348;
	cvt.rn.f32.s32 	%f265, %r494;
	setp.gt.f32 	%p351, %f1, %f265;
	and.pred  	%p352, %p349, %p351;
	selp.u32 	%r495, 1, 0, %p352;
	add.s32 	%r496, %r4871, 353;
	cvt.rn.f32.s32 	%f266, %r496;
	setp.leu.f32 	%p353, %f1, %f266;
	add.s32 	%r497, %r4871, 354;
	cvt.rn.f32.s32 	%f267, %r497;
	setp.gt.f32 	%p354, %f1, %f267;
	selp.b32 	%r498, 3, 2, %p354;
	selp.b32 	%r499, 0, %r498, %p353;
	add.s32 	%r500, %r4871, 352;
	cvt.rn.f32.s32 	%f268, %r500;
	setp.gt.f32 	%p355, %f1, %f268;
	and.pred  	%p356, %p353, %p355;
	selp.u32 	%r501, 1, 0, %p356;
	add.s32 	%r502, %r499, %r501;
	add.s32 	%r503, %r4871, 357;
	cvt.rn.f32.s32 	%f269, %r503;
	setp.leu.f32 	%p357, %f1, %f269;
	add.s32 	%r504, %r4871, 358;
	cvt.rn.f32.s32 	%f270, %r504;
	setp.gt.f32 	%p358, %f1, %f270;
	add.s32 	%r505, %r4871, 356;
	cvt.rn.f32.s32 	%f271, %r505;
	setp.gt.f32 	%p359, %f1, %f271;
	and.pred  	%p360, %p357, %p359;
	selp.u32 	%r506, 1, 0, %p360;
	add.s32 	%r507, %r4871, 361;
	cvt.rn.f32.s32 	%f272, %r507;
	setp.leu.f32 	%p361, %f1, %f272;
	add.s32 	%r508, %r4871, 362;
	cvt.rn.f32.s32 	%f273, %r508;
	setp.gt.f32 	%p362, %f1, %f273;
	selp.b32 	%r509, 3, 2, %p362;
	selp.b32 	%r510, 0, %r509, %p361;
	add.s32 	%r511, %r4871, 360;
	cvt.rn.f32.s32 	%f274, %r511;
	setp.gt.f32 	%p363, %f1, %f274;
	and.pred  	%p364, %p361, %p363;
	selp.u32 	%r512, 1, 0, %p364;
	add.s32 	%r513, %r510, %r512;
	add.s32 	%r514, %r4871, 365;
	cvt.rn.f32.s32 	%f275, %r514;
	setp.leu.f32 	%p365, %f1, %f275;
	add.s32 	%r515, %r4871, 366;
	cvt.rn.f32.s32 	%f276, %r515;
	setp.gt.f32 	%p366, %f1, %f276;
	add.s32 	%r516, %r4871, 364;
	cvt.rn.f32.s32 	%f277, %r516;
	setp.gt.f32 	%p367, %f1, %f277;
	and.pred  	%p368, %p365, %p367;
	selp.u32 	%r517, 1, 0, %p368;
	add.s32 	%r518, %r4871, 369;
	cvt.rn.f32.s32 	%f278, %r518;
	setp.leu.f32 	%p369, %f1, %f278;
	add.s32 	%r519, %r4871, 370;
	cvt.rn.f32.s32 	%f279, %r519;
	setp.gt.f32 	%p370, %f1, %f279;
	selp.b32 	%r520, 3, 2, %p370;
	selp.b32 	%r521, 0, %r520, %p369;
	add.s32 	%r522, %r4871, 368;
	cvt.rn.f32.s32 	%f280, %r522;
	setp.gt.f32 	%p371, %f1, %f280;
	and.pred  	%p372, %p369, %p371;
	selp.u32 	%r523, 1, 0, %p372;
	add.s32 	%r524, %r521, %r523;
	add.s32 	%r525, %r4871, 373;
	cvt.rn.f32.s32 	%f281, %r525;
	setp.leu.f32 	%p373, %f1, %f281;
	add.s32 	%r526, %r4871, 374;
	cvt.rn.f32.s32 	%f282, %r526;
	setp.gt.f32 	%p374, %f1, %f282;
	add.s32 	%r527, %r4871, 372;
	cvt.rn.f32.s32 	%f283, %r527;
	setp.gt.f32 	%p375, %f1, %f283;
	and.pred  	%p376, %p373, %p375;
	selp.u32 	%r528, 1, 0, %p376;
	add.s32 	%r529, %r4871, 377;
	cvt.rn.f32.s32 	%f284, %r529;
	setp.leu.f32 	%p377, %f1, %f284;
	add.s32 	%r530, %r4871, 378;
	cvt.rn.f32.s32 	%f285, %r530;
	setp.gt.f32 	%p378, %f1, %f285;
	selp.b32 	%r531, 3, 2, %p378;
	selp.b32 	%r532, 0, %r531, %p377;
	add.s32 	%r533, %r4871, 376;
	cvt.rn.f32.s32 	%f286, %r533;
	setp.gt.f32 	%p379, %f1, %f286;
	and.pred  	%p380, %p377, %p379;
	selp.u32 	%r534, 1, 0, %p380;
	add.s32 	%r535, %r532, %r534;
	add.s32 	%r536, %r4871, 381;
	cvt.rn.f32.s32 	%f287, %r536;
	setp.leu.f32 	%p381, %f1, %f287;
	add.s32 	%r537, %r4871, 382;
	cvt.rn.f32.s32 	%f288, %r537;
	setp.gt.f32 	%p382, %f1, %f288;
	add.s32 	%r538, %r4871, 380;
	cvt.rn.f32.s32 	%f289, %r538;
	setp.gt.f32 	%p383, %f1, %f289;
	and.pred  	%p384, %p381, %p383;
	selp.u32 	%r539, 1, 0, %p384;
	add.s32 	%r540, %r4871, 385;
	cvt.rn.f32.s32 	%f290, %r540;
	setp.leu.f32 	%p385, %f1, %f290;
	add.s32 	%r541, %r4871, 386;
	cvt.rn.f32.s32 	%f291, %r541;
	setp.gt.f32 	%p386, %f1, %f291;
	selp.b32 	%r542, 3, 2, %p386;
	selp.b32 	%r543, 0, %r542, %p385;
	add.s32 	%r544, %r4871, 384;
	cvt.rn.f32.s32 	%f292, %r544;
	setp.gt.f32 	%p387, %f1, %f292;
	and.pred  	%p388, %p385, %p387;
	selp.u32 	%r545, 1, 0, %p388;
	add.s32 	%r546, %r543, %r545;
	add.s32 	%r547, %r4871, 389;
	cvt.rn.f32.s32 	%f293, %r547;
	setp.leu.f32 	%p389, %f1, %f293;
	add.s32 	%r548, %r4871, 390;
	cvt.rn.f32.s32 	%f294, %r548;
	setp.gt.f32 	%p390, %f1, %f294;
	add.s32 	%r549, %r4871, 388;
	cvt.rn.f32.s32 	%f295, %r549;
	setp.gt.f32 	%p391, %f1, %f295;
	and.pred  	%p392, %p389, %p391;
	selp.u32 	%r550, 1, 0, %p392;
	add.s32 	%r551, %r4871, 393;
	cvt.rn.f32.s32 	%f296, %r551;
	setp.leu.f32 	%p393, %f1, %f296;
	add.s32 	%r552, %r4871, 394;
	cvt.rn.f32.s32 	%f297, %r552;
	setp.gt.f32 	%p394, %f1, %f297;
	selp.b32 	%r553, 3, 2, %p394;
	selp.b32 	%r554, 0, %r553, %p393;
	add.s32 	%r555, %r4871, 392;
	cvt.rn.f32.s32 	%f298, %r555;
	setp.gt.f32 	%p395, %f1, %f298;
	and.pred  	%p396, %p393, %p395;
	selp.u32 	%r556, 1, 0, %p396;
	add.s32 	%r557, %r554, %r556;
	add.s32 	%r558, %r4871, 397;
	cvt.rn.f32.s32 	%f299, %r558;
	setp.leu.f32 	%p397, %f1, %f299;
	add.s32 	%r559, %r4871, 398;
	cvt.rn.f32.s32 	%f300, %r559;
	setp.gt.f32 	%p398, %f1, %f300;
	add.s32 	%r560, %r4871, 396;
	cvt.rn.f32.s32 	%f301, %r560;
	setp.gt.f32 	%p399, %f1, %f301;
	and.pred  	%p400, %p397, %p399;
	selp.u32 	%r561, 1, 0, %p400;
	add.s32 	%r562, %r4871, 401;
	cvt.rn.f32.s32 	%f302, %r562;
	setp.leu.f32 	%p401, %f1, %f302;
	add.s32 	%r563, %r4871, 402;
	cvt.rn.f32.s32 	%f303, %r563;
	setp.gt.f32 	%p402, %f1, %f303;
	selp.b32 	%r564, 3, 2, %p402;
	selp.b32 	%r565, 0, %r564, %p401;
	add.s32 	%r566, %r4871, 400;
	cvt.rn.f32.s32 	%f304, %r566;
	setp.gt.f32 	%p403, %f1, %f304;
	and.pred  	%p404, %p401, %p403;
	selp.u32 	%r567, 1, 0, %p404;
	add.s32 	%r568, %r565, %r567;
	add.s32 	%r569, %r4871, 405;
	cvt.rn.f32.s32 	%f305, %r569;
	setp.leu.f32 	%p405, %f1, %f305;
	add.s32 	%r570, %r4871, 406;
	cvt.rn.f32.s32 	%f306, %r570;
	setp.gt.f32 	%p406, %f1, %f306;
	add.s32 	%r571, %r4871, 404;
	cvt.rn.f32.s32 	%f307, %r571;
	setp.gt.f32 	%p407, %f1, %f307;
	and.pred  	%p408, %p405, %p407;
	selp.u32 	%r572, 1, 0, %p408;
	add.s32 	%r573, %r4871, 409;
	cvt.rn.f32.s32 	%f308, %r573;
	setp.leu.f32 	%p409, %f1, %f308;
	add.s32 	%r574, %r4871, 410;
	cvt.rn.f32.s32 	%f309, %r574;
	setp.gt.f32 	%p410, %f1, %f309;
	selp.b32 	%r575, 3, 2, %p410;
	selp.b32 	%r576, 0, %r575, %p409;
	add.s32 	%r577, %r4871, 408;
	cvt.rn.f32.s32 	%f310, %r577;
	setp.gt.f32 	%p411, %f1, %f310;
	and.pred  	%p412, %p409, %p411;
	selp.u32 	%r578, 1, 0, %p412;
	add.s32 	%r579, %r576, %r578;
	add.s32 	%r580, %r4871, 413;
	cvt.rn.f32.s32 	%f311, %r580;
	setp.leu.f32 	%p413, %f1, %f311;
	add.s32 	%r581, %r4871, 414;
	cvt.rn.f32.s32 	%f312, %r581;
	setp.gt.f32 	%p414, %f1, %f312;
	add.s32 	%r582, %r4871, 412;
	cvt.rn.f32.s32 	%f313, %r582;
	setp.gt.f32 	%p415, %f1, %f313;
	and.pred  	%p416, %p413, %p415;
	selp.u32 	%r583, 1, 0, %p416;
	add.s32 	%r584, %r4871, 417;
	cvt.rn.f32.s32 	%f314, %r584;
	setp.leu.f32 	%p417, %f1, %f314;
	add.s32 	%r585, %r4871, 418;
	cvt.rn.f32.s32 	%f315, %r585;
	setp.gt.f32 	%p418, %f1, %f315;
	selp.b32 	%r586, 3, 2, %p418;
	selp.b32 	%r587, 0, %r586, %p417;
	add.s32 	%r588, %r4871, 416;
	cvt.rn.f32.s32 	%f316, %r588;
	setp.gt.f32 	%p419, %f1, %f316;
	and.pred  	%p420, %p417, %p419;
	selp.u32 	%r589, 1, 0, %p420;
	add.s32 	%r590, %r587, %r589;
	add.s32 	%r591, %r4871, 421;
	cvt.rn.f32.s32 	%f317, %r591;
	setp.leu.f32 	%p421, %f1, %f317;
	add.s32 	%r592, %r4871, 422;
	cvt.rn.f32.s32 	%f318, %r592;
	setp.gt.f32 	%p422, %f1, %f318;
	add.s32 	%r593, %r4871, 420;
	cvt.rn.f32.s32 	%f319, %r593;
	setp.gt.f32 	%p423, %f1, %f319;
	and.pred  	%p424, %p421, %p423;
	selp.u32 	%r594, 1, 0, %p424;
	add.s32 	%r595, %r4871, 425;
	cvt.rn.f32.s32 	%f320, %r595;
	setp.leu.f32 	%p425, %f1, %f320;
	add.s32 	%r596, %r4871, 426;
	cvt.rn.f32.s32 	%f321, %r596;
	setp.gt.f32 	%p426, %f1, %f321;
	selp.b32 	%r597, 3, 2, %p426;
	selp.b32 	%r598, 0, %r597, %p425;
	add.s32 	%r599, %r4871, 424;
	cvt.rn.f32.s32 	%f322, %r599;
	setp.gt.f32 	%p427, %f1, %f322;
	and.pred  	%p428, %p425, %p427;
	selp.u32 	%r600, 1, 0, %p428;
	add.s32 	%r601, %r598, %r600;
	add.s32 	%r602, %r4871, 429;
	cvt.rn.f32.s32 	%f323, %r602;
	setp.leu.f32 	%p429, %f1, %f323;
	add.s32 	%r603, %r4871, 430;
	cvt.rn.f32.s32 	%f324, %r603;
	setp.gt.f32 	%p430, %f1, %f324;
	add.s32 	%r604, %r4871, 428;
	cvt.rn.f32.s32 	%f325, %r604;
	setp.gt.f32 	%p431, %f1, %f325;
	and.pred  	%p432, %p429, %p431;
	selp.u32 	%r605, 1, 0, %p432;
	add.s32 	%r606, %r4871, 433;
	cvt.rn.f32.s32 	%f326, %r606;
	setp.leu.f32 	%p433, %f1, %f326;
	add.s32 	%r607, %r4871, 434;
	cvt.rn.f32.s32 	%f327, %r607;
	setp.gt.f32 	%p434, %f1, %f327;
	selp.b32 	%r608, 3, 2, %p434;
	selp.b32 	%r609, 0, %r608, %p433;
	add.s32 	%r610, %r4871, 432;
	cvt.rn.f32.s32 	%f328, %r610;
	setp.gt.f32 	%p435, %f1, %f328;
	and.pred  	%p436, %p433, %p435;
	selp.u32 	%r611, 1, 0, %p436;
	add.s32 	%r612, %r609, %r611;
	add.s32 	%r613, %r4871, 437;
	cvt.rn.f32.s32 	%f329, %r613;
	setp.leu.f32 	%p437, %f1, %f329;
	add.s32 	%r614, %r4871, 438;
	cvt.rn.f32.s32 	%f330, %r614;
	setp.gt.f32 	%p438, %f1, %f330;
	add.s32 	%r615, %r4871, 436;
	cvt.rn.f32.s32 	%f331, %r615;
	setp.gt.f32 	%p439, %f1, %f331;
	and.pred  	%p440, %p437, %p439;
	selp.u32 	%r616, 1, 0, %p440;
	add.s32 	%r617, %r4871, 441;
	cvt.rn.f32.s32 	%f332, %r617;
	setp.leu.f32 	%p441, %f1, %f332;
	add.s32 	%r618, %r4871, 442;
	cvt.rn.f32.s32 	%f333, %r618;
	setp.gt.f32 	%p442, %f1, %f333;
	selp.b32 	%r619, 3, 2, %p442;
	selp.b32 	%r620, 0, %r619, %p441;
	add.s32 	%r621, %r4871, 440;
	cvt.rn.f32.s32 	%f334, %r621;
	setp.gt.f32 	%p443, %f1, %f334;
	and.pred  	%p444, %p441, %p443;
	selp.u32 	%r622, 1, 0, %p444;
	add.s32 	%r623, %r620, %r622;
	add.s32 	%r624, %r4871, 445;
	cvt.rn.f32.s32 	%f335, %r624;
	setp.leu.f32 	%p445, %f1, %f335;
	add.s32 	%r625, %r4871, 446;
	cvt.rn.f32.s32 	%f336, %r625;
	setp.gt.f32 	%p446, %f1, %f336;
	add.s32 	%r626, %r4871, 444;
	cvt.rn.f32.s32 	%f337, %r626;
	setp.gt.f32 	%p447, %f1, %f337;
	and.pred  	%p448, %p445, %p447;
	selp.u32 	%r627, 1, 0, %p448;
	add.s32 	%r628, %r4871, 449;
	cvt.rn.f32.s32 	%f338, %r628;
	setp.leu.f32 	%p449, %f1, %f338;
	add.s32 	%r629, %r4871, 450;
	cvt.rn.f32.s32 	%f339, %r629;
	setp.gt.f32 	%p450, %f1, %f339;
	selp.b32 	%r630, 3, 2, %p450;
	selp.b32 	%r631, 0, %r630, %p449;
	add.s32 	%r632, %r4871, 448;
	cvt.rn.f32.s32 	%f340, %r632;
	setp.gt.f32 	%p451, %f1, %f340;
	and.pred  	%p452, %p449, %p451;
	selp.u32 	%r633, 1, 0, %p452;
	add.s32 	%r634, %r631, %r633;
	add.s32 	%r635, %r4871, 453;
	cvt.rn.f32.s32 	%f341, %r635;
	setp.leu.f32 	%p453, %f1, %f341;
	add.s32 	%r636, %r4871, 454;
	cvt.rn.f32.s32 	%f342, %r636;
	setp.gt.f32 	%p454, %f1, %f342;
	add.s32 	%r637, %r4871, 452;
	cvt.rn.f32.s32 	%f343, %r637;
	setp.gt.f32 	%p455, %f1, %f343;
	and.pred  	%p456, %p453, %p455;
	selp.u32 	%r638, 1, 0, %p456;
	add.s32 	%r639, %r4871, 457;
	cvt.rn.f32.s32 	%f344, %r639;
	setp.leu.f32 	%p457, %f1, %f344;
	add.s32 	%r640, %r4871, 458;
	cvt.rn.f32.s32 	%f345, %r640;
	setp.gt.f32 	%p458, %f1, %f345;
	selp.b32 	%r641, 3, 2, %p458;
	selp.b32 	%r642, 0, %r641, %p457;
	add.s32 	%r643, %r4871, 456;
	cvt.rn.f32.s32 	%f346, %r643;
	setp.gt.f32 	%p459, %f1, %f346;
	and.pred  	%p460, %p457, %p459;
	selp.u32 	%r644, 1, 0, %p460;
	add.s32 	%r645, %r642, %r644;
	add.s32 	%r646, %r4871, 461;
	cvt.rn.f32.s32 	%f347, %r646;
	setp.leu.f32 	%p461, %f1, %f347;
	add.s32 	%r647, %r4871, 462;
	cvt.rn.f32.s32 	%f348, %r647;
	setp.gt.f32 	%p462, %f1, %f348;
	add.s32 	%r648, %r4871, 460;
	cvt.rn.f32.s32 	%f349, %r648;
	setp.gt.f32 	%p463, %f1, %f349;
	and.pred  	%p464, %p461, %p463;
	selp.u32 	%r649, 1, 0, %p464;
	add.s32 	%r650, %r4871, 465;
	cvt.rn.f32.s32 	%f350, %r650;
	setp.leu.f32 	%p465, %f1, %f350;
	add.s32 	%r651, %r4871, 466;
	cvt.rn.f32.s32 	%f351, %r651;
	setp.gt.f32 	%p466, %f1, %f351;
	selp.b32 	%r652, 3, 2, %p466;
	selp.b32 	%r653, 0, %r652, %p465;
	add.s32 	%r654, %r4871, 464;
	cvt.rn.f32.s32 	%f352, %r654;
	setp.gt.f32 	%p467, %f1, %f352;
	and.pred  	%p468, %p465, %p467;
	selp.u32 	%r655, 1, 0, %p468;
	add.s32 	%r656, %r653, %r655;
	add.s32 	%r657, %r4871, 469;
	cvt.rn.f32.s32 	%f353, %r657;
	setp.leu.f32 	%p469, %f1, %f353;
	add.s32 	%r658, %r4871, 470;
	cvt.rn.f32.s32 	%f354, %r658;
	setp.gt.f32 	%p470, %f1, %f354;
	add.s32 	%r659, %r4871, 468;
	cvt.rn.f32.s32 	%f355, %r659;
	setp.gt.f32 	%p471, %f1, %f355;
	and.pred  	%p472, %p469, %p471;
	selp.u32 	%r660, 1, 0, %p472;
	add.s32 	%r661, %r4871, 473;
	cvt.rn.f32.s32 	%f356, %r661;
	setp.leu.f32 	%p473, %f1, %f356;
	add.s32 	%r662, %r4871, 474;
	cvt.rn.f32.s32 	%f357, %r662;
	setp.gt.f32 	%p474, %f1, %f357;
	selp.b32 	%r663, 3, 2, %p474;
	selp.b32 	%r664, 0, %r663, %p473;
	add.s32 	%r665, %r4871, 472;
	cvt.rn.f32.s32 	%f358, %r665;
	setp.gt.f32 	%p475, %f1, %f358;
	and.pred  	%p476, %p473, %p475;
	selp.u32 	%r666, 1, 0, %p476;
	add.s32 	%r667, %r664, %r666;
	add.s32 	%r668, %r4871, 477;
	cvt.rn.f32.s32 	%f359, %r668;
	setp.leu.f32 	%p477, %f1, %f359;
	add.s32 	%r669, %r4871, 478;
	cvt.rn.f32.s32 	%f360, %r669;
	setp.gt.f32 	%p478, %f1, %f360;
	add.s32 	%r670, %r4871, 476;
	cvt.rn.f32.s32 	%f361, %r670;
	setp.gt.f32 	%p479, %f1, %f361;
	and.pred  	%p480, %p477, %p479;
	selp.u32 	%r671, 1, 0, %p480;
	add.s32 	%r672, %r4871, 481;
	cvt.rn.f32.s32 	%f362, %r672;
	setp.leu.f32 	%p481, %f1, %f362;
	add.s32 	%r673, %r4871, 482;
	cvt.rn.f32.s32 	%f363, %r673;
	setp.gt.f32 	%p482, %f1, %f363;
	selp.b32 	%r674, 3, 2, %p482;
	selp.b32 	%r675, 0, %r674, %p481;
	add.s32 	%r676, %r4871, 480;
	cvt.rn.f32.s32 	%f364, %r676;
	setp.gt.f32 	%p483, %f1, %f364;
	and.pred  	%p484, %p481, %p483;
	selp.u32 	%r677, 1, 0, %p484;
	add.s32 	%r678, %r675, %r677;
	add.s32 	%r679, %r4871, 485;
	cvt.rn.f32.s32 	%f365, %r679;
	setp.leu.f32 	%p485, %f1, %f365;
	add.s32 	%r680, %r4871, 486;
	cvt.rn.f32.s32 	%f366, %r680;
	setp.gt.f32 	%p486, %f1, %f366;
	add.s32 	%r681, %r4871, 484;
	cvt.rn.f32.s32 	%f367, %r681;
	setp.gt.f32 	%p487, %f1, %f367;
	and.pred  	%p488, %p485, %p487;
	selp.u32 	%r682, 1, 0, %p488;
	add.s32 	%r683, %r4871, 489;
	cvt.rn.f32.s32 	%f368, %r683;
	setp.leu.f32 	%p489, %f1, %f368;
	add.s32 	%r684, %r4871, 490;
	cvt.rn.f32.s32 	%f369, %r684;
	setp.gt.f32 	%p490, %f1, %f369;
	selp.b32 	%r685, 3, 2, %p490;
	selp.b32 	%r686, 0, %r685, %p489;
	add.s32 	%r687, %r4871, 488;
	cvt.rn.f32.s32 	%f370, %r687;
	setp.gt.f32 	%p491, %f1, %f370;
	and.pred  	%p492, %p489, %p491;
	selp.u32 	%r688, 1, 0, %p492;
	add.s32 	%r689, %r686, %r688;
	add.s32 	%r690, %r4871, 493;
	cvt.rn.f32.s32 	%f371, %r690;
	setp.leu.f32 	%p493, %f1, %f371;
	add.s32 	%r691, %r4871, 494;
	cvt.rn.f32.s32 	%f372, %r691;
	setp.gt.f32 	%p494, %f1, %f372;
	add.s32 	%r692, %r4871, 492;
	cvt.rn.f32.s32 	%f373, %r692;
	setp.gt.f32 	%p495, %f1, %f373;
	and.pred  	%p496, %p493, %p495;
	selp.u32 	%r693, 1, 0, %p496;
	add.s32 	%r694, %r4871, 497;
	cvt.rn.f32.s32 	%f374, %r694;
	setp.leu.f32 	%p497, %f1, %f374;
	add.s32 	%r695, %r4871, 498;
	cvt.rn.f32.s32 	%f375, %r695;
	setp.gt.f32 	%p498, %f1, %f375;
	selp.b32 	%r696, 3, 2, %p498;
	selp.b32 	%r697, 0, %r696, %p497;
	add.s32 	%r698, %r4871, 496;
	cvt.rn.f32.s32 	%f376, %r698;
	setp.gt.f32 	%p499, %f1, %f376;
	and.pred  	%p500, %p497, %p499;
	selp.u32 	%r699, 1, 0, %p500;
	add.s32 	%r700, %r697, %r699;
	add.s32 	%r701, %r4871, 501;
	cvt.rn.f32.s32 	%f377, %r701;
	setp.leu.f32 	%p501, %f1, %f377;
	add.s32 	%r702, %r4871, 502;
	cvt.rn.f32.s32 	%f378, %r702;
	setp.gt.f32 	%p502, %f1, %f378;
	add.s32 	%r703, %r4871, 500;
	cvt.rn.f32.s32 	%f379, %r703;
	setp.gt.f32 	%p503, %f1, %f379;
	and.pred  	%p504, %p501, %p503;
	selp.u32 	%r704, 1, 0, %p504;
	add.s32 	%r705, %r4871, 505;
	cvt.rn.f32.s32 	%f380, %r705;
	setp.leu.f32 	%p505, %f1, %f380;
	add.s32 	%r706, %r4871, 506;
	cvt.rn.f32.s32 	%f381, %r706;
	setp.gt.f32 	%p506, %f1, %f381;
	selp.b32 	%r707, 3, 2, %p506;
	selp.b32 	%r708, 0, %r707, %p505;
	add.s32 	%r709, %r4871, 504;
	cvt.rn.f32.s32 	%f382, %r709;
	setp.gt.f32 	%p507, %f1, %f382;
	and.pred  	%p508, %p505, %p507;
	selp.u32 	%r710, 1, 0, %p508;
	add.s32 	%r711, %r708, %r710;
	add.s32 	%r712, %r4871, 509;
	cvt.rn.f32.s32 	%f383, %r712;
	setp.leu.f32 	%p509, %f1, %f383;
	add.s32 	%r713, %r4871, 510;
	cvt.rn.f32.s32 	%f384, %r713;
	setp.gt.f32 	%p510, %f1, %f384;
	add.s32 	%r714, %r4871, 508;
	cvt.rn.f32.s32 	%f385, %r714;
	setp.gt.f32 	%p511, %f1, %f385;
	and.pred  	%p512, %p509, %p511;
	selp.u32 	%r715, 1, 0, %p512;
	add.s32 	%r716, %r4871, 513;
	cvt.rn.f32.s32 	%f386, %r716;
	setp.leu.f32 	%p513, %f1, %f386;
	add.s32 	%r717, %r4871, 514;
	cvt.rn.f32.s32 	%f387, %r717;
	setp.gt.f32 	%p514, %f1, %f387;
	selp.b32 	%r718, 3, 2, %p514;
	selp.b32 	%r719, 0, %r718, %p513;
	add.s32 	%r720, %r4871, 512;
	cvt.rn.f32.s32 	%f388, %r720;
	setp.gt.f32 	%p515, %f1, %f388;
	and.pred  	%p516, %p513, %p515;
	selp.u32 	%r721, 1, 0, %p516;
	add.s32 	%r722, %r719, %r721;
	add.s32 	%r723, %r4871, 517;
	cvt.rn.f32.s32 	%f389, %r723;
	setp.leu.f32 	%p517, %f1, %f389;
	add.s32 	%r724, %r4871, 518;
	cvt.rn.f32.s32 	%f390, %r724;
	setp.gt.f32 	%p518, %f1, %f390;
	add.s32 	%r725, %r4871, 516;
	cvt.rn.f32.s32 	%f391, %r725;
	setp.gt.f32 	%p519, %f1, %f391;
	and.pred  	%p520, %p517, %p519;
	selp.u32 	%r726, 1, 0, %p520;
	add.s32 	%r727, %r4871, 521;
	cvt.rn.f32.s32 	%f392, %r727;
	setp.leu.f32 	%p521, %f1, %f392;
	add.s32 	%r728, %r4871, 522;
	cvt.rn.f32.s32 	%f393, %r728;
	setp.gt.f32 	%p522, %f1, %f393;
	selp.b32 	%r729, 3, 2, %p522;
	selp.b32 	%r730, 0, %r729, %p521;
	add.s32 	%r731, %r4871, 520;
	cvt.rn.f32.s32 	%f394, %r731;
	setp.gt.f32 	%p523, %f1, %f394;
	and.pred  	%p524, %p521, %p523;
	selp.u32 	%r732, 1, 0, %p524;
	add.s32 	%r733, %r730, %r732;
	add.s32 	%r734, %r4871, 525;
	cvt.rn.f32.s32 	%f395, %r734;
	setp.leu.f32 	%p525, %f1, %f395;
	add.s32 	%r735, %r4871, 526;
	cvt.rn.f32.s32 	%f396, %r735;
	setp.gt.f32 	%p526, %f1, %f396;
	add.s32 	%r736, %r4871, 524;
	cvt.rn.f32.s32 	%f397, %r736;
	setp.gt.f32 	%p527, %f1, %f397;
	and.pred  	%p528, %p525, %p527;
	selp.u32 	%r737, 1, 0, %p528;
	add.s32 	%r738, %r4871, 529;
	cvt.rn.f32.s32 	%f398, %r738;
	setp.leu.f32 	%p529, %f1, %f398;
	add.s32 	%r739, %r4871, 530;
	cvt.rn.f32.s32 	%f399, %r739;
	setp.gt.f32 	%p530, %f1, %f399;
	selp.b32 	%r740, 3, 2, %p530;
	selp.b32 	%r741, 0, %r740, %p529;
	add.s32 	%r742, %r4871, 528;
	cvt.rn.f32.s32 	%f400, %r742;
	setp.gt.f32 	%p531, %f1, %f400;
	and.pred  	%p532, %p529, %p531;
	selp.u32 	%r743, 1, 0, %p532;
	add.s32 	%r744, %r741, %r743;
	add.s32 	%r745, %r4871, 533;
	cvt.rn.f32.s32 	%f401, %r745;
	setp.leu.f32 	%p533, %f1, %f401;
	add.s32 	%r746, %r4871, 534;
	cvt.rn.f32.s32 	%f402, %r746;
	setp.gt.f32 	%p534, %f1, %f402;
	add.s32 	%r747, %r4871, 532;
	cvt.rn.f32.s32 	%f403, %r747;
	setp.gt.f32 	%p535, %f1, %f403;
	and.pred  	%p536, %p533, %p535;
	selp.u32 	%r748, 1, 0, %p536;
	add.s32 	%r749, %r4871, 537;
	cvt.rn.f32.s32 	%f404, %r749;
	setp.leu.f32 	%p537, %f1, %f404;
	add.s32 	%r750, %r4871, 538;
	cvt.rn.f32.s32 	%f405, %r750;
	setp.gt.f32 	%p538, %f1, %f405;
	selp.b32 	%r751, 3, 2, %p538;
	selp.b32 	%r752, 0, %r751, %p537;
	add.s32 	%r753, %r4871, 536;
	cvt.rn.f32.s32 	%f406, %r753;
	setp.gt.f32 	%p539, %f1, %f406;
	and.pred  	%p540, %p537, %p539;
	selp.u32 	%r754, 1, 0, %p540;
	add.s32 	%r755, %r752, %r754;
	add.s32 	%r756, %r4871, 541;
	cvt.rn.f32.s32 	%f407, %r756;
	setp.leu.f32 	%p541, %f1, %f407;
	add.s32 	%r757, %r4871, 542;
	cvt.rn.f32.s32 	%f408, %r757;
	setp.gt.f32 	%p542, %f1, %f408;
	add.s32 	%r758, %r4871, 540;
	cvt.rn.f32.s32 	%f409, %r758;
	setp.gt.f32 	%p543, %f1, %f409;
	and.pred  	%p544, %p541, %p543;
	selp.u32 	%r759, 1, 0, %p544;
	add.s32 	%r760, %r4871, 545;
	cvt.rn.f32.s32 	%f410, %r760;
	setp.leu.f32 	%p545, %f1, %f410;
	add.s32 	%r761, %r4871, 546;
	cvt.rn.f32.s32 	%f411, %r761;
	setp.gt.f32 	%p546, %f1, %f411;
	selp.b32 	%r762, 3, 2, %p546;
	selp.b32 	%r763, 0, %r762, %p545;
	add.s32 	%r764, %r4871, 544;
	cvt.rn.f32.s32 	%f412, %r764;
	setp.gt.f32 	%p547, %f1, %f412;
	and.pred  	%p548, %p545, %p547;
	selp.u32 	%r765, 1, 0, %p548;
	add.s32 	%r766, %r763, %r765;
	add.s32 	%r767, %r4871, 549;
	cvt.rn.f32.s32 	%f413, %r767;
	setp.leu.f32 	%p549, %f1, %f413;
	add.s32 	%r768, %r4871, 550;
	cvt.rn.f32.s32 	%f414, %r768;
	setp.gt.f32 	%p550, %f1, %f414;
	add.s32 	%r769, %r4871, 548;
	cvt.rn.f32.s32 	%f415, %r769;
	setp.gt.f32 	%p551, %f1, %f415;
	and.pred  	%p552, %p549, %p551;
	selp.u32 	%r770, 1, 0, %p552;
	add.s32 	%r771, %r4871, 553;
	cvt.rn.f32.s32 	%f416, %r771;
	setp.leu.f32 	%p553, %f1, %f416;
	add.s32 	%r772, %r4871, 554;
	cvt.rn.f32.s32 	%f417, %r772;
	setp.gt.f32 	%p554, %f1, %f417;
	selp.b32 	%r773, 3, 2, %p554;
	selp.b32 	%r774, 0, %r773, %p553;
	add.s32 	%r775, %r4871, 552;
	cvt.rn.f32.s32 	%f418, %r775;
	setp.gt.f32 	%p555, %f1, %f418;
	and.pred  	%p556, %p553, %p555;
	selp.u32 	%r776, 1, 0, %p556;
	add.s32 	%r777, %r774, %r776;
	add.s32 	%r778, %r4871, 557;
	cvt.rn.f32.s32 	%f419, %r778;
	setp.leu.f32 	%p557, %f1, %f419;
	add.s32 	%r779, %r4871, 558;
	cvt.rn.f32.s32 	%f420, %r779;
	setp.gt.f32 	%p558, %f1, %f420;
	add.s32 	%r780, %r4871, 556;
	cvt.rn.f32.s32 	%f421, %r780;
	setp.gt.f32 	%p559, %f1, %f421;
	and.pred  	%p560, %p557, %p559;
	selp.u32 	%r781, 1, 0, %p560;
	add.s32 	%r782, %r4871, 561;
	cvt.rn.f32.s32 	%f422, %r782;
	setp.leu.f32 	%p561, %f1, %f422;
	add.s32 	%r783, %r4871, 562;
	cvt.rn.f32.s32 	%f423, %r783;
	setp.gt.f32 	%p562, %f1, %f423;
	selp.b32 	%r784, 3, 2, %p562;
	selp.b32 	%r785, 0, %r784, %p561;
	add.s32 	%r786, %r4871, 560;
	cvt.rn.f32.s32 	%f424, %r786;
	setp.gt.f32 	%p563, %f1, %f424;
	and.pred  	%p564, %p561, %p563;
	selp.u32 	%r787, 1, 0, %p564;
	add.s32 	%r788, %r785, %r787;
	add.s32 	%r789, %r4871, 565;
	cvt.rn.f32.s32 	%f425, %r789;
	setp.leu.f32 	%p565, %f1, %f425;
	add.s32 	%r790, %r4871, 566;
	cvt.rn.f32.s32 	%f426, %r790;
	setp.gt.f32 	%p566, %f1, %f426;
	add.s32 	%r791, %r4871, 564;
	cvt.rn.f32.s32 	%f427, %r791;
	setp.gt.f32 	%p567, %f1, %f427;
	and.pred  	%p568, %p565, %p567;
	selp.u32 	%r792, 1, 0, %p568;
	add.s32 	%r793, %r4871, 569;
	cvt.rn.f32.s32 	%f428, %r793;
	setp.leu.f32 	%p569, %f1, %f428;
	add.s32 	%r794, %r4871, 570;
	cvt.rn.f32.s32 	%f429, %r794;
	setp.gt.f32 	%p570, %f1, %f429;
	selp.b32 	%r795, 3, 2, %p570;
	selp.b32 	%r796, 0, %r795, %p569;
	add.s32 	%r797, %r4871, 568;
	cvt.rn.f32.s32 	%f430, %r797;
	setp.gt.f32 	%p571, %f1, %f430;
	and.pred  	%p572, %p569, %p571;
	selp.u32 	%r798, 1, 0, %p572;
	add.s32 	%r799, %r796, %r798;
	add.s32 	%r800, %r4871, 573;
	cvt.rn.f32.s32 	%f431, %r800;
	setp.leu.f32 	%p573, %f1, %f431;
	add.s32 	%r801, %r4871, 574;
	cvt.rn.f32.s32 	%f432, %r801;
	setp.gt.f32 	%p574, %f1, %f432;
	add.s32 	%r802, %r4871, 572;
	cvt.rn.f32.s32 	%f433, %r802;
	setp.gt.f32 	%p575, %f1, %f433;
	and.pred  	%p576, %p573, %p575;
	selp.u32 	%r803, 1, 0, %p576;
	add.s32 	%r804, %r4871, 577;
	cvt.rn.f32.s32 	%f434, %r804;
	setp.leu.f32 	%p577, %f1, %f434;
	add.s32 	%r805, %r4871, 578;
	cvt.rn.f32.s32 	%f435, %r805;
	setp.gt.f32 	%p578, %f1, %f435;
	selp.b32 	%r806, 3, 2, %p578;
	selp.b32 	%r807, 0, %r806, %p577;
	add.s32 	%r808, %r4871, 576;
	cvt.rn.f32.s32 	%f436, %r808;
	setp.gt.f32 	%p579, %f1, %f436;
	and.pred  	%p580, %p577, %p579;
	selp.u32 	%r809, 1, 0, %p580;
	add.s32 	%r810, %r807, %r809;
	add.s32 	%r811, %r4871, 581;
	cvt.rn.f32.s32 	%f437, %r811;
	setp.leu.f32 	%p581, %f1, %f437;
	add.s32 	%r812, %r4871, 582;
	cvt.rn.f32.s32 	%f438, %r812;
	setp.gt.f32 	%p582, %f1, %f438;
	add.s32 	%r813, %r4871, 580;
	cvt.rn.f32.s32 	%f439, %r813;
	setp.gt.f32 	%p583, %f1, %f439;
	and.pred  	%p584, %p581, %p583;
	selp.u32 	%r814, 1, 0, %p584;
	add.s32 	%r815, %r4871, 585;
	cvt.rn.f32.s32 	%f440, %r815;
	setp.leu.f32 	%p585, %f1, %f440;
	add.s32 	%r816, %r4871, 586;
	cvt.rn.f32.s32 	%f441, %r816;
	setp.gt.f32 	%p586, %f1, %f441;
	selp.b32 	%r817, 3, 2, %p586;
	selp.b32 	%r818, 0, %r817, %p585;
	add.s32 	%r819, %r4871, 584;
	cvt.rn.f32.s32 	%f442, %r819;
	setp.gt.f32 	%p587, %f1, %f442;
	and.pred  	%p588, %p585, %p587;
	selp.u32 	%r820, 1, 0, %p588;
	add.s32 	%r821, %r818, %r820;
	add.s32 	%r822, %r4871, 589;
	cvt.rn.f32.s32 	%f443, %r822;
	setp.leu.f32 	%p589, %f1, %f443;
	add.s32 	%r823, %r4871, 590;
	cvt.rn.f32.s32 	%f444, %r823;
	setp.gt.f32 	%p590, %f1, %f444;
	add.s32 	%r824, %r4871, 588;
	cvt.rn.f32.s32 	%f445, %r824;
	setp.gt.f32 	%p591, %f1, %f445;
	and.pred  	%p592, %p589, %p591;
	selp.u32 	%r825, 1, 0, %p592;
	add.s32 	%r826, %r4871, 593;
	cvt.rn.f32.s32 	%f446, %r826;
	setp.leu.f32 	%p593, %f1, %f446;
	add.s32 	%r827, %r4871, 594;
	cvt.rn.f32.s32 	%f447, %r827;
	setp.gt.f32 	%p594, %f1, %f447;
	selp.b32 	%r828, 3, 2, %p594;
	selp.b32 	%r829, 0, %r828, %p593;
	add.s32 	%r830, %r4871, 592;
	cvt.rn.f32.s32 	%f448, %r830;
	setp.gt.f32 	%p595, %f1, %f448;
	and.pred  	%p596, %p593, %p595;
	selp.u32 	%r831, 1, 0, %p596;
	add.s32 	%r832, %r829, %r831;
	add.s32 	%r833, %r4871, 597;
	cvt.rn.f32.s32 	%f449, %r833;
	setp.leu.f32 	%p597, %f1, %f449;
	add.s32 	%r834, %r4871, 598;
	cvt.rn.f32.s32 	%f450, %r834;
	setp.gt.f32 	%p598, %f1, %f450;
	add.s32 	%r835, %r4871, 596;
	cvt.rn.f32.s32 	%f451, %r835;
	setp.gt.f32 	%p599, %f1, %f451;
	and.pred  	%p600, %p597, %p599;
	selp.u32 	%r836, 1, 0, %p600;
	add.s32 	%r837, %r4871, 601;
	cvt.rn.f32.s32 	%f452, %r837;
	setp.leu.f32 	%p601, %f1, %f452;
	add.s32 	%r838, %r4871, 602;
	cvt.rn.f32.s32 	%f453, %r838;
	setp.gt.f32 	%p602, %f1, %f453;
	selp.b32 	%r839, 3, 2, %p602;
	selp.b32 	%r840, 0, %r839, %p601;
	add.s32 	%r841, %r4871, 600;
	cvt.rn.f32.s32 	%f454, %r841;
	setp.gt.f32 	%p603, %f1, %f454;
	and.pred  	%p604, %p601, %p603;
	selp.u32 	%r842, 1, 0, %p604;
	add.s32 	%r843, %r840, %r842;
	add.s32 	%r844, %r4871, 605;
	cvt.rn.f32.s32 	%f455, %r844;
	setp.leu.f32 	%p605, %f1, %f455;
	add.s32 	%r845, %r4871, 606;
	cvt.rn.f32.s32 	%f456, %r845;
	setp.gt.f32 	%p606, %f1, %f456;
	add.s32 	%r846, %r4871, 604;
	cvt.rn.f32.s32 	%f457, %r846;
	setp.gt.f32 	%p607, %f1, %f457;
	and.pred  	%p608, %p605, %p607;
	selp.u32 	%r847, 1, 0, %p608;
	add.s32 	%r848, %r4871, 609;
	cvt.rn.f32.s32 	%f458, %r848;
	setp.leu.f32 	%p609, %f1, %f458;
	add.s32 	%r849, %r4871, 610;
	cvt.rn.f32.s32 	%f459, %r849;
	setp.gt.f32 	%p610, %f1, %f459;
	selp.b32 	%r850, 3, 2, %p610;
	selp.b32 	%r851, 0, %r850, %p609;
	add.s32 	%r852, %r4871, 608;
	cvt.rn.f32.s32 	%f460, %r852;
	setp.gt.f32 	%p611, %f1, %f460;
	and.pred  	%p612, %p609, %p611;
	selp.u32 	%r853, 1, 0, %p612;
	add.s32 	%r854, %r851, %r853;
	add.s32 	%r855, %r4871, 613;
	cvt.rn.f32.s32 	%f461, %r855;
	setp.leu.f32 	%p613, %f1, %f461;
	add.s32 	%r856, %r4871, 614;
	cvt.rn.f32.s32 	%f462, %r856;
	setp.gt.f32 	%p614, %f1, %f462;
	add.s32 	%r857, %r4871, 612;
	cvt.rn.f32.s32 	%f463, %r857;
	setp.gt.f32 	%p615, %f1, %f463;
	and.pred  	%p616, %p613, %p615;
	selp.u32 	%r858, 1, 0, %p616;
	add.s32 	%r859, %r4871, 617;
	cvt.rn.f32.s32 	%f464, %r859;
	setp.leu.f32 	%p617, %f1, %f464;
	add.s32 	%r860, %r4871, 618;
	cvt.rn.f32.s32 	%f465, %r860;
	setp.gt.f32 	%p618, %f1, %f465;
	selp.b32 	%r861, 3, 2, %p618;
	selp.b32 	%r862, 0, %r861, %p617;
	add.s32 	%r863, %r4871, 616;
	cvt.rn.f32.s32 	%f466, %r863;
	setp.gt.f32 	%p619, %f1, %f466;
	and.pred  	%p620, %p617, %p619;
	selp.u32 	%r864, 1, 0, %p620;
	add.s32 	%r865, %r862, %r864;
	add.s32 	%r866, %r4871, 621;
	cvt.rn.f32.s32 	%f467, %r866;
	setp.leu.f32 	%p621, %f1, %f467;
	add.s32 	%r867, %r4871, 622;
	cvt.rn.f32.s32 	%f468, %r867;
	setp.gt.f32 	%p622, %f1, %f468;
	add.s32 	%r868, %r4871, 620;
	cvt.rn.f32.s32 	%f469, %r868;
	setp.gt.f32 	%p623, %f1, %f469;
	and.pred  	%p624, %p621, %p623;
	selp.u32 	%r869, 1, 0, %p624;
	add.s32 	%r870, %r4871, 625;
	cvt.rn.f32.s32 	%f470, %r870;
	setp.leu.f32 	%p625, %f1, %f470;
	add.s32 	%r871, %r4871, 626;
	cvt.rn.f32.s32 	%f471, %r871;
	setp.gt.f32 	%p626, %f1, %f471;
	selp.b32 	%r872, 3, 2, %p626;
	selp.b32 	%r873, 0, %r872, %p625;
	add.s32 	%r874, %r4871, 624;
	cvt.rn.f32.s32 	%f472, %r874;
	setp.gt.f32 	%p627, %f1, %f472;
	and.pred  	%p628, %p625, %p627;
	selp.u32 	%r875, 1, 0, %p628;
	add.s32 	%r876, %r873, %r875;
	add.s32 	%r877, %r4871, 629;
	cvt.rn.f32.s32 	%f473, %r877;
	setp.leu.f32 	%p629, %f1, %f473;
	add.s32 	%r878, %r4871, 630;
	cvt.rn.f32.s32 	%f474, %r878;
	setp.gt.f32 	%p630, %f1, %f474;
	add.s32 	%r879, %r4871, 628;
	cvt.rn.f32.s32 	%f475, %r879;
	setp.gt.f32 	%p631, %f1, %f475;
	and.pred  	%p632, %p629, %p631;
	selp.u32 	%r880, 1, 0, %p632;
	add.s32 	%r881, %r4871, 633;
	cvt.rn.f32.s32 	%f476, %r881;
	setp.leu.f32 	%p633, %f1, %f476;
	add.s32 	%r882, %r4871, 634;
	cvt.rn.f32.s32 	%f477, %r882;
	setp.gt.f32 	%p634, %f1, %f477;
	selp.b32 	%r883, 3, 2, %p634;
	selp.b32 	%r884, 0, %r883, %p633;
	add.s32 	%r885, %r4871, 632;
	cvt.rn.f32.s32 	%f478, %r885;
	setp.gt.f32 	%p635, %f1, %f478;
	and.pred  	%p636, %p633, %p635;
	selp.u32 	%r886, 1, 0, %p636;
	add.s32 	%r887, %r884, %r886;
	add.s32 	%r888, %r4871, 637;
	cvt.rn.f32.s32 	%f479, %r888;
	setp.leu.f32 	%p637, %f1, %f479;
	add.s32 	%r889, %r4871, 638;
	cvt.rn.f32.s32 	%f480, %r889;
	setp.gt.f32 	%p638, %f1, %f480;
	add.s32 	%r890, %r4871, 636;
	cvt.rn.f32.s32 	%f481, %r890;
	setp.gt.f32 	%p639, %f1, %f481;
	and.pred  	%p640, %p637, %p639;
	selp.u32 	%r891, 1, 0, %p640;
	add.s32 	%r892, %r4871, 641;
	cvt.rn.f32.s32 	%f482, %r892;
	setp.leu.f32 	%p641, %f1, %f482;
	add.s32 	%r893, %r4871, 642;
	cvt.rn.f32.s32 	%f483, %r893;
	setp.gt.f32 	%p642, %f1, %f483;
	selp.b32 	%r894, 3, 2, %p642;
	selp.b32 	%r895, 0, %r894, %p641;
	add.s32 	%r896, %r4871, 640;
	cvt.rn.f32.s32 	%f484, %r896;
	setp.gt.f32 	%p643, %f1, %f484;
	and.pred  	%p644, %p641, %p643;
	selp.u32 	%r897, 1, 0, %p644;
	add.s32 	%r898, %r895, %r897;
	add.s32 	%r899, %r4871, 645;
	cvt.rn.f32.s32 	%f485, %r899;
	setp.leu.f32 	%p645, %f1, %f485;
	add.s32 	%r900, %r4871, 646;
	cvt.rn.f32.s32 	%f486, %r900;
	setp.gt.f32 	%p646, %f1, %f486;
	add.s32 	%r901, %r4871, 644;
	cvt.rn.f32.s32 	%f487, %r901;
	setp.gt.f32 	%p647, %f1, %f487;
	and.pred  	%p648, %p645, %p647;
	selp.u32 	%r902, 1, 0, %p648;
	add.s32 	%r903, %r4871, 649;
	cvt.rn.f32.s32 	%f488, %r903;
	setp.leu.f32 	%p649, %f1, %f488;
	add.s32 	%r904, %r4871, 650;
	cvt.rn.f32.s32 	%f489, %r904;
	setp.gt.f32 	%p650, %f1, %f489;
	selp.b32 	%r905, 3, 2, %p650;
	selp.b32 	%r906, 0, %r905, %p649;
	add.s32 	%r907, %r4871, 648;
	cvt.rn.f32.s32 	%f490, %r907;
	setp.gt.f32 	%p651, %f1, %f490;
	and.pred  	%p652, %p649, %p651;
	selp.u32 	%r908, 1, 0, %p652;
	add.s32 	%r909, %r906, %r908;
	add.s32 	%r910, %r4871, 653;
	cvt.rn.f32.s32 	%f491, %r910;
	setp.leu.f32 	%p653, %f1, %f491;
	add.s32 	%r911, %r4871, 654;
	cvt.rn.f32.s32 	%f492, %r911;
	setp.gt.f32 	%p654, %f1, %f492;
	add.s32 	%r912, %r4871, 652;
	cvt.rn.f32.s32 	%f493, %r912;
	setp.gt.f32 	%p655, %f1, %f493;
	and.pred  	%p656, %p653, %p655;
	selp.u32 	%r913, 1, 0, %p656;
	add.s32 	%r914, %r4871, 657;
	cvt.rn.f32.s32 	%f494, %r914;
	setp.leu.f32 	%p657, %f1, %f494;
	add.s32 	%r915, %r4871, 658;
	cvt.rn.f32.s32 	%f495, %r915;
	setp.gt.f32 	%p658, %f1, %f495;
	selp.b32 	%r916, 3, 2, %p658;
	selp.b32 	%r917, 0, %r916, %p657;
	add.s32 	%r918, %r4871, 656;
	cvt.rn.f32.s32 	%f496, %r918;
	setp.gt.f32 	%p659, %f1, %f496;
	and.pred  	%p660, %p657, %p659;
	selp.u32 	%r919, 1, 0, %p660;
	add.s32 	%r920, %r917, %r919;
	add.s32 	%r921, %r4871, 661;
	cvt.rn.f32.s32 	%f497, %r921;
	setp.leu.f32 	%p661, %f1, %f497;
	add.s32 	%r922, %r4871, 662;
	cvt.rn.f32.s32 	%f498, %r922;
	setp.gt.f32 	%p662, %f1, %f498;
	add.s32 	%r923, %r4871, 660;
	cvt.rn.f32.s32 	%f499, %r923;
	setp.gt.f32 	%p663, %f1, %f499;
	and.pred  	%p664, %p661, %p663;
	selp.u32 	%r924, 1, 0, %p664;
	add.s32 	%r925, %r4871, 665;
	cvt.rn.f32.s32 	%f500, %r925;
	setp.leu.f32 	%p665, %f1, %f500;
	add.s32 	%r926, %r4871, 666;
	cvt.rn.f32.s32 	%f501, %r926;
	setp.gt.f32 	%p666, %f1, %f501;
	selp.b32 	%r927, 3, 2, %p666;
	selp.b32 	%r928, 0, %r927, %p665;
	add.s32 	%r929, %r4871, 664;
	cvt.rn.f32.s32 	%f502, %r929;
	setp.gt.f32 	%p667, %f1, %f502;
	and.pred  	%p668, %p665, %p667;
	selp.u32 	%r930, 1, 0, %p668;
	add.s32 	%r931, %r928, %r930;
	add.s32 	%r932, %r4871, 669;
	cvt.rn.f32.s32 	%f503, %r932;
	setp.leu.f32 	%p669, %f1, %f503;
	add.s32 	%r933, %r4871, 670;
	cvt.rn.f32.s32 	%f504, %r933;
	setp.gt.f32 	%p670, %f1, %f504;
	add.s32 	%r934, %r4871, 668;
	cvt.rn.f32.s32 	%f505, %r934;
	setp.gt.f32 	%p671, %f1, %f505;
	and.pred  	%p672, %p669, %p671;
	selp.u32 	%r935, 1, 0, %p672;
	add.s32 	%r936, %r4871, 673;
	cvt.rn.f32.s32 	%f506, %r936;
	setp.leu.f32 	%p673, %f1, %f506;
	add.s32 	%r937, %r4871, 674;
	cvt.rn.f32.s32 	%f507, %r937;
	setp.gt.f32 	%p674, %f1, %f507;
	selp.b32 	%r938, 3, 2, %p674;
	selp.b32 	%r939, 0, %r938, %p673;
	add.s32 	%r940, %r4871, 672;
	cvt.rn.f32.s32 	%f508, %r940;
	setp.gt.f32 	%p675, %f1, %f508;
	and.pred  	%p676, %p673, %p675;
	selp.u32 	%r941, 1, 0, %p676;
	add.s32 	%r942, %r939, %r941;
	add.s32 	%r943, %r4871, 677;
	cvt.rn.f32.s32 	%f509, %r943;
	setp.leu.f32 	%p677, %f1, %f509;
	add.s32 	%r944, %r4871, 678;
	cvt.rn.f32.s32 	%f510, %r944;
	setp.gt.f32 	%p678, %f1, %f510;
	add.s32 	%r945, %r4871, 676;
	cvt.rn.f32.s32 	%f511, %r945;
	setp.gt.f32 	%p679, %f1, %f511;
	and.pred  	%p680, %p677, %p679;
	selp.u32 	%r946, 1, 0, %p680;
	add.s32 	%r947, %r4871, 681;
	cvt.rn.f32.s32 	%f512, %r947;
	setp.leu.f32 	%p681, %f1, %f512;
	add.s32 	%r948, %r4871, 682;
	cvt.rn.f32.s32 	%f513, %r948;
	setp.gt.f32 	%p682, %f1, %f513;
	selp.b32 	%r949, 3, 2, %p682;
	selp.b32 	%r950, 0, %r949, %p681;
	add.s32 	%r951, %r4871, 680;
	cvt.rn.f32.s32 	%f514, %r951;
	setp.gt.f32 	%p683, %f1, %f514;
	and.pred  	%p684, %p681, %p683;
	selp.u32 	%r952, 1, 0, %p684;
	add.s32 	%r953, %r950, %r952;
	add.s32 	%r954, %r4871, 685;
	cvt.rn.f32.s32 	%f515, %r954;
	setp.leu.f32 	%p685, %f1, %f515;
	add.s32 	%r955, %r4871, 686;
	cvt.rn.f32.s32 	%f516, %r955;
	setp.gt.f32 	%p686, %f1, %f516;
	add.s32 	%r956, %r4871, 684;
	cvt.rn.f32.s32 	%f517, %r956;
	setp.gt.f32 	%p687, %f1, %f517;
	and.pred  	%p688, %p685, %p687;
	selp.u32 	%r957, 1, 0, %p688;
	add.s32 	%r958, %r4871, 689;
	cvt.rn.f32.s32 	%f518, %r958;
	setp.leu.f32 	%p689, %f1, %f518;
	add.s32 	%r959, %r4871, 690;
	cvt.rn.f32.s32 	%f519, %r959;
	setp.gt.f32 	%p690, %f1, %f519;
	selp.b32 	%r960, 3, 2, %p690;
	selp.b32 	%r961, 0, %r960, %p689;
	add.s32 	%r962, %r4871, 688;
	cvt.rn.f32.s32 	%f520, %r962;
	setp.gt.f32 	%p691, %f1, %f520;
	and.pred  	%p692, %p689, %p691;
	selp.u32 	%r963, 1, 0, %p692;
	add.s32 	%r964, %r961, %r963;
	add.s32 	%r965, %r4871, 693;
	cvt.rn.f32.s32 	%f521, %r965;
	setp.leu.f32 	%p693, %f1, %f521;
	add.s32 	%r966, %r4871, 694;
	cvt.rn.f32.s32 	%f522, %r966;
	setp.gt.f32 	%p694, %f1, %f522;
	add.s32 	%r967, %r4871, 692;
	cvt.rn.f32.s32 	%f523, %r967;
	setp.gt.f32 	%p695, %f1, %f523;
	and.pred  	%p696, %p693, %p695;
	selp.u32 	%r968, 1, 0, %p696;
	add.s32 	%r969, %r4871, 697;
	cvt.rn.f32.s32 	%f524, %r969;
	setp.leu.f32 	%p697, %f1, %f524;
	add.s32 	%r970, %r4871, 698;
	cvt.rn.f32.s32 	%f525, %r970;
	setp.gt.f32 	%p698, %f1, %f525;
	selp.b32 	%r971, 3, 2, %p698;
	selp.b32 	%r972, 0, %r971, %p697;
	add.s32 	%r973, %r4871, 696;
	cvt.rn.f32.s32 	%f526, %r973;
	setp.gt.f32 	%p699, %f1, %f526;
	and.pred  	%p700, %p697, %p699;
	selp.u32 	%r974, 1, 0, %p700;
	add.s32 	%r975, %r972, %r974;
	add.s32 	%r976, %r4871, 701;
	cvt.rn.f32.s32 	%f527, %r976;
	setp.leu.f32 	%p701, %f1, %f527;
	add.s32 	%r977, %r4871, 702;
	cvt.rn.f32.s32 	%f528, %r977;
	setp.gt.f32 	%p702, %f1, %f528;
	add.s32 	%r978, %r4871, 700;
	cvt.rn.f32.s32 	%f529, %r978;
	setp.gt.f32 	%p703, %f1, %f529;
	and.pred  	%p704, %p701, %p703;
	selp.u32 	%r979, 1, 0, %p704;
	add.s32 	%r980, %r4871, 705;
	cvt.rn.f32.s32 	%f530, %r980;
	setp.leu.f32 	%p705, %f1, %f530;
	add.s32 	%r981, %r4871, 706;
	cvt.rn.f32.s32 	%f531, %r981;
	setp.gt.f32 	%p706, %f1, %f531;
	selp.b32 	%r982, 3, 2, %p706;
	selp.b32 	%r983, 0, %r982, %p705;
	add.s32 	%r984, %r4871, 704;
	cvt.rn.f32.s32 	%f532, %r984;
	setp.gt.f32 	%p707, %f1, %f532;
	and.pred  	%p708, %p705, %p707;
	selp.u32 	%r985, 1, 0, %p708;
	add.s32 	%r986, %r983, %r985;
	add.s32 	%r987, %r4871, 709;
	cvt.rn.f32.s32 	%f533, %r987;
	setp.leu.f32 	%p709, %f1, %f533;
	add.s32 	%r988, %r4871, 710;
	cvt.rn.f32.s32 	%f534, %r988;
	setp.gt.f32 	%p710, %f1, %f534;
	add.s32 	%r989, %r4871, 708;
	cvt.rn.f32.s32 	%f535, %r989;
	setp.gt.f32 	%p711, %f1, %f535;
	and.pred  	%p712, %p709, %p711;
	selp.u32 	%r990, 1, 0, %p712;
	add.s32 	%r991, %r4871, 713;
	cvt.rn.f32.s32 	%f536, %r991;
	setp.leu.f32 	%p713, %f1, %f536;
	add.s32 	%r992, %r4871, 714;
	cvt.rn.f32.s32 	%f537, %r992;
	setp.gt.f32 	%p714, %f1, %f537;
	selp.b32 	%r993, 3, 2, %p714;
	selp.b32 	%r994, 0, %r993, %p713;
	add.s32 	%r995, %r4871, 712;
	cvt.rn.f32.s32 	%f538, %r995;
	setp.gt.f32 	%p715, %f1, %f538;
	and.pred  	%p716, %p713, %p715;
	selp.u32 	%r996, 1, 0, %p716;
	add.s32 	%r997, %r994, %r996;
	add.s32 	%r998, %r4871, 717;
	cvt.rn.f32.s32 	%f539, %r998;
	setp.leu.f32 	%p717, %f1, %f539;
	add.s32 	%r999, %r4871, 718;
	cvt.rn.f32.s32 	%f540, %r999;
	setp.gt.f32 	%p718, %f1, %f540;
	add.s32 	%r1000, %r4871, 716;
	cvt.rn.f32.s32 	%f541, %r1000;
	setp.gt.f32 	%p719, %f1, %f541;
	and.pred  	%p720, %p717, %p719;
	selp.u32 	%r1001, 1, 0, %p720;
	add.s32 	%r1002, %r4871, 721;
	cvt.rn.f32.s32 	%f542, %r1002;
	setp.leu.f32 	%p721, %f1, %f542;
	add.s32 	%r1003, %r4871, 722;
	cvt.rn.f32.s32 	%f543, %r1003;
	setp.gt.f32 	%p722, %f1, %f543;
	selp.b32 	%r1004, 3, 2, %p722;
	selp.b32 	%r1005, 0, %r1004, %p721;
	add.s32 	%r1006, %r4871, 720;
	cvt.rn.f32.s32 	%f544, %r1006;
	setp.gt.f32 	%p723, %f1, %f544;
	and.pred  	%p724, %p721, %p723;
	selp.u32 	%r1007, 1, 0, %p724;
	add.s32 	%r1008, %r1005, %r1007;
	add.s32 	%r1009, %r4871, 725;
	cvt.rn.f32.s32 	%f545, %r1009;
	setp.leu.f32 	%p725, %f1, %f545;
	add.s32 	%r1010, %r4871, 726;
	cvt.rn.f32.s32 	%f546, %r1010;
	setp.gt.f32 	%p726, %f1, %f546;
	add.s32 	%r1011, %r4871, 724;
	cvt.rn.f32.s32 	%f547, %r1011;
	setp.gt.f32 	%p727, %f1, %f547;
	and.pred  	%p728, %p725, %p727;
	selp.u32 	%r1012, 1, 0, %p728;
	add.s32 	%r1013, %r4871, 729;
	cvt.rn.f32.s32 	%f548, %r1013;
	setp.leu.f32 	%p729, %f1, %f548;
	add.s32 	%r1014, %r4871, 730;
	cvt.rn.f32.s32 	%f549, %r1014;
	setp.gt.f32 	%p730, %f1, %f549;
	selp.b32 	%r1015, 3, 2, %p730;
	selp.b32 	%r1016, 0, %r1015, %p729;
	add.s32 	%r1017, %r4871, 728;
	cvt.rn.f32.s32 	%f550, %r1017;
	setp.gt.f32 	%p731, %f1, %f550;
	and.pred  	%p732, %p729, %p731;
	selp.u32 	%r1018, 1, 0, %p732;
	add.s32 	%r1019, %r1016, %r1018;
	add.s32 	%r1020, %r4871, 733;
	cvt.rn.f32.s32 	%f551, %r1020;
	setp.leu.f32 	%p733, %f1, %f551;
	add.s32 	%r1021, %r4871, 734;
	cvt.rn.f32.s32 	%f552, %r1021;
	setp.gt.f32 	%p734, %f1, %f552;
	add.s32 	%r1022, %r4871, 732;
	cvt.rn.f32.s32 	%f553, %r1022;
	setp.gt.f32 	%p735, %f1, %f553;
	and.pred  	%p736, %p733, %p735;
	selp.u32 	%r1023, 1, 0, %p736;
	add.s32 	%r1024, %r4871, 737;
	cvt.rn.f32.s32 	%f554, %r1024;
	setp.leu.f32 	%p737, %f1, %f554;
	add.s32 	%r1025, %r4871, 738;
	cvt.rn.f32.s32 	%f555, %r1025;
	setp.gt.f32 	%p738, %f1, %f555;
	selp.b32 	%r1026, 3, 2, %p738;
	selp.b32 	%r1027, 0, %r1026, %p737;
	add.s32 	%r1028, %r4871, 736;
	cvt.rn.f32.s32 	%f556, %r1028;
	setp.gt.f32 	%p739, %f1, %f556;
	and.pred  	%p740, %p737, %p739;
	selp.u32 	%r1029, 1, 0, %p740;
	add.s32 	%r1030, %r1027, %r1029;
	add.s32 	%r1031, %r4871, 741;
	cvt.rn.f32.s32 	%f557, %r1031;
	setp.leu.f32 	%p741, %f1, %f557;
	add.s32 	%r1032, %r4871, 742;
	cvt.rn.f32.s32 	%f558, %r1032;
	setp.gt.f32 	%p742, %f1, %f558;
	add.s32 	%r1033, %r4871, 740;
	cvt.rn.f32.s32 	%f559, %r1033;
	setp.gt.f32 	%p743, %f1, %f559;
	and.pred  	%p744, %p741, %p743;
	selp.u32 	%r1034, 1, 0, %p744;
	add.s32 	%r1035, %r4871, 745;
	cvt.rn.f32.s32 	%f560, %r1035;
	setp.leu.f32 	%p745, %f1, %f560;
	add.s32 	%r1036, %r4871, 746;
	cvt.rn.f32.s32 	%f561, %r1036;
	setp.gt.f32 	%p746, %f1, %f561;
	selp.b32 	%r1037, 3, 2, %p746;
	selp.b32 	%r1038, 0, %r1037, %p745;
	add.s32 	%r1039, %r4871, 744;
	cvt.rn.f32.s32 	%f562, %r1039;
	setp.gt.f32 	%p747, %f1, %f562;
	and.pred  	%p748, %p745, %p747;
	selp.u32 	%r1040, 1, 0, %p748;
	add.s32 	%r1041, %r1038, %r1040;
	add.s32 	%r1042, %r4871, 749;
	cvt.rn.f32.s32 	%f563, %r1042;
	setp.leu.f32 	%p749, %f1, %f563;
	add.s32 	%r1043, %r4871, 750;
	cvt.rn.f32.s32 	%f564, %r1043;
	setp.gt.f32 	%p750, %f1, %f564;
	add.s32 	%r1044, %r4871, 748;
	cvt.rn.f32.s32 	%f565, %r1044;
	setp.gt.f32 	%p751, %f1, %f565;
	and.pred  	%p752, %p749, %p751;
	selp.u32 	%r1045, 1, 0, %p752;
	add.s32 	%r1046, %r4871, 753;
	cvt.rn.f32.s32 	%f566, %r1046;
	setp.leu.f32 	%p753, %f1, %f566;
	add.s32 	%r1047, %r4871, 754;
	cvt.rn.f32.s32 	%f567, %r1047;
	setp.gt.f32 	%p754, %f1, %f567;
	selp.b32 	%r1048, 3, 2, %p754;
	selp.b32 	%r1049, 0, %r1048, %p753;
	add.s32 	%r1050, %r4871, 752;
	cvt.rn.f32.s32 	%f568, %r1050;
	setp.gt.f32 	%p755, %f1, %f568;
	and.pred  	%p756, %p753, %p755;
	selp.u32 	%r1051, 1, 0, %p756;
	add.s32 	%r1052, %r1049, %r1051;
	add.s32 	%r1053, %r4871, 757;
	cvt.rn.f32.s32 	%f569, %r1053;
	setp.leu.f32 	%p757, %f1, %f569;
	add.s32 	%r1054, %r4871, 758;
	cvt.rn.f32.s32 	%f570, %r1054;
	setp.gt.f32 	%p758, %f1, %f570;
	add.s32 	%r1055, %r4871, 756;
	cvt.rn.f32.s32 	%f571, %r1055;
	setp.gt.f32 	%p759, %f1, %f571;
	and.pred  	%p760, %p757, %p759;
	selp.u32 	%r1056, 1, 0, %p760;
	add.s32 	%r1057, %r4871, 761;
	cvt.rn.f32.s32 	%f572, %r1057;
	setp.leu.f32 	%p761, %f1, %f572;
	add.s32 	%r1058, %r4871, 762;
	cvt.rn.f32.s32 	%f573, %r1058;
	setp.gt.f32 	%p762, %f1, %f573;
	selp.b32 	%r1059, 3, 2, %p762;
	selp.b32 	%r1060, 0, %r1059, %p761;
	add.s32 	%r1061, %r4871, 760;
	cvt.rn.f32.s32 	%f574, %r1061;
	setp.gt.f32 	%p763, %f1, %f574;
	and.pred  	%p764, %p761, %p763;
	selp.u32 	%r1062, 1, 0, %p764;
	add.s32 	%r1063, %r1060, %r1062;
	add.s32 	%r1064, %r4871, 765;
	cvt.rn.f32.s32 	%f575, %r1064;
	setp.leu.f32 	%p765, %f1, %f575;
	add.s32 	%r1065, %r4871, 766;
	cvt.rn.f32.s32 	%f576, %r1065;
	setp.gt.f32 	%p766, %f1, %f576;
	add.s32 	%r1066, %r4871, 764;
	cvt.rn.f32.s32 	%f577, %r1066;
	setp.gt.f32 	%p767, %f1, %f577;
	and.pred  	%p768, %p765, %p767;
	selp.u32 	%r1067, 1, 0, %p768;
	add.s32 	%r1068, %r4871, 769;
	cvt.rn.f32.s32 	%f578, %r1068;
	setp.leu.f32 	%p769, %f1, %f578;
	add.s32 	%r1069, %r4871, 770;
	cvt.rn.f32.s32 	%f579, %r1069;
	setp.gt.f32 	%p770, %f1, %f579;
	selp.b32 	%r1070, 3, 2, %p770;
	selp.b32 	%r1071, 0, %r1070, %p769;
	add.s32 	%r1072, %r4871, 768;
	cvt.rn.f32.s32 	%f580, %r1072;
	setp.gt.f32 	%p771, %f1, %f580;
	and.pred  	%p772, %p769, %p771;
	selp.u32 	%r1073, 1, 0, %p772;
	add.s32 	%r1074, %r1071, %r1073;
	add.s32 	%r1075, %r4871, 773;
	cvt.rn.f32.s32 	%f581, %r1075;
	setp.leu.f32 	%p773, %f1, %f581;
	add.s32 	%r1076, %r4871, 774;
	cvt.rn.f32.s32 	%f582, %r1076;
	setp.gt.f32 	%p774, %f1, %f582;
	add.s32 	%r1077, %r4871, 772;
	cvt.rn.f32.s32 	%f583, %r1077;
	setp.gt.f32 	%p775, %f1, %f583;
	and.pred  	%p776, %p773, %p775;
	selp.u32 	%r1078, 1, 0, %p776;
	add.s32 	%r1079, %r4871, 777;
	cvt.rn.f32.s32 	%f584, %r1079;
	setp.leu.f32 	%p777, %f1, %f584;
	add.s32 	%r1080, %r4871, 778;
	cvt.rn.f32.s32 	%f585, %r1080;
	setp.gt.f32 	%p778, %f1, %f585;
	selp.b32 	%r1081, 3, 2, %p778;
	selp.b32 	%r1082, 0, %r1081, %p777;
	add.s32 	%r1083, %r4871, 776;
	cvt.rn.f32.s32 	%f586, %r1083;
	setp.gt.f32 	%p779, %f1, %f586;
	and.pred  	%p780, %p777, %p779;
	selp.u32 	%r1084, 1, 0, %p780;
	add.s32 	%r1085, %r1082, %r1084;
	add.s32 	%r1086, %r4871, 781;
	cvt.rn.f32.s32 	%f587, %r1086;
	setp.leu.f32 	%p781, %f1, %f587;
	add.s32 	%r1087, %r4871, 782;
	cvt.rn.f32.s32 	%f588, %r1087;
	setp.gt.f32 	%p782, %f1, %f588;
	add.s32 	%r1088, %r4871, 780;
	cvt.rn.f32.s32 	%f589, %r1088;
	setp.gt.f32 	%p783, %f1, %f589;
	and.pred  	%p784, %p781, %p783;
	selp.u32 	%r1089, 1, 0, %p784;
	add.s32 	%r1090, %r4871, 785;
	cvt.rn.f32.s32 	%f590, %r1090;
	setp.leu.f32 	%p785, %f1, %f590;
	add.s32 	%r1091, %r4871, 786;
	cvt.rn.f32.s32 	%f591, %r1091;
	setp.gt.f32 	%p786, %f1, %f591;
	selp.b32 	%r1092, 3, 2, %p786;
	selp.b32 	%r1093, 0, %r1092, %p785;
	add.s32 	%r1094, %r4871, 784;
	cvt.rn.f32.s32 	%f592, %r1094;
	setp.gt.f32 	%p787, %f1, %f592;
	and.pred  	%p788, %p785, %p787;
	selp.u32 	%r1095, 1, 0, %p788;
	add.s32 	%r1096, %r1093, %r1095;
	add.s32 	%r1097, %r4871, 789;
	cvt.rn.f32.s32 	%f593, %r1097;
	setp.leu.f32 	%p789, %f1, %f593;
	add.s32 	%r1098, %r4871, 790;
	cvt.rn.f32.s32 	%f594, %r1098;
	setp.gt.f32 	%p790, %f1, %f594;
	add.s32 	%r1099, %r4871, 788;
	cvt.rn.f32.s32 	%f595, %r1099;
	setp.gt.f32 	%p791, %f1, %f595;
	and.pred  	%p792, %p789, %p791;
	selp.u32 	%r1100, 1, 0, %p792;
	add.s32 	%r1101, %r4871, 793;
	cvt.rn.f32.s32 	%f596, %r1101;
	setp.leu.f32 	%p793, %f1, %f596;
	add.s32 	%r1102, %r4871, 794;
	cvt.rn.f32.s32 	%f597, %r1102;
	setp.gt.f32 	%p794, %f1, %f597;
	selp.b32 	%r1103, 3, 2, %p794;
	selp.b32 	%r1104, 0, %r1103, %p793;
	add.s32 	%r1105, %r4871, 792;
	cvt.rn.f32.s32 	%f598, %r1105;
	setp.gt.f32 	%p795, %f1, %f598;
	and.pred  	%p796, %p793, %p795;
	selp.u32 	%r1106, 1, 0, %p796;
	add.s32 	%r1107, %r1104, %r1106;
	add.s32 	%r1108, %r4871, 797;
	cvt.rn.f32.s32 	%f599, %r1108;
	setp.leu.f32 	%p797, %f1, %f599;
	add.s32 	%r1109, %r4871, 798;
	cvt.rn.f32.s32 	%f600, %r1109;
	setp.gt.f32 	%p798, %f1, %f600;
	add.s32 	%r1110, %r4871, 796;
	cvt.rn.f32.s32 	%f601, %r1110;
	setp.gt.f32 	%p799, %f1, %f601;
	and.pred  	%p800, %p797, %p799;
	selp.u32 	%r1111, 1, 0, %p800;
	add.s32 	%r1112, %r4871, 801;
	cvt.rn.f32.s32 	%f602, %r1112;
	setp.leu.f32 	%p801, %f1, %f602;
	add.s32 	%r1113, %r4871, 802;
	cvt.rn.f32.s32 	%f603, %r1113;
	setp.gt.f32 	%p802, %f1, %f603;
	selp.b32 	%r1114, 3, 2, %p802;
	selp.b32 	%r1115, 0, %r1114, %p801;
	add.s32 	%r1116, %r4871, 800;
	cvt.rn.f32.s32 	%f604, %r1116;
	setp.gt.f32 	%p803, %f1, %f604;
	and.pred  	%p804, %p801, %p803;
	selp.u32 	%r1117, 1, 0, %p804;
	add.s32 	%r1118, %r1115, %r1117;
	add.s32 	%r1119, %r4871, 805;
	cvt.rn.f32.s32 	%f605, %r1119;
	setp.leu.f32 	%p805, %f1, %f605;
	add.s32 	%r1120, %r4871, 806;
	cvt.rn.f32.s32 	%f606, %r1120;
	setp.gt.f32 	%p806, %f1, %f606;
	add.s32 	%r1121, %r4871, 804;
	cvt.rn.f32.s32 	%f607, %r1121;
	setp.gt.f32 	%p807, %f1, %f607;
	and.pred  	%p808, %p805, %p807;
	selp.u32 	%r1122, 1, 0, %p808;
	add.s32 	%r1123, %r4871, 809;
	cvt.rn.f32.s32 	%f608, %r1123;
	setp.leu.f32 	%p809, %f1, %f608;
	add.s32 	%r1124, %r4871, 810;
	cvt.rn.f32.s32 	%f609, %r1124;
	setp.gt.f32 	%p810, %f1, %f609;
	selp.b32 	%r1125, 3, 2, %p810;
	selp.b32 	%r1126, 0, %r1125, %p809;
	add.s32 	%r1127, %r4871, 808;
	cvt.rn.f32.s32 	%f610, %r1127;
	setp.gt.f32 	%p811, %f1, %f610;
	and.pred  	%p812, %p809, %p811;
	selp.u32 	%r1128, 1, 0, %p812;
	add.s32 	%r1129, %r1126, %r1128;
	add.s32 	%r1130, %r4871, 813;
	cvt.rn.f32.s32 	%f611, %r1130;
	setp.leu.f32 	%p813, %f1, %f611;
	add.s32 	%r1131, %r4871, 814;
	cvt.rn.f32.s32 	%f612, %r1131;
	setp.gt.f32 	%p814, %f1, %f612;
	add.s32 	%r1132, %r4871, 812;
	cvt.rn.f32.s32 	%f613, %r1132;
	setp.gt.f32 	%p815, %f1, %f613;
	and.pred  	%p816, %p813, %p815;
	selp.u32 	%r1133, 1, 0, %p816;
	add.s32 	%r1134, %r4871, 817;
	cvt.rn.f32.s32 	%f614, %r1134;
	setp.leu.f32 	%p817, %f1, %f614;
	add.s32 	%r1135, %r4871, 818;
	cvt.rn.f32.s32 	%f615, %r1135;
	setp.gt.f32 	%p818, %f1, %f615;
	selp.b32 	%r1136, 3, 2, %p818;
	selp.b32 	%r1137, 0, %r1136, %p817;
	add.s32 	%r1138, %r4871, 816;
	cvt.rn.f32.s32 	%f616, %r1138;
	setp.gt.f32 	%p819, %f1, %f616;
	and.pred  	%p820, %p817, %p819;
	selp.u32 	%r1139, 1, 0, %p820;
	add.s32 	%r1140, %r1137, %r1139;
	add.s32 	%r1141, %r4871, 821;
	cvt.rn.f32.s32 	%f617, %r1141;
	setp.leu.f32 	%p821, %f1, %f617;
	add.s32 	%r1142, %r4871, 822;
	cvt.rn.f32.s32 	%f618, %r1142;
	setp.gt.f32 	%p822, %f1, %f618;
	add.s32 	%r1143, %r4871, 820;
	cvt.rn.f32.s32 	%f619, %r1143;
	setp.gt.f32 	%p823, %f1, %f619;
	and.pred  	%p824, %p821, %p823;
	selp.u32 	%r1144, 1, 0, %p824;
	add.s32 	%r1145, %r4871, 825;
	cvt.rn.f32.s32 	%f620, %r1145;
	setp.leu.f32 	%p825, %f1, %f620;
	add.s32 	%r1146, %r4871, 826;
	cvt.rn.f32.s32 	%f621, %r1146;
	setp.gt.f32 	%p826, %f1, %f621;
	selp.b32 	%r1147, 3, 2, %p826;
	selp.b32 	%r1148, 0, %r1147, %p825;
	add.s32 	%r1149, %r4871, 824;
	cvt.rn.f32.s32 	%f622, %r1149;
	setp.gt.f32 	%p827, %f1, %f622;
	and.pred  	%p828, %p825, %p827;
	selp.u32 	%r1150, 1, 0, %p828;
	add.s32 	%r1151, %r1148, %r1150;
	add.s32 	%r1152, %r4871, 829;
	cvt.rn.f32.s32 	%f623, %r1152;
	setp.leu.f32 	%p829, %f1, %f623;
	add.s32 	%r1153, %r4871, 830;
	cvt.rn.f32.s32 	%f624, %r1153;
	setp.gt.f32 	%p830, %f1, %f624;
	add.s32 	%r1154, %r4871, 828;
	cvt.rn.f32.s32 	%f625, %r1154;
	setp.gt.f32 	%p831, %f1, %f625;
	and.pred  	%p832, %p829, %p831;
	selp.u32 	%r1155, 1, 0, %p832;
	add.s32 	%r1156, %r4871, 833;
	cvt.rn.f32.s32 	%f626, %r1156;
	setp.leu.f32 	%p833, %f1, %f626;
	add.s32 	%r1157, %r4871, 834;
	cvt.rn.f32.s32 	%f627, %r1157;
	setp.gt.f32 	%p834, %f1, %f627;
	selp.b32 	%r1158, 3, 2, %p834;
	selp.b32 	%r1159, 0, %r1158, %p833;
	add.s32 	%r1160, %r4871, 832;
	cvt.rn.f32.s32 	%f628, %r1160;
	setp.gt.f32 	%p835, %f1, %f628;
	and.pred  	%p836, %p833, %p835;
	selp.u32 	%r1161, 1, 0, %p836;
	add.s32 	%r1162, %r1159, %r1161;
	add.s32 	%r1163, %r4871, 837;
	cvt.rn.f32.s32 	%f629, %r1163;
	setp.leu.f32 	%p837, %f1, %f629;
	add.s32 	%r1164, %r4871, 838;
	cvt.rn.f32.s32 	%f630, %r1164;
	setp.gt.f32 	%p838, %f1, %f630;
	add.s32 	%r1165, %r4871, 836;
	cvt.rn.f32.s32 	%f631, %r1165;
	setp.gt.f32 	%p839, %f1, %f631;
	and.pred  	%p840, %p837, %p839;
	selp.u32 	%r1166, 1, 0, %p840;
	add.s32 	%r1167, %r4871, 841;
	cvt.rn.f32.s32 	%f632, %r1167;
	setp.leu.f32 	%p841, %f1, %f632;
	add.s32 	%r1168, %r4871, 842;
	cvt.rn.f32.s32 	%f633, %r1168;
	setp.gt.f32 	%p842, %f1, %f633;
	selp.b32 	%r1169, 3, 2, %p842;
	selp.b32 	%r1170, 0, %r1169, %p841;
	add.s32 	%r1171, %r4871, 840;
	cvt.rn.f32.s32 	%f634, %r1171;
	setp.gt.f32 	%p843, %f1, %f634;
	and.pred  	%p844, %p841, %p843;
	selp.u32 	%r1172, 1, 0, %p844;
	add.s32 	%r1173, %r1170, %r1172;
	add.s32 	%r1174, %r4871, 845;
	cvt.rn.f32.s32 	%f635, %r1174;
	setp.leu.f32 	%p845, %f1, %f635;
	add.s32 	%r1175, %r4871, 846;
	cvt.rn.f32.s32 	%f636, %r1175;
	setp.gt.f32 	%p846, %f1, %f636;
	add.s32 	%r1176, %r4871, 844;
	cvt.rn.f32.s32 	%f637, %r1176;
	setp.gt.f32 	%p847, %f1, %f637;
	and.pred  	%p848, %p845, %p847;
	selp.u32 	%r1177, 1, 0, %p848;
	add.s32 	%r1178, %r4871, 849;
	cvt.rn.f32.s32 	%f638, %r1178;
	setp.leu.f32 	%p849, %f1, %f638;
	add.s32 	%r1179, %r4871, 850;
	cvt.rn.f32.s32 	%f639, %r1179;
	setp.gt.f32 	%p850, %f1, %f639;
	selp.b32 	%r1180, 3, 2, %p850;
	selp.b32 	%r1181, 0, %r1180, %p849;
	add.s32 	%r1182, %r4871, 848;
	cvt.rn.f32.s32 	%f640, %r1182;
	setp.gt.f32 	%p851, %f1, %f640;
	and.pred  	%p852, %p849, %p851;
	selp.u32 	%r1183, 1, 0, %p852;
	add.s32 	%r1184, %r1181, %r1183;
	add.s32 	%r1185, %r4871, 853;
	cvt.rn.f32.s32 	%f641, %r1185;
	setp.leu.f32 	%p853, %f1, %f641;
	add.s32 	%r1186, %r4871, 854;
	cvt.rn.f32.s32 	%f642, %r1186;
	setp.gt.f32 	%p854, %f1, %f642;
	add.s32 	%r1187, %r4871, 852;
	cvt.rn.f32.s32 	%f643, %r1187;
	setp.gt.f32 	%p855, %f1, %f643;
	and.pred  	%p856, %p853, %p855;
	selp.u32 	%r1188, 1, 0, %p856;
	add.s32 	%r1189, %r4871, 857;
	cvt.rn.f32.s32 	%f644, %r1189;
	setp.leu.f32 	%p857, %f1, %f644;
	add.s32 	%r1190, %r4871, 858;
	cvt.rn.f32.s32 	%f645, %r1190;
	setp.gt.f32 	%p858, %f1, %f645;
	selp.b32 	%r1191, 3, 2, %p858;
	selp.b32 	%r1192, 0, %r1191, %p857;
	add.s32 	%r1193, %r4871, 856;
	cvt.rn.f32.s32 	%f646, %r1193;
	setp.gt.f32 	%p859, %f1, %f646;
	and.pred  	%p860, %p857, %p859;
	selp.u32 	%r1194, 1, 0, %p860;
	add.s32 	%r1195, %r1192, %r1194;
	add.s32 	%r1196, %r4871, 861;
	cvt.rn.f32.s32 	%f647, %r1196;
	setp.leu.f32 	%p861, %f1, %f647;
	add.s32 	%r1197, %r4871, 862;
	cvt.rn.f32.s32 	%f648, %r1197;
	setp.gt.f32 	%p862, %f1, %f648;
	add.s32 	%r1198, %r4871, 860;
	cvt.rn.f32.s32 	%f649, %r1198;
	setp.gt.f32 	%p863, %f1, %f649;
	and.pred  	%p864, %p861, %p863;
	selp.u32 	%r1199, 1, 0, %p864;
	add.s32 	%r1200, %r4871, 865;
	cvt.rn.f32.s32 	%f650, %r1200;
	setp.leu.f32 	%p865, %f1, %f650;
	add.s32 	%r1201, %r4871, 866;
	cvt.rn.f32.s32 	%f651, %r1201;
	setp.gt.f32 	%p866, %f1, %f651;
	selp.b32 	%r1202, 3, 2, %p866;
	selp.b32 	%r1203, 0, %r1202, %p865;
	add.s32 	%r1204, %r4871, 864;
	cvt.rn.f32.s32 	%f652, %r1204;
	setp.gt.f32 	%p867, %f1, %f652;
	and.pred  	%p868, %p865, %p867;
	selp.u32 	%r1205, 1, 0, %p868;
	add.s32 	%r1206, %r1203, %r1205;
	add.s32 	%r1207, %r4871, 869;
	cvt.rn.f32.s32 	%f653, %r1207;
	setp.leu.f32 	%p869, %f1, %f653;
	add.s32 	%r1208, %r4871, 870;
	cvt.rn.f32.s32 	%f654, %r1208;
	setp.gt.f32 	%p870, %f1, %f654;
	add.s32 	%r1209, %r4871, 868;
	cvt.rn.f32.s32 	%f655, %r1209;
	setp.gt.f32 	%p871, %f1, %f655;
	and.pred  	%p872, %p869, %p871;
	selp.u32 	%r1210, 1, 0, %p872;
	add.s32 	%r1211, %r4871, 873;
	cvt.rn.f32.s32 	%f656, %r1211;
	setp.leu.f32 	%p873, %f1, %f656;
	add.s32 	%r1212, %r4871, 874;
	cvt.rn.f32.s32 	%f657, %r1212;
	setp.gt.f32 	%p874, %f1, %f657;
	selp.b32 	%r1213, 3, 2, %p874;
	selp.b32 	%r1214, 0, %r1213, %p873;
	add.s32 	%r1215, %r4871, 872;
	cvt.rn.f32.s32 	%f658, %r1215;
	setp.gt.f32 	%p875, %f1, %f658;
	and.pred  	%p876, %p873, %p875;
	selp.u32 	%r1216, 1, 0, %p876;
	add.s32 	%r1217, %r1214, %r1216;
	add.s32 	%r1218, %r4871, 877;
	cvt.rn.f32.s32 	%f659, %r1218;
	setp.leu.f32 	%p877, %f1, %f659;
	add.s32 	%r1219, %r4871, 878;
	cvt.rn.f32.s32 	%f660, %r1219;
	setp.gt.f32 	%p878, %f1, %f660;
	add.s32 	%r1220, %r4871, 876;
	cvt.rn.f32.s32 	%f661, %r1220;
	setp.gt.f32 	%p879, %f1, %f661;
	and.pred  	%p880, %p877, %p879;
	selp.u32 	%r1221, 1, 0, %p880;
	add.s32 	%r1222, %r4871, 881;
	cvt.rn.f32.s32 	%f662, %r1222;
	setp.leu.f32 	%p881, %f1, %f662;
	add.s32 	%r1223, %r4871, 882;
	cvt.rn.f32.s32 	%f663, %r1223;
	setp.gt.f32 	%p882, %f1, %f663;
	selp.b32 	%r1224, 3, 2, %p882;
	selp.b32 	%r1225, 0, %r1224, %p881;
	add.s32 	%r1226, %r4871, 880;
	cvt.rn.f32.s32 	%f664, %r1226;
	setp.gt.f32 	%p883, %f1, %f664;
	and.pred  	%p884, %p881, %p883;
	selp.u32 	%r1227, 1, 0, %p884;
	add.s32 	%r1228, %r1225, %r1227;
	add.s32 	%r1229, %r4871, 885;
	cvt.rn.f32.s32 	%f665, %r1229;
	setp.leu.f32 	%p885, %f1, %f665;
	add.s32 	%r1230, %r4871, 886;
	cvt.rn.f32.s32 	%f666, %r1230;
	setp.gt.f32 	%p886, %f1, %f666;
	add.s32 	%r1231, %r4871, 884;
	cvt.rn.f32.s32 	%f667, %r1231;
	setp.gt.f32 	%p887, %f1, %f667;
	and.pred  	%p888, %p885, %p887;
	selp.u32 	%r1232, 1, 0, %p888;
	add.s32 	%r1233, %r4871, 889;
	cvt.rn.f32.s32 	%f668, %r1233;
	setp.leu.f32 	%p889, %f1, %f668;
	add.s32 	%r1234, %r4871, 890;
	cvt.rn.f32.s32 	%f669, %r1234;
	setp.gt.f32 	%p890, %f1, %f669;
	selp.b32 	%r1235, 3, 2, %p890;
	selp.b32 	%r1236, 0, %r1235, %p889;
	add.s32 	%r1237, %r4871, 888;
	cvt.rn.f32.s32 	%f670, %r1237;
	setp.gt.f32 	%p891, %f1, %f670;
	and.pred  	%p892, %p889, %p891;
	selp.u32 	%r1238, 1, 0, %p892;
	add.s32 	%r1239, %r1236, %r1238;
	add.s32 	%r1240, %r4871, 893;
	cvt.rn.f32.s32 	%f671, %r1240;
	setp.leu.f32 	%p893, %f1, %f671;
	add.s32 	%r1241, %r4871, 894;
	cvt.rn.f32.s32 	%f672, %r1241;
	setp.gt.f32 	%p894, %f1, %f672;
	add.s32 	%r1242, %r4871, 892;
	cvt.rn.f32.s32 	%f673, %r1242;
	setp.gt.f32 	%p895, %f1, %f673;
	and.pred  	%p896, %p893, %p895;
	selp.u32 	%r1243, 1, 0, %p896;
	add.s32 	%r1244, %r4871, 897;
	cvt.rn.f32.s32 	%f674, %r1244;
	setp.leu.f32 	%p897, %f1, %f674;
	add.s32 	%r1245, %r4871, 898;
	cvt.rn.f32.s32 	%f675, %r1245;
	setp.gt.f32 	%p898, %f1, %f675;
	selp.b32 	%r1246, 3, 2, %p898;
	selp.b32 	%r1247, 0, %r1246, %p897;
	add.s32 	%r1248, %r4871, 896;
	cvt.rn.f32.s32 	%f676, %r1248;
	setp.gt.f32 	%p899, %f1, %f676;
	and.pred  	%p900, %p897, %p899;
	selp.u32 	%r1249, 1, 0, %p900;
	add.s32 	%r1250, %r1247, %r1249;
	add.s32 	%r1251, %r4871, 901;
	cvt.rn.f32.s32 	%f677, %r1251;
	setp.leu.f32 	%p901, %f1, %f677;
	add.s32 	%r1252, %r4871, 902;
	cvt.rn.f32.s32 	%f678, %r1252;
	setp.gt.f32 	%p902, %f1, %f678;
	add.s32 	%r1253, %r4871, 900;
	cvt.rn.f32.s32 	%f679, %r1253;
	setp.gt.f32 	%p903, %f1, %f679;
	and.pred  	%p904, %p901, %p903;
	selp.u32 	%r1254, 1, 0, %p904;
	add.s32 	%r1255, %r4871, 905;
	cvt.rn.f32.s32 	%f680, %r1255;
	setp.leu.f32 	%p905, %f1, %f680;
	add.s32 	%r1256, %r4871, 906;
	cvt.rn.f32.s32 	%f681, %r1256;
	setp.gt.f32 	%p906, %f1, %f681;
	selp.b32 	%r1257, 3, 2, %p906;
	selp.b32 	%r1258, 0, %r1257, %p905;
	add.s32 	%r1259, %r4871, 904;
	cvt.rn.f32.s32 	%f682, %r1259;
	setp.gt.f32 	%p907, %f1, %f682;
	and.pred  	%p908, %p905, %p907;
	selp.u32 	%r1260, 1, 0, %p908;
	add.s32 	%r1261, %r1258, %r1260;
	add.s32 	%r1262, %r4871, 909;
	cvt.rn.f32.s32 	%f683, %r1262;
	setp.leu.f32 	%p909, %f1, %f683;
	add.s32 	%r1263, %r4871, 910;
	cvt.rn.f32.s32 	%f684, %r1263;
	setp.gt.f32 	%p910, %f1, %f684;
	add.s32 	%r1264, %r4871, 908;
	cvt.rn.f32.s32 	%f685, %r1264;
	setp.gt.f32 	%p911, %f1, %f685;
	and.pred  	%p912, %p909, %p911;
	selp.u32 	%r1265, 1, 0, %p912;
	add.s32 	%r1266, %r4871, 913;
	cvt.rn.f32.s32 	%f686, %r1266;
	setp.leu.f32 	%p913, %f1, %f686;
	add.s32 	%r1267, %r4871, 914;
	cvt.rn.f32.s32 	%f687, %r1267;
	setp.gt.f32 	%p914, %f1, %f687;
	selp.b32 	%r1268, 3, 2, %p914;
	selp.b32 	%r1269, 0, %r1268, %p913;
	add.s32 	%r1270, %r4871, 912;
	cvt.rn.f32.s32 	%f688, %r1270;
	setp.gt.f32 	%p915, %f1, %f688;
	and.pred  	%p916, %p913, %p915;
	selp.u32 	%r1271, 1, 0, %p916;
	add.s32 	%r1272, %r1269, %r1271;
	add.s32 	%r1273, %r4871, 917;
	cvt.rn.f32.s32 	%f689, %r1273;
	setp.leu.f32 	%p917, %f1, %f689;
	add.s32 	%r1274, %r4871, 918;
	cvt.rn.f32.s32 	%f690, %r1274;
	setp.gt.f32 	%p918, %f1, %f690;
	add.s32 	%r1275, %r4871, 916;
	cvt.rn.f32.s32 	%f691, %r1275;
	setp.gt.f32 	%p919, %f1, %f691;
	and.pred  	%p920, %p917, %p919;
	selp.u32 	%r1276, 1, 0, %p920;
	add.s32 	%r1277, %r4871, 921;
	cvt.rn.f32.s32 	%f692, %r1277;
	setp.leu.f32 	%p921, %f1, %f692;
	add.s32 	%r1278, %r4871, 922;
	cvt.rn.f32.s32 	%f693, %r1278;
	setp.gt.f32 	%p922, %f1, %f693;
	selp.b32 	%r1279, 3, 2, %p922;
	selp.b32 	%r1280, 0, %r1279, %p921;
	add.s32 	%r1281, %r4871, 920;
	cvt.rn.f32.s32 	%f694, %r1281;
	setp.gt.f32 	%p923, %f1, %f694;
	and.pred  	%p924, %p921, %p923;
	selp.u32 	%r1282, 1, 0, %p924;
	add.s32 	%r1283, %r1280, %r1282;
	add.s32 	%r1284, %r4871, 925;
	cvt.rn.f32.s32 	%f695, %r1284;
	setp.leu.f32 	%p925, %f1, %f695;
	add.s32 	%r1285, %r4871, 926;
	cvt.rn.f32.s32 	%f696, %r1285;
	setp.gt.f32 	%p926, %f1, %f696;
	add.s32 	%r1286, %r4871, 924;
	cvt.rn.f32.s32 	%f697, %r1286;
	setp.gt.f32 	%p927, %f1, %f697;
	and.pred  	%p928, %p925, %p927;
	selp.u32 	%r1287, 1, 0, %p928;
	add.s32 	%r1288, %r4871, 929;
	cvt.rn.f32.s32 	%f698, %r1288;
	setp.leu.f32 	%p929, %f1, %f698;
	add.s32 	%r1289, %r4871, 930;
	cvt.rn.f32.s32 	%f699, %r1289;
	setp.gt.f32 	%p930, %f1, %f699;
	selp.b32 	%r1290, 3, 2, %p930;
	selp.b32 	%r1291, 0, %r1290, %p929;
	add.s32 	%r1292, %r4871, 928;
	cvt.rn.f32.s32 	%f700, %r1292;
	setp.gt.f32 	%p931, %f1, %f700;
	and.pred  	%p932, %p929, %p931;
	selp.u32 	%r1293, 1, 0, %p932;
	add.s32 	%r1294, %r1291, %r1293;
	add.s32 	%r1295, %r4871, 933;
	cvt.rn.f32.s32 	%f701, %r1295;
	setp.leu.f32 	%p933, %f1, %f701;
	add.s32 	%r1296, %r4871, 934;
	cvt.rn.f32.s32 	%f702, %r1296;
	setp.gt.f32 	%p934, %f1, %f702;
	add.s32 	%r1297, %r4871, 932;
	cvt.rn.f32.s32 	%f703, %r1297;
	setp.gt.f32 	%p935, %f1, %f703;
	and.pred  	%p936, %p933, %p935;
	selp.u32 	%r1298, 1, 0, %p936;
	add.s32 	%r1299, %r4871, 937;
	cvt.rn.f32.s32 	%f704, %r1299;
	setp.leu.f32 	%p937, %f1, %f704;
	add.s32 	%r1300, %r4871, 938;
	cvt.rn.f32.s32 	%f705, %r1300;
	setp.gt.f32 	%p938, %f1, %f705;
	selp.b32 	%r1301, 3, 2, %p938;
	selp.b32 	%r1302, 0, %r1301, %p937;
	add.s32 	%r1303, %r4871, 936;
	cvt.rn.f32.s32 	%f706, %r1303;
	setp.gt.f32 	%p939, %f1, %f706;
	and.pred  	%p940, %p937, %p939;
	selp.u32 	%r1304, 1, 0, %p940;
	add.s32 	%r1305, %r1302, %r1304;
	add.s32 	%r1306, %r4871, 941;
	cvt.rn.f32.s32 	%f707, %r1306;
	setp.leu.f32 	%p941, %f1, %f707;
	add.s32 	%r1307, %r4871, 942;
	cvt.rn.f32.s32 	%f708, %r1307;
	setp.gt.f32 	%p942, %f1, %f708;
	add.s32 	%r1308, %r4871, 940;
	cvt.rn.f32.s32 	%f709, %r1308;
	setp.gt.f32 	%p943, %f1, %f709;
	and.pred  	%p944, %p941, %p943;
	selp.u32 	%r1309, 1, 0, %p944;
	add.s32 	%r1310, %r4871, 945;
	cvt.rn.f32.s32 	%f710, %r1310;
	setp.leu.f32 	%p945, %f1, %f710;
	add.s32 	%r1311, %r4871, 946;
	cvt.rn.f32.s32 	%f711, %r1311;
	setp.gt.f32 	%p946, %f1, %f711;
	selp.b32 	%r1312, 3, 2, %p946;
	selp.b32 	%r1313, 0, %r1312, %p945;
	add.s32 	%r1314, %r4871, 944;
	cvt.rn.f32.s32 	%f712, %r1314;
	setp.gt.f32 	%p947, %f1, %f712;
	and.pred  	%p948, %p945, %p947;
	selp.u32 	%r1315, 1, 0, %p948;
	add.s32 	%r1316, %r1313, %r1315;
	add.s32 	%r1317, %r4871, 949;
	cvt.rn.f32.s32 	%f713, %r1317;
	setp.leu.f32 	%p949, %f1, %f713;
	add.s32 	%r1318, %r4871, 950;
	cvt.rn.f32.s32 	%f714, %r1318;
	setp.gt.f32 	%p950, %f1, %f714;
	add.s32 	%r1319, %r4871, 948;
	cvt.rn.f32.s32 	%f715, %r1319;
	setp.gt.f32 	%p951, %f1, %f715;
	and.pred  	%p952, %p949, %p951;
	selp.u32 	%r1320, 1, 0, %p952;
	add.s32 	%r1321, %r4871, 953;
	cvt.rn.f32.s32 	%f716, %r1321;
	setp.leu.f32 	%p953, %f1, %f716;
	add.s32 	%r1322, %r4871, 954;
	cvt.rn.f32.s32 	%f717, %r1322;
	setp.gt.f32 	%p954, %f1, %f717;
	selp.b32 	%r1323, 3, 2, %p954;
	selp.b32 	%r1324, 0, %r1323, %p953;
	add.s32 	%r1325, %r4871, 952;
	cvt.rn.f32.s32 	%f718, %r1325;
	setp.gt.f32 	%p955, %f1, %f718;
	and.pred  	%p956, %p953, %p955;
	selp.u32 	%r1326, 1, 0, %p956;
	add.s32 	%r1327, %r1324, %r1326;
	add.s32 	%r1328, %r4871, 957;
	cvt.rn.f32.s32 	%f719, %r1328;
	setp.leu.f32 	%p957, %f1, %f719;
	add.s32 	%r1329, %r4871, 958;
	cvt.rn.f32.s32 	%f720, %r1329;
	setp.gt.f32 	%p958, %f1, %f720;
	add.s32 	%r1330, %r4871, 956;
	cvt.rn.f32.s32 	%f721, %r1330;
	setp.gt.f32 	%p959, %f1, %f721;
	and.pred  	%p960, %p957, %p959;
	selp.u32 	%r1331, 1, 0, %p960;
	add.s32 	%r1332, %r4871, 961;
	cvt.rn.f32.s32 	%f722, %r1332;
	setp.leu.f32 	%p961, %f1, %f722;
	add.s32 	%r1333, %r4871, 962;
	cvt.rn.f32.s32 	%f723, %r1333;
	setp.gt.f32 	%p962, %f1, %f723;
	selp.b32 	%r1334, 3, 2, %p962;
	selp.b32 	%r1335, 0, %r1334, %p961;
	add.s32 	%r1336, %r4871, 960;
	cvt.rn.f32.s32 	%f724, %r1336;
	setp.gt.f32 	%p963, %f1, %f724;
	and.pred  	%p964, %p961, %p963;
	selp.u32 	%r1337, 1, 0, %p964;
	add.s32 	%r1338, %r1335, %r1337;
	add.s32 	%r1339, %r4871, 965;
	cvt.rn.f32.s32 	%f725, %r1339;
	setp.leu.f32 	%p965, %f1, %f725;
	add.s32 	%r1340, %r4871, 966;
	cvt.rn.f32.s32 	%f726, %r1340;
	setp.gt.f32 	%p966, %f1, %f726;
	add.s32 	%r1341, %r4871, 964;
	cvt.rn.f32.s32 	%f727, %r1341;
	setp.gt.f32 	%p967, %f1, %f727;
	and.pred  	%p968, %p965, %p967;
	selp.u32 	%r1342, 1, 0, %p968;
	add.s32 	%r1343, %r4871, 969;
	cvt.rn.f32.s32 	%f728, %r1343;
	setp.leu.f32 	%p969, %f1, %f728;
	add.s32 	%r1344, %r4871, 970;
	cvt.rn.f32.s32 	%f729, %r1344;
	setp.gt.f32 	%p970, %f1, %f729;
	selp.b32 	%r1345, 3, 2, %p970;
	selp.b32 	%r1346, 0, %r1345, %p969;
	add.s32 	%r1347, %r4871, 968;
	cvt.rn.f32.s32 	%f730, %r1347;
	setp.gt.f32 	%p971, %f1, %f730;
	and.pred  	%p972, %p969, %p971;
	selp.u32 	%r1348, 1, 0, %p972;
	add.s32 	%r1349, %r1346, %r1348;
	add.s32 	%r1350, %r4871, 973;
	cvt.rn.f32.s32 	%f731, %r1350;
	setp.leu.f32 	%p973, %f1, %f731;
	add.s32 	%r1351, %r4871, 974;
	cvt.rn.f32.s32 	%f732, %r1351;
	setp.gt.f32 	%p974, %f1, %f732;
	add.s32 	%r1352, %r4871, 972;
	cvt.rn.f32.s32 	%f733, %r1352;
	setp.gt.f32 	%p975, %f1, %f733;
	and.pred  	%p976, %p973, %p975;
	selp.u32 	%r1353, 1, 0, %p976;
	add.s32 	%r1354, %r4871, 977;
	cvt.rn.f32.s32 	%f734, %r1354;
	setp.leu.f32 	%p977, %f1, %f734;
	add.s32 	%r1355, %r4871, 978;
	cvt.rn.f32.s32 	%f735, %r1355;
	setp.gt.f32 	%p978, %f1, %f735;
	selp.b32 	%r1356, 3, 2, %p978;
	selp.b32 	%r1357, 0, %r1356, %p977;
	add.s32 	%r1358, %r4871, 976;
	cvt.rn.f32.s32 	%f736, %r1358;
	setp.gt.f32 	%p979, %f1, %f736;
	and.pred  	%p980, %p977, %p979;
	selp.u32 	%r1359, 1, 0, %p980;
	add.s32 	%r1360, %r1357, %r1359;
	add.s32 	%r1361, %r4871, 981;
	cvt.rn.f32.s32 	%f737, %r1361;
	setp.leu.f32 	%p981, %f1, %f737;
	add.s32 	%r1362, %r4871, 982;
	cvt.rn.f32.s32 	%f738, %r1362;
	setp.gt.f32 	%p982, %f1, %f738;
	add.s32 	%r1363, %r4871, 980;
	cvt.rn.f32.s32 	%f739, %r1363;
	setp.gt.f32 	%p983, %f1, %f739;
	and.pred  	%p984, %p981, %p983;
	selp.u32 	%r1364, 1, 0, %p984;
	add.s32 	%r1365, %r4871, 985;
	cvt.rn.f32.s32 	%f740, %r1365;
	setp.leu.f32 	%p985, %f1, %f740;
	add.s32 	%r1366, %r4871, 986;
	cvt.rn.f32.s32 	%f741, %r1366;
	setp.gt.f32 	%p986, %f1, %f741;
	selp.b32 	%r1367, 3, 2, %p986;
	selp.b32 	%r1368, 0, %r1367, %p985;
	add.s32 	%r1369, %r4871, 984;
	cvt.rn.f32.s32 	%f742, %r1369;
	setp.gt.f32 	%p987, %f1, %f742;
	and.pred  	%p988, %p985, %p987;
	selp.u32 	%r1370, 1, 0, %p988;
	add.s32 	%r1371, %r1368, %r1370;
	add.s32 	%r1372, %r4871, 989;
	cvt.rn.f32.s32 	%f743, %r1372;
	setp.leu.f32 	%p989, %f1, %f743;
	add.s32 	%r1373, %r4871, 990;
	cvt.rn.f32.s32 	%f744, %r1373;
	setp.gt.f32 	%p990, %f1, %f744;
	add.s32 	%r1374, %r4871, 988;
	cvt.rn.f32.s32 	%f745, %r1374;
	setp.gt.f32 	%p991, %f1, %f745;
	and.pred  	%p992, %p989, %p991;
	selp.u32 	%r1375, 1, 0, %p992;
	add.s32 	%r1376, %r4871, 993;
	cvt.rn.f32.s32 	%f746, %r1376;
	setp.leu.f32 	%p993, %f1, %f746;
	add.s32 	%r1377, %r4871, 994;
	cvt.rn.f32.s32 	%f747, %r1377;
	setp.gt.f32 	%p994, %f1, %f747;
	selp.b32 	%r1378, 3, 2, %p994;
	selp.b32 	%r1379, 0, %r1378, %p993;
	add.s32 	%r1380, %r4871, 992;
	cvt.rn.f32.s32 	%f748, %r1380;
	setp.gt.f32 	%p995, %f1, %f748;
	and.pred  	%p996, %p993, %p995;
	selp.u32 	%r1381, 1, 0, %p996;
	add.s32 	%r1382, %r1379, %r1381;
	add.s32 	%r1383, %r4871, 997;
	cvt.rn.f32.s32 	%f749, %r1383;
	setp.leu.f32 	%p997, %f1, %f749;
	add.s32 	%r1384, %r4871, 998;
	cvt.rn.f32.s32 	%f750, %r1384;
	setp.gt.f32 	%p998, %f1, %f750;
	add.s32 	%r1385, %r4871, 996;
	cvt.rn.f32.s32 	%f751, %r1385;
	setp.gt.f32 	%p999, %f1, %f751;
	and.pred  	%p1000, %p997, %p999;
	selp.u32 	%r1386, 1, 0, %p1000;
	add.s32 	%r1387, %r4871, 1001;
	cvt.rn.f32.s32 	%f752, %r1387;
	setp.leu.f32 	%p1001, %f1, %f752;
	add.s32 	%r1388, %r4871, 1002;
	cvt.rn.f32.s32 	%f753, %r1388;
	setp.gt.f32 	%p1002, %f1, %f753;
	selp.b32 	%r1389, 3, 2, %p1002;
	selp.b32 	%r1390, 0, %r1389, %p1001;
	add.s32 	%r1391, %r4871, 1000;
	cvt.rn.f32.s32 	%f754, %r1391;
	setp.gt.f32 	%p1003, %f1, %f754;
	and.pred  	%p1004, %p1001, %p1003;
	selp.u32 	%r1392, 1, 0, %p1004;
	add.s32 	%r1393, %r1390, %r1392;
	add.s32 	%r1394, %r4871, 1005;
	cvt.rn.f32.s32 	%f755, %r1394;
	setp.leu.f32 	%p1005, %f1, %f755;
	add.s32 	%r1395, %r4871, 1006;
	cvt.rn.f32.s32 	%f756, %r1395;
	setp.gt.f32 	%p1006, %f1, %f756;
	add.s32 	%r1396, %r4871, 1004;
	cvt.rn.f32.s32 	%f757, %r1396;
	setp.gt.f32 	%p1007, %f1, %f757;
	and.pred  	%p1008, %p1005, %p1007;
	selp.u32 	%r1397, 1, 0, %p1008;
	add.s32 	%r1398, %r4871, 1009;
	cvt.rn.f32.s32 	%f758, %r1398;
	setp.leu.f32 	%p1009, %f1, %f758;
	add.s32 	%r1399, %r4871, 1010;
	cvt.rn.f32.s32 	%f759, %r1399;
	setp.gt.f32 	%p1010, %f1, %f759;
	selp.b32 	%r1400, 3, 2, %p1010;
	selp.b32 	%r1401, 0, %r1400, %p1009;
	add.s32 	%r1402, %r4871, 1008;
	cvt.rn.f32.s32 	%f760, %r1402;
	setp.gt.f32 	%p1011, %f1, %f760;
	and.pred  	%p1012, %p1009, %p1011;
	selp.u32 	%r1403, 1, 0, %p1012;
	add.s32 	%r1404, %r1401, %r1403;
	add.s32 	%r1405, %r4871, 1013;
	cvt.rn.f32.s32 	%f761, %r1405;
	setp.leu.f32 	%p1013, %f1, %f761;
	add.s32 	%r1406, %r4871, 1014;
	cvt.rn.f32.s32 	%f762, %r1406;
	setp.gt.f32 	%p1014, %f1, %f762;
	add.s32 	%r1407, %r4871, 1012;
	cvt.rn.f32.s32 	%f763, %r1407;
	setp.gt.f32 	%p1015, %f1, %f763;
	and.pred  	%p1016, %p1013, %p1015;
	selp.u32 	%r1408, 1, 0, %p1016;
	add.s32 	%r1409, %r4871, 1017;
	cvt.rn.f32.s32 	%f764, %r1409;
	setp.leu.f32 	%p1017, %f1, %f764;
	add.s32 	%r1410, %r4871, 1018;
	cvt.rn.f32.s32 	%f765, %r1410;
	setp.gt.f32 	%p1018, %f1, %f765;
	selp.b32 	%r1411, 3, 2, %p1018;
	selp.b32 	%r1412, 0, %r1411, %p1017;
	add.s32 	%r1413, %r4871, 1016;
	cvt.rn.f32.s32 	%f766, %r1413;
	setp.gt.f32 	%p1019, %f1, %f766;
	and.pred  	%p1020, %p1017, %p1019;
	selp.u32 	%r1414, 1, 0, %p1020;
	add.s32 	%r1415, %r1412, %r1414;
	add.s32 	%r1416, %r4871, 1021;
	cvt.rn.f32.s32 	%f767, %r1416;
	setp.leu.f32 	%p1021, %f1, %f767;
	add.s32 	%r1417, %r4871, 1022;
	cvt.rn.f32.s32 	%f768, %r1417;
	setp.gt.f32 	%p1022, %f1, %f768;
	add.s32 	%r1418, %r4871, 1020;
	cvt.rn.f32.s32 	%f769, %r1418;
	setp.gt.f32 	%p1023, %f1, %f769;
	and.pred  	%p1024, %p1021, %p1023;
	selp.u32 	%r1419, 1, 0, %p1024;
	add.s32 	%r1420, %r4871, 3;
	cvt.rn.f32.s32 	%f770, %r1420;
	setp.leu.f32 	%p1025, %f1, %f770;
	selp.b32 	%r1421, 5, 4, %p8;
	selp.b32 	%r1422, %r1421, 4, %p6;
	add.s32 	%r1423, %r1422, %r21;
	selp.b32 	%r1424, %r17, %r1423, %p1025;
	add.s32 	%r1425, %r4871, 11;
	cvt.rn.f32.s32 	%f771, %r1425;
	setp.leu.f32 	%p1026, %f1, %f771;
	selp.b32 	%r1426, 7, 6, %p14;
	selp.b32 	%r1427, 4, %r1426, %p13;
	add.s32 	%r1428, %r1427, %r33;
	selp.b32 	%r1429, %r29, %r1428, %p1026;
	add.s32 	%r1430, %r4871, 19;
	cvt.rn.f32.s32 	%f772, %r1430;
	setp.leu.f32 	%p1027, %f1, %f772;
	selp.b32 	%r1431, 7, 6, %p22;
	selp.b32 	%r1432, 4, %r1431, %p21;
	add.s32 	%r1433, %r1432, %r44;
	selp.b32 	%r1434, %r40, %r1433, %p1027;
	add.s32 	%r1435, %r4871, 27;
	cvt.rn.f32.s32 	%f773, %r1435;
	setp.leu.f32 	%p1028, %f1, %f773;
	selp.b32 	%r1436, 7, 6, %p30;
	selp.b32 	%r1437, 4, %r1436, %p29;
	add.s32 	%r1438, %r1437, %r55;
	selp.b32 	%r1439, %r51, %r1438, %p1028;
	add.s32 	%r1440, %r4871, 35;
	cvt.rn.f32.s32 	%f774, %r1440;
	setp.leu.f32 	%p1029, %f1, %f774;
	selp.b32 	%r1441, 7, 6, %p38;
	selp.b32 	%r1442, 4, %r1441, %p37;
	add.s32 	%r1443, %r1442, %r66;
	selp.b32 	%r1444, %r62, %r1443, %p1029;
	add.s32 	%r1445, %r4871, 43;
	cvt.rn.f32.s32 	%f775, %r1445;
	setp.leu.f32 	%p1030, %f1, %f775;
	selp.b32 	%r1446, 7, 6, %p46;
	selp.b32 	%r1447, 4, %r1446, %p45;
	add.s32 	%r1448, %r1447, %r77;
	selp.b32 	%r1449, %r73, %r1448, %p1030;
	add.s32 	%r1450, %r4871, 51;
	cvt.rn.f32.s32 	%f776, %r1450;
	setp.leu.f32 	%p1031, %f1, %f776;
	selp.b32 	%r1451, 7, 6, %p54;
	selp.b32 	%r1452, 4, %r1451, %p53;
	add.s32 	%r1453, %r1452, %r88;
	selp.b32 	%r1454, %r84, %r1453, %p1031;
	add.s32 	%r1455, %r4871, 59;
	cvt.rn.f32.s32 	%f777, %r1455;
	setp.leu.f32 	%p1032, %f1, %f777;
	selp.b32 	%r1456, 7, 6, %p62;
	selp.b32 	%r1457, 4, %r1456, %p61;
	add.s32 	%r1458, %r1457, %r99;
	selp.b32 	%r1459, %r95, %r1458, %p1032;
	add.s32 	%r1460, %r4871, 67;
	cvt.rn.f32.s32 	%f778, %r1460;
	setp.leu.f32 	%p1033, %f1, %f778;
	selp.b32 	%r1461, 7, 6, %p70;
	selp.b32 	%r1462, 4, %r1461, %p69;
	add.s32 	%r1463, %r1462, %r110;
	selp.b32 	%r1464, %r106, %r1463, %p1033;
	add.s32 	%r1465, %r4871, 75;
	cvt.rn.f32.s32 	%f779, %r1465;
	setp.leu.f32 	%p1034, %f1, %f779;
	selp.b32 	%r1466, 7, 6, %p78;
	selp.b32 	%r1467, 4, %r1466, %p77;
	add.s32 	%r1468, %r1467, %r121;
	selp.b32 	%r1469, %r117, %r1468, %p1034;
	add.s32 	%r1470, %r4871, 83;
	cvt.rn.f32.s32 	%f780, %r1470;
	setp.leu.f32 	%p1035, %f1, %f780;
	selp.b32 	%r1471, 7, 6, %p86;
	selp.b32 	%r1472, 4, %r1471, %p85;
	add.s32 	%r1473, %r1472, %r132;
	selp.b32 	%r1474, %r128, %r1473, %p1035;
	add.s32 	%r1475, %r4871, 91;
	cvt.rn.f32.s32 	%f781, %r1475;
	setp.leu.f32 	%p1036, %f1, %f781;
	selp.b32 	%r1476, 7, 6, %p94;
	selp.b32 	%r1477, 4, %r1476, %p93;
	add.s32 	%r1478, %r1477, %r143;
	selp.b32 	%r1479, %r139, %r1478, %p1036;
	add.s32 	%r1480, %r4871, 99;
	cvt.rn.f32.s32 	%f782, %r1480;
	setp.leu.f32 	%p1037, %f1, %f782;
	selp.b32 	%r1481, 7, 6, %p102;
	selp.b32 	%r1482, 4, %r1481, %p101;
	add.s32 	%r1483, %r1482, %r154;
	selp.b32 	%r1484, %r150, %r1483, %p1037;
	add.s32 	%r1485, %r4871, 107;
	cvt.rn.f32.s32 	%f783, %r1485;
	setp.leu.f32 	%p1038, %f1, %f783;
	selp.b32 	%r1486, 7, 6, %p110;
	selp.b32 	%r1487, 4, %r1486, %p109;
	add.s32 	%r1488, %r1487, %r165;
	selp.b32 	%r1489, %r161, %r1488, %p1038;
	add.s32 	%r1490, %r4871, 115;
	cvt.rn.f32.s32 	%f784, %r1490;
	setp.leu.f32 	%p1039, %f1, %f784;
	selp.b32 	%r1491, 7, 6, %p118;
	selp.b32 	%r1492, 4, %r1491, %p117;
	add.s32 	%r1493, %r1492, %r176;
	selp.b32 	%r1494, %r172, %r1493, %p1039;
	add.s32 	%r1495, %r4871, 123;
	cvt.rn.f32.s32 	%f785, %r1495;
	setp.leu.f32 	%p1040, %f1, %f785;
	selp.b32 	%r1496, 7, 6, %p126;
	selp.b32 	%r1497, 4, %r1496, %p125;
	add.s32 	%r1498, %r1497, %r187;
	selp.b32 	%r1499, %r183, %r1498, %p1040;
	add.s32 	%r1500, %r4871, 131;
	cvt.rn.f32.s32 	%f786, %r1500;
	setp.leu.f32 	%p1041, %f1, %f786;
	selp.b32 	%r1501, 7, 6, %p134;
	selp.b32 	%r1502, 4, %r1501, %p133;
	add.s32 	%r1503, %r1502, %r198;
	selp.b32 	%r1504, %r194, %r1503, %p1041;
	add.s32 	%r1505, %r4871, 139;
	cvt.rn.f32.s32 	%f787, %r1505;
	setp.leu.f32 	%p1042, %f1, %f787;
	selp.b32 	%r1506, 7, 6, %p142;
	selp.b32 	%r1507, 4, %r1506, %p141;
	add.s32 	%r1508, %r1507, %r209;
	selp.b32 	%r1509, %r205, %r1508, %p1042;
	add.s32 	%r1510, %r4871, 147;
	cvt.rn.f32.s32 	%f788, %r1510;
	setp.leu.f32 	%p1043, %f1, %f788;
	selp.b32 	%r1511, 7, 6, %p150;
	selp.b32 	%r1512, 4, %r1511, %p149;
	add.s32 	%r1513, %r1512, %r220;
	selp.b32 	%r1514, %r216, %r1513, %p1043;
	add.s32 	%r1515, %r4871, 155;
	cvt.rn.f32.s32 	%f789, %r1515;
	setp.leu.f32 	%p1044, %f1, %f789;
	selp.b32 	%r1516, 7, 6, %p158;
	selp.b32 	%r1517, 4, %r1516, %p157;
	add.s32 	%r1518, %r1517, %r231;
	selp.b32 	%r1519, %r227, %r1518, %p1044;
	add.s32 	%r1520, %r4871, 163;
	cvt.rn.f32.s32 	%f790, %r1520;
	setp.leu.f32 	%p1045, %f1, %f790;
	selp.b32 	%r1521, 7, 6, %p166;
	selp.b32 	%r1522, 4, %r1521, %p165;
	add.s32 	%r1523, %r1522, %r242;
	selp.b32 	%r1524, %r238, %r1523, %p1045;
	add.s32 	%r1525, %r4871, 171;
	cvt.rn.f32.s32 	%f791, %r1525;
	setp.leu.f32 	%p1046, %f1, %f791;
	selp.b32 	%r1526, 7, 6, %p174;
	selp.b32 	%r1527, 4, %r1526, %p173;
	add.s32 	%r1528, %r1527, %r253;
	selp.b32 	%r1529, %r249, %r1528, %p1046;
	add.s32 	%r1530, %r4871, 179;
	cvt.rn.f32.s32 	%f792, %r1530;
	setp.leu.f32 	%p1047, %f1, %f792;
	selp.b32 	%r1531, 7, 6, %p182;
	selp.b32 	%r1532, 4, %r1531, %p181;
	add.s32 	%r1533, %r1532, %r264;
	selp.b32 	%r1534, %r260, %r1533, %p1047;
	add.s32 	%r1535, %r4871, 187;
	cvt.rn.f32.s32 	%f793, %r1535;
	setp.leu.f32 	%p1048, %f1, %f793;
	selp.b32 	%r1536, 7, 6, %p190;
	selp.b32 	%r1537, 4, %r1536, %p189;
	add.s32 	%r1538, %r1537, %r275;
	selp.b32 	%r1539, %r271, %r1538, %p1048;
	add.s32 	%r1540, %r4871, 195;
	cvt.rn.f32.s32 	%f794, %r1540;
	setp.leu.f32 	%p1049, %f1, %f794;
	selp.b32 	%r1541, 7, 6, %p198;
	selp.b32 	%r1542, 4, %r1541, %p197;
	add.s32 	%r1543, %r1542, %r286;
	selp.b32 	%r1544, %r282, %r1543, %p1049;
	add.s32 	%r1545, %r4871, 203;
	cvt.rn.f32.s32 	%f795, %r1545;
	setp.leu.f32 	%p1050, %f1, %f795;
	selp.b32 	%r1546, 7, 6, %p206;
	selp.b32 	%r1547, 4, %r1546, %p205;
	add.s32 	%r1548, %r1547, %r297;
	selp.b32 	%r1549, %r293, %r1548, %p1050;
	add.s32 	%r1550, %r4871, 211;
	cvt.rn.f32.s32 	%f796, %r1550;
	setp.leu.f32 	%p1051, %f1, %f796;
	selp.b32 	%r1551, 7, 6, %p214;
	selp.b32 	%r1552, 4, %r1551, %p213;
	add.s32 	%r1553, %r1552, %r308;
	selp.b32 	%r1554, %r304, %r1553, %p1051;
	add.s32 	%r1555, %r4871, 219;
	cvt.rn.f32.s32 	%f797, %r1555;
	setp.leu.f32 	%p1052, %f1, %f797;
	selp.b32 	%r1556, 7, 6, %p222;
	selp.b32 	%r1557, 4, %r1556, %p221;
	add.s32 	%r1558, %r1557, %r319;
	selp.b32 	%r1559, %r315, %r1558, %p1052;
	add.s32 	%r1560, %r4871, 227;
	cvt.rn.f32.s32 	%f798, %r1560;
	setp.leu.f32 	%p1053, %f1, %f798;
	selp.b32 	%r1561, 7, 6, %p230;
	selp.b32 	%r1562, 4, %r1561, %p229;
	add.s32 	%r1563, %r1562, %r330;
	selp.b32 	%r1564, %r326, %r1563, %p1053;
	add.s32 	%r1565, %r4871, 235;
	cvt.rn.f32.s32 	%f799, %r1565;
	setp.leu.f32 	%p1054, %f1, %f799;
	selp.b32 	%r1566, 7, 6, %p238;
	selp.b32 	%r1567, 4, %r1566, %p237;
	add.s32 	%r1568, %r1567, %r341;
	selp.b32 	%r1569, %r337, %r1568, %p1054;
	add.s32 	%r1570, %r4871, 243;
	cvt.rn.f32.s32 	%f800, %r1570;
	setp.leu.f32 	%p1055, %f1, %f800;
	selp.b32 	%r1571, 7, 6, %p246;
	selp.b32 	%r1572, 4, %r1571, %p245;
	add.s32 	%r1573, %r1572, %r352;
	selp.b32 	%r1574, %r348, %r1573, %p1055;
	add.s32 	%r1575, %r4871, 251;
	cvt.rn.f32.s32 	%f801, %r1575;
	setp.leu.f32 	%p1056, %f1, %f801;
	selp.b32 	%r1576, 7, 6, %p254;
	selp.b32 	%r1577, 4, %r1576, %p253;
	add.s32 	%r1578, %r1577, %r363;
	selp.b32 	%r1579, %r359, %r1578, %p1056;
	add.s32 	%r1580, %r4871, 259;
	cvt.rn.f32.s32 	%f802, %r1580;
	setp.leu.f32 	%p1057, %f1, %f802;
	selp.b32 	%r1581, 7, 6, %p262;
	selp.b32 	%r1582, 4, %r1581, %p261;
	add.s32 	%r1583, %r1582, %r374;
	selp.b32 	%r1584, %r370, %r1583, %p1057;
	add.s32 	%r1585, %r4871, 267;
	cvt.rn.f32.s32 	%f803, %r1585;
	setp.leu.f32 	%p1058, %f1, %f803;
	selp.b32 	%r1586, 7, 6, %p270;
	selp.b32 	%r1587, 4, %r1586, %p269;
	add.s32 	%r1588, %r1587, %r385;
	selp.b32 	%r1589, %r381, %r1588, %p1058;
	add.s32 	%r1590, %r4871, 275;
	cvt.rn.f32.s32 	%f804, %r1590;
	setp.leu.f32 	%p1059, %f1, %f804;
	selp.b32 	%r1591, 7, 6, %p278;
	selp.b32 	%r1592, 4, %r1591, %p277;
	add.s32 	%r1593, %r1592, %r396;
	selp.b32 	%r1594, %r392, %r1593, %p1059;
	add.s32 	%r1595, %r4871, 283;
	cvt.rn.f32.s32 	%f805, %r1595;
	setp.leu.f32 	%p1060, %f1, %f805;
	selp.b32 	%r1596, 7, 6, %p286;
	selp.b32 	%r1597, 4, %r1596, %p285;
	add.s32 	%r1598, %r1597, %r407;
	selp.b32 	%r1599, %r403, %r1598, %p1060;
	add.s32 	%r1600, %r4871, 291;
	cvt.rn.f32.s32 	%f806, %r1600;
	setp.leu.f32 	%p1061, %f1, %f806;
	selp.b32 	%r1601, 7, 6, %p294;
	selp.b32 	%r1602, 4, %r1601, %p293;
	add.s32 	%r1603, %r1602, %r418;
	selp.b32 	%r1604, %r414, %r1603, %p1061;
	add.s32 	%r1605, %r4871, 299;
	cvt.rn.f32.s32 	%f807, %r1605;
	setp.leu.f32 	%p1062, %f1, %f807;
	selp.b32 	%r1606, 7, 6, %p302;
	selp.b32 	%r1607, 4, %r1606, %p301;
	add.s32 	%r1608, %r1607, %r429;
	selp.b32 	%r1609, %r425, %r1608, %p1062;
	add.s32 	%r1610, %r4871, 307;
	cvt.rn.f32.s32 	%f808, %r1610;
	setp.leu.f32 	%p1063, %f1, %f808;
	selp.b32 	%r1611, 7, 6, %p310;
	selp.b32 	%r1612, 4, %r1611, %p309;
	add.s32 	%r1613, %r1612, %r440;
	selp.b32 	%r1614, %r436, %r1613, %p1063;
	add.s32 	%r1615, %r4871, 315;
	cvt.rn.f32.s32 	%f809, %r1615;
	setp.leu.f32 	%p1064, %f1, %f809;
	selp.b32 	%r1616, 7, 6, %p318;
	selp.b32 	%r1617, 4, %r1616, %p317;
	add.s32 	%r1618, %r1617, %r451;
	selp.b32 	%r1619, %r447, %r1618, %p1064;
	add.s32 	%r1620, %r4871, 323;
	cvt.rn.f32.s32 	%f810, %r1620;
	setp.leu.f32 	%p1065, %f1, %f810;
	selp.b32 	%r1621, 7, 6, %p326;
	selp.b32 	%r1622, 4, %r1621, %p325;
	add.s32 	%r1623, %r1622, %r462;
	selp.b32 	%r1624, %r458, %r1623, %p1065;
	add.s32 	%r1625, %r4871, 331;
	cvt.rn.f32.s32 	%f811, %r1625;
	setp.leu.f32 	%p1066, %f1, %f811;
	selp.b32 	%r1626, 7, 6, %p334;
	selp.b32 	%r1627, 4, %r1626, %p333;
	add.s32 	%r1628, %r1627, %r473;
	selp.b32 	%r1629, %r469, %r1628, %p1066;
	add.s32 	%r1630, %r4871, 339;
	cvt.rn.f32.s32 	%f812, %r1630;
	setp.leu.f32 	%p1067, %f1, %f812;
	selp.b32 	%r1631, 7, 6, %p342;
	selp.b32 	%r1632, 4, %r1631, %p341;
	add.s32 	%r1633, %r1632, %r484;
	selp.b32 	%r1634, %r480, %r1633, %p1067;
	add.s32 	%r1635, %r4871, 347;
	cvt.rn.f32.s32 	%f813, %r1635;
	setp.leu.f32 	%p1068, %f1, %f813;
	selp.b32 	%r1636, 7, 6, %p350;
	selp.b32 	%r1637, 4, %r1636, %p349;
	add.s32 	%r1638, %r1637, %r495;
	selp.b32 	%r1639, %r491, %r1638, %p1068;
	add.s32 	%r1640, %r4871, 355;
	cvt.rn.f32.s32 	%f814, %r1640;
	setp.leu.f32 	%p1069, %f1, %f814;
	selp.b32 	%r1641, 7, 6, %p358;
	selp.b32 	%r1642, 4, %r1641, %p357;
	add.s32 	%r1643, %r1642, %r506;
	selp.b32 	%r1644, %r502, %r1643, %p1069;
	add.s32 	%r1645, %r4871, 363;
	cvt.rn.f32.s32 	%f815, %r1645;
	setp.leu.f32 	%p1070, %f1, %f815;
	selp.b32 	%r1646, 7, 6, %p366;
	selp.b32 	%r1647, 4, %r1646, %p365;
	add.s32 	%r1648, %r1647, %r517;
	selp.b32 	%r1649, %r513, %r1648, %p1070;
	add.s32 	%r1650, %r4871, 371;
	cvt.rn.f32.s32 	%f816, %r1650;
	setp.leu.f32 	%p1071, %f1, %f816;
	selp.b32 	%r1651, 7, 6, %p374;
	selp.b32 	%r1652, 4, %r1651, %p373;
	add.s32 	%r1653, %r1652, %r528;
	selp.b32 	%r1654, %r524, %r1653, %p1071;
	add.s32 	%r1655, %r4871, 379;
	cvt.rn.f32.s32 	%f817, %r1655;
	setp.leu.f32 	%p1072, %f1, %f817;
	selp.b32 	%r1656, 7, 6, %p382;
	selp.b32 	%r1657, 4, %r1656, %p381;
	add.s32 	%r1658, %r1657, %r539;
	selp.b32 	%r1659, %r535, %r1658, %p1072;
	add.s32 	%r1660, %r4871, 387;
	cvt.rn.f32.s32 	%f818, %r1660;
	setp.leu.f32 	%p1073, %f1, %f818;
	selp.b32 	%r1661, 7, 6, %p390;
	selp.b32 	%r1662, 4, %r1661, %p389;
	add.s32 	%r1663, %r1662, %r550;
	selp.b32 	%r1664, %r546, %r1663, %p1073;
	add.s32 	%r1665, %r4871, 395;
	cvt.rn.f32.s32 	%f819, %r1665;
	setp.leu.f32 	%p1074, %f1, %f819;
	selp.b32 	%r1666, 7, 6, %p398;
	selp.b32 	%r1667, 4, %r1666, %p397;
	add.s32 	%r1668, %r1667, %r561;
	selp.b32 	%r1669, %r557, %r1668, %p1074;
	add.s32 	%r1670, %r4871, 403;
	cvt.rn.f32.s32 	%f820, %r1670;
	setp.leu.f32 	%p1075, %f1, %f820;
	selp.b32 	%r1671, 7, 6, %p406;
	selp.b32 	%r1672, 4, %r1671, %p405;
	add.s32 	%r1673, %r1672, %r572;
	selp.b32 	%r1674, %r568, %r1673, %p1075;
	add.s32 	%r1675, %r4871, 411;
	cvt.rn.f32.s32 	%f821, %r1675;
	setp.leu.f32 	%p1076, %f1, %f821;
	selp.b32 	%r1676, 7, 6, %p414;
	selp.b32 	%r1677, 4, %r1676, %p413;
	add.s32 	%r1678, %r1677, %r583;
	selp.b32 	%r1679, %r579, %r1678, %p1076;
	add.s32 	%r1680, %r4871, 419;
	cvt.rn.f32.s32 	%f822, %r1680;
	setp.leu.f32 	%p1077, %f1, %f822;
	selp.b32 	%r1681, 7, 6, %p422;
	selp.b32 	%r1682, 4, %r1681, %p421;
	add.s32 	%r1683, %r1682, %r594;
	selp.b32 	%r1684, %r590, %r1683, %p1077;
	add.s32 	%r1685, %r4871, 427;
	cvt.rn.f32.s32 	%f823, %r1685;
	setp.leu.f32 	%p1078, %f1, %f823;
	selp.b32 	%r1686, 7, 6, %p430;
	selp.b32 	%r1687, 4, %r1686, %p429;
	add.s32 	%r1688, %r1687, %r605;
	selp.b32 	%r1689, %r601, %r1688, %p1078;
	add.s32 	%r1690, %r4871, 435;
	cvt.rn.f32.s32 	%f824, %r1690;
	setp.leu.f32 	%p1079, %f1, %f824;
	selp.b32 	%r1691, 7, 6, %p438;
	selp.b32 	%r1692, 4, %r1691, %p437;
	add.s32 	%r1693, %r1692, %r616;
	selp.b32 	%r1694, %r612, %r1693, %p1079;
	add.s32 	%r1695, %r4871, 443;
	cvt.rn.f32.s32 	%f825, %r1695;
	setp.leu.f32 	%p1080, %f1, %f825;
	selp.b32 	%r1696, 7, 6, %p446;
	selp.b32 	%r1697, 4, %r1696, %p445;
	add.s32 	%r1698, %r1697, %r627;
	selp.b32 	%r1699, %r623, %r1698, %p1080;
	add.s32 	%r1700, %r4871, 451;
	cvt.rn.f32.s32 	%f826, %r1700;
	setp.leu.f32 	%p1081, %f1, %f826;
	selp.b32 	%r1701, 7, 6, %p454;
	selp.b32 	%r1702, 4, %r1701, %p453;
	add.s32 	%r1703, %r1702, %r638;
	selp.b32 	%r1704, %r634, %r1703, %p1081;
	add.s32 	%r1705, %r4871, 459;
	cvt.rn.f32.s32 	%f827, %r1705;
	setp.leu.f32 	%p1082, %f1, %f827;
	selp.b32 	%r1706, 7, 6, %p462;
	selp.b32 	%r1707, 4, %r1706, %p461;
	add.s32 	%r1708, %r1707, %r649;
	selp.b32 	%r1709, %r645, %r1708, %p1082;
	add.s32 	%r1710, %r4871, 467;
	cvt.rn.f32.s32 	%f828, %r1710;
	setp.leu.f32 	%p1083, %f1, %f828;
	selp.b32 	%r1711, 7, 6, %p470;
	selp.b32 	%r1712, 4, %r1711, %p469;
	add.s32 	%r1713, %r1712, %r660;
	selp.b32 	%r1714, %r656, %r1713, %p1083;
	add.s32 	%r1715, %r4871, 475;
	cvt.rn.f32.s32 	%f829, %r1715;
	setp.leu.f32 	%p1084, %f1, %f829;
	selp.b32 	%r1716, 7, 6, %p478;
	selp.b32 	%r1717, 4, %r1716, %p477;
	add.s32 	%r1718, %r1717, %r671;
	selp.b32 	%r1719, %r667, %r1718, %p1084;
	add.s32 	%r1720, %r4871, 483;
	cvt.rn.f32.s32 	%f830, %r1720;
	setp.leu.f32 	%p1085, %f1, %f830;
	selp.b32 	%r1721, 7, 6, %p486;
	selp.b32 	%r1722, 4, %r1721, %p485;
	add.s32 	%r1723, %r1722, %r682;
	selp.b32 	%r1724, %r678, %r1723, %p1085;
	add.s32 	%r1725, %r4871, 491;
	cvt.rn.f32.s32 	%f831, %r1725;
	setp.leu.f32 	%p1086, %f1, %f831;
	selp.b32 	%r1726, 7, 6, %p494;
	selp.b32 	%r1727, 4, %r1726, %p493;
	add.s32 	%r1728, %r1727, %r693;
	selp.b32 	%r1729, %r689, %r1728, %p1086;
	add.s32 	%r1730, %r4871, 499;
	cvt.rn.f32.s32 	%f832, %r1730;
	setp.leu.f32 	%p1087, %f1, %f832;
	selp.b32 	%r1731, 7, 6, %p502;
	selp.b32 	%r1732, 4, %r1731, %p501;
	add.s32 	%r1733, %r1732, %r704;
	selp.b32 	%r1734, %r700, %r1733, %p1087;
	add.s32 	%r1735, %r4871, 507;
	cvt.rn.f32.s32 	%f833, %r1735;
	setp.leu.f32 	%p1088, %f1, %f833;
	selp.b32 	%r1736, 7, 6, %p510;
	selp.b32 	%r1737, 4, %r1736, %p509;
	add.s32 	%r1738, %r1737, %r715;
	selp.b32 	%r1739, %r711, %r1738, %p1088;
	add.s32 	%r1740, %r4871, 515;
	cvt.rn.f32.s32 	%f834, %r1740;
	setp.leu.f32 	%p1089, %f1, %f834;
	selp.b32 	%r1741, 7, 6, %p518;
	selp.b32 	%r1742, 4, %r1741, %p517;
	add.s32 	%r1743, %r1742, %r726;
	selp.b32 	%r1744, %r722, %r1743, %p1089;
	add.s32 	%r1745, %r4871, 523;
	cvt.rn.f32.s32 	%f835, %r1745;
	setp.leu.f32 	%p1090, %f1, %f835;
	selp.b32 	%r1746, 7, 6, %p526;
	selp.b32 	%r1747, 4, %r1746, %p525;
	add.s32 	%r1748, %r1747, %r737;
	selp.b32 	%r1749, %r733, %r1748, %p1090;
	add.s32 	%r1750, %r4871, 531;
	cvt.rn.f32.s32 	%f836, %r1750;
	setp.leu.f32 	%p1091, %f1, %f836;
	selp.b32 	%r1751, 7, 6, %p534;
	selp.b32 	%r1752, 4, %r1751, %p533;
	add.s32 	%r1753, %r1752, %r748;
	selp.b32 	%r1754, %r744, %r1753, %p1091;
	add.s32 	%r1755, %r4871, 539;
	cvt.rn.f32.s32 	%f837, %r1755;
	setp.leu.f32 	%p1092, %f1, %f837;
	selp.b32 	%r1756, 7, 6, %p542;
	selp.b32 	%r1757, 4, %r1756, %p541;
	add.s32 	%r1758, %r1757, %r759;
	selp.b32 	%r1759, %r755, %r1758, %p1092;
	add.s32 	%r1760, %r4871, 547;
	cvt.rn.f32.s32 	%f838, %r1760;
	setp.leu.f32 	%p1093, %f1, %f838;
	selp.b32 	%r1761, 7, 6, %p550;
	selp.b32 	%r1762, 4, %r1761, %p549;
	add.s32 	%r1763, %r1762, %r770;
	selp.b32 	%r1764, %r766, %r1763, %p1093;
	add.s32 	%r1765, %r4871, 555;
	cvt.rn.f32.s32 	%f839, %r1765;
	setp.leu.f32 	%p1094, %f1, %f839;
	selp.b32 	%r1766, 7, 6, %p558;
	selp.b32 	%r1767, 4, %r1766, %p557;
	add.s32 	%r1768, %r1767, %r781;
	selp.b32 	%r1769, %r777, %r1768, %p1094;
	add.s32 	%r1770, %r4871, 563;
	cvt.rn.f32.s32 	%f840, %r1770;
	setp.leu.f32 	%p1095, %f1, %f840;
	selp.b32 	%r1771, 7, 6, %p566;
	selp.b32 	%r1772, 4, %r1771, %p565;
	add.s32 	%r1773, %r1772, %r792;
	selp.b32 	%r1774, %r788, %r1773, %p1095;
	add.s32 	%r1775, %r4871, 571;
	cvt.rn.f32.s32 	%f841, %r1775;
	setp.leu.f32 	%p1096, %f1, %f841;
	selp.b32 	%r1776, 7, 6, %p574;
	selp.b32 	%r1777, 4, %r1776, %p573;
	add.s32 	%r1778, %r1777, %r803;
	selp.b32 	%r1779, %r799, %r1778, %p1096;
	add.s32 	%r1780, %r4871, 579;
	cvt.rn.f32.s32 	%f842, %r1780;
	setp.leu.f32 	%p1097, %f1, %f842;
	selp.b32 	%r1781, 7, 6, %p582;
	selp.b32 	%r1782, 4, %r1781, %p581;
	add.s32 	%r1783, %r1782, %r814;
	selp.b32 	%r1784, %r810, %r1783, %p1097;
	add.s32 	%r1785, %r4871, 587;
	cvt.rn.f32.s32 	%f843, %r1785;
	setp.leu.f32 	%p1098, %f1, %f843;
	selp.b32 	%r1786, 7, 6, %p590;
	selp.b32 	%r1787, 4, %r1786, %p589;
	add.s32 	%r1788, %r1787, %r825;
	selp.b32 	%r1789, %r821, %r1788, %p1098;
	add.s32 	%r1790, %r4871, 595;
	cvt.rn.f32.s32 	%f844, %r1790;
	setp.leu.f32 	%p1099, %f1, %f844;
	selp.b32 	%r1791, 7, 6, %p598;
	selp.b32 	%r1792, 4, %r1791, %p597;
	add.s32 	%r1793, %r1792, %r836;
	selp.b32 	%r1794, %r832, %r1793, %p1099;
	add.s32 	%r1795, %r4871, 603;
	cvt.rn.f32.s32 	%f845, %r1795;
	setp.leu.f32 	%p1100, %f1, %f845;
	selp.b32 	%r1796, 7, 6, %p606;
	selp.b32 	%r1797, 4, %r1796, %p605;
	add.s32 	%r1798, %r1797, %r847;
	selp.b32 	%r1799, %r843, %r1798, %p1100;
	add.s32 	%r1800, %r4871, 611;
	cvt.rn.f32.s32 	%f846, %r1800;
	setp.leu.f32 	%p1101, %f1, %f846;
	selp.b32 	%r1801, 7, 6, %p614;
	selp.b32 	%r1802, 4, %r1801, %p613;
	add.s32 	%r1803, %r1802, %r858;
	selp.b32 	%r1804, %r854, %r1803, %p1101;
	add.s32 	%r1805, %r4871, 619;
	cvt.rn.f32.s32 	%f847, %r1805;
	setp.leu.f32 	%p1102, %f1, %f847;
	selp.b32 	%r1806, 7, 6, %p622;
	selp.b32 	%r1807, 4, %r1806, %p621;
	add.s32 	%r1808, %r1807, %r869;
	selp.b32 	%r1809, %r865, %r1808, %p1102;
	add.s32 	%r1810, %r4871, 627;
	cvt.rn.f32.s32 	%f848, %r1810;
	setp.leu.f32 	%p1103, %f1, %f848;
	selp.b32 	%r1811, 7, 6, %p630;
	selp.b32 	%r1812, 4, %r1811, %p629;
	add.s32 	%r1813, %r1812, %r880;
	selp.b32 	%r1814, %r876, %r1813, %p1103;
	add.s32 	%r1815, %r4871, 635;
	cvt.rn.f32.s32 	%f849, %r1815;
	setp.leu.f32 	%p1104, %f1, %f849;
	selp.b32 	%r1816, 7, 6, %p638;
	selp.b32 	%r1817, 4, %r1816, %p637;
	add.s32 	%r1818, %r1817, %r891;
	selp.b32 	%r1819, %r887, %r1818, %p1104;
	add.s32 	%r1820, %r4871, 643;
	cvt.rn.f32.s32 	%f850, %r1820;
	setp.leu.f32 	%p1105, %f1, %f850;
	selp.b32 	%r1821, 7, 6, %p646;
	selp.b32 	%r1822, 4, %r1821, %p645;
	add.s32 	%r1823, %r1822, %r902;
	selp.b32 	%r1824, %r898, %r1823, %p1105;
	add.s32 	%r1825, %r4871, 651;
	cvt.rn.f32.s32 	%f851, %r1825;
	setp.leu.f32 	%p1106, %f1, %f851;
	selp.b32 	%r1826, 7, 6, %p654;
	selp.b32 	%r1827, 4, %r1826, %p653;
	add.s32 	%r1828, %r1827, %r913;
	selp.b32 	%r1829, %r909, %r1828, %p1106;
	add.s32 	%r1830, %r4871, 659;
	cvt.rn.f32.s32 	%f852, %r1830;
	setp.leu.f32 	%p1107, %f1, %f852;
	selp.b32 	%r1831, 7, 6, %p662;
	selp.b32 	%r1832, 4, %r1831, %p661;
	add.s32 	%r1833, %r1832, %r924;
	selp.b32 	%r1834, %r920, %r1833, %p1107;
	add.s32 	%r1835, %r4871, 667;
	cvt.rn.f32.s32 	%f853, %r1835;
	setp.leu.f32 	%p1108, %f1, %f853;
	selp.b32 	%r1836, 7, 6, %p670;
	selp.b32 	%r1837, 4, %r1836, %p669;
	add.s32 	%r1838, %r1837, %r935;
	selp.b32 	%r1839, %r931, %r1838, %p1108;
	add.s32 	%r1840, %r4871, 675;
	cvt.rn.f32.s32 	%f854, %r1840;
	setp.leu.f32 	%p1109, %f1, %f854;
	selp.b32 	%r1841, 7, 6, %p678;
	selp.b32 	%r1842, 4, %r1841, %p677;
	add.s32 	%r1843, %r1842, %r946;
	selp.b32 	%r1844, %r942, %r1843, %p1109;
	add.s32 	%r1845, %r4871, 683;
	cvt.rn.f32.s32 	%f855, %r1845;
	setp.leu.f32 	%p1110, %f1, %f855;
	selp.b32 	%r1846, 7, 6, %p686;
	selp.b32 	%r1847, 4, %r1846, %p685;
	add.s32 	%r1848, %r1847, %r957;
	selp.b32 	%r1849, %r953, %r1848, %p1110;
	add.s32 	%r1850, %r4871, 691;
	cvt.rn.f32.s32 	%f856, %r1850;
	setp.leu.f32 	%p1111, %f1, %f856;
	selp.b32 	%r1851, 7, 6, %p694;
	selp.b32 	%r1852, 4, %r1851, %p693;
	add.s32 	%r1853, %r1852, %r968;
	selp.b32 	%r1854, %r964, %r1853, %p1111;
	add.s32 	%r1855, %r4871, 699;
	cvt.rn.f32.s32 	%f857, %r1855;
	setp.leu.f32 	%p1112, %f1, %f857;
	selp.b32 	%r1856, 7, 6, %p702;
	selp.b32 	%r1857, 4, %r1856, %p701;
	add.s32 	%r1858, %r1857, %r979;
	selp.b32 	%r1859, %r975, %r1858, %p1112;
	add.s32 	%r1860, %r4871, 707;
	cvt.rn.f32.s32 	%f858, %r1860;
	setp.leu.f32 	%p1113, %f1, %f858;
	selp.b32 	%r1861, 7, 6, %p710;
	selp.b32 	%r1862, 4, %r1861, %p709;
	add.s32 	%r1863, %r1862, %r990;
	selp.b32 	%r1864, %r986, %r1863, %p1113;
	add.s32 	%r1865, %r4871, 715;
	cvt.rn.f32.s32 	%f859, %r1865;
	setp.leu.f32 	%p1114, %f1, %f859;
	selp.b32 	%r1866, 7, 6, %p718;
	selp.b32 	%r1867, 4, %r1866, %p717;
	add.s32 	%r1868, %r1867, %r1001;
	selp.b32 	%r1869, %r997, %r1868, %p1114;
	add.s32 	%r1870, %r4871, 723;
	cvt.rn.f32.s32 	%f860, %r1870;
	setp.leu.f32 	%p1115, %f1, %f860;
	selp.b32 	%r1871, 7, 6, %p726;
	selp.b32 	%r1872, 4, %r1871, %p725;
	add.s32 	%r1873, %r1872, %r1012;
	selp.b32 	%r1874, %r1008, %r1873, %p1115;
	add.s32 	%r1875, %r4871, 731;
	cvt.rn.f32.s32 	%f861, %r1875;
	setp.leu.f32 	%p1116, %f1, %f861;
	selp.b32 	%r1876, 7, 6, %p734;
	selp.b32 	%r1877, 4, %r1876, %p733;
	add.s32 	%r1878, %r1877, %r1023;
	selp.b32 	%r1879, %r1019, %r1878, %p1116;
	add.s32 	%r1880, %r4871, 739;
	cvt.rn.f32.s32 	%f862, %r1880;
	setp.leu.f32 	%p1117, %f1, %f862;
	selp.b32 	%r1881, 7, 6, %p742;
	selp.b32 	%r1882, 4, %r1881, %p741;
	add.s32 	%r1883, %r1882, %r1034;
	selp.b32 	%r1884, %r1030, %r1883, %p1117;
	add.s32 	%r1885, %r4871, 747;
	cvt.rn.f32.s32 	%f863, %r1885;
	setp.leu.f32 	%p1118, %f1, %f863;
	selp.b32 	%r1886, 7, 6, %p750;
	selp.b32 	%r1887, 4, %r1886, %p749;
	add.s32 	%r1888, %r1887, %r1045;
	selp.b32 	%r1889, %r1041, %r1888, %p1118;
	add.s32 	%r1890, %r4871, 755;
	cvt.rn.f32.s32 	%f864, %r1890;
	setp.leu.f32 	%p1119, %f1, %f864;
	selp.b32 	%r1891, 7, 6, %p758;
	selp.b32 	%r1892, 4, %r1891, %p757;
	add.s32 	%r1893, %r1892, %r1056;
	selp.b32 	%r1894, %r1052, %r1893, %p1119;
	add.s32 	%r1895, %r4871, 763;
	cvt.rn.f32.s32 	%f865, %r1895;
	setp.leu.f32 	%p1120, %f1, %f865;
	selp.b32 	%r1896, 7, 6, %p766;
	selp.b32 	%r1897, 4, %r1896, %p765;
	add.s32 	%r1898, %r1897, %r1067;
	selp.b32 	%r1899, %r1063, %r1898, %p1120;
	add.s32 	%r1900, %r4871, 771;
	cvt.rn.f32.s32 	%f866, %r1900;
	setp.leu.f32 	%p1121, %f1, %f866;
	selp.b32 	%r1901, 7, 6, %p774;
	selp.b32 	%r1902, 4, %r1901, %p773;
	add.s32 	%r1903, %r1902, %r1078;
	selp.b32 	%r1904, %r1074, %r1903, %p1121;
	add.s32 	%r1905, %r4871, 779;
	cvt.rn.f32.s32 	%f867, %r1905;
	setp.leu.f32 	%p1122, %f1, %f867;
	selp.b32 	%r1906, 7, 6, %p782;
	selp.b32 	%r1907, 4, %r1906, %p781;
	add.s32 	%r1908, %r1907, %r1089;
	selp.b32 	%r1909, %r1085, %r1908, %p1122;
	add.s32 	%r1910, %r4871, 787;
	cvt.rn.f32.s32 	%f868, %r1910;
	setp.leu.f32 	%p1123, %f1, %f868;
	selp.b32 	%r1911, 7, 6, %p790;
	selp.b32 	%r1912, 4, %r1911, %p789;
	add.s32 	%r1913, %r1912, %r1100;
	selp.b32 	%r1914, %r1096, %r1913, %p1123;
	add.s32 	%r1915, %r4871, 795;
	cvt.rn.f32.s32 	%f869, %r1915;
	setp.leu.f32 	%p1124, %f1, %f869;
	selp.b32 	%r1916, 7, 6, %p798;
	selp.b32 	%r1917, 4, %r1916, %p797;
	add.s32 	%r1918, %r1917, %r1111;
	selp.b32 	%r1919, %r1107, %r1918, %p1124;
	add.s32 	%r1920, %r4871, 803;
	cvt.rn.f32.s32 	%f870, %r1920;
	setp.leu.f32 	%p1125, %f1, %f870;
	selp.b32 	%r1921, 7, 6, %p806;
	selp.b32 	%r1922, 4, %r1921, %p805;
	add.s32 	%r1923, %r1922, %r1122;
	selp.b32 	%r1924, %r1118, %r1923, %p1125;
	add.s32 	%r1925, %r4871, 811;
	cvt.rn.f32.s32 	%f871, %r1925;
	setp.leu.f32 	%p1126, %f1, %f871;
	selp.b32 	%r1926, 7, 6, %p814;
	selp.b32 	%r1927, 4, %r1926, %p813;
	add.s32 	%r1928, %r1927, %r1133;
	selp.b32 	%r1929, %r1129, %r1928, %p1126;
	add.s32 	%r1930, %r4871, 819;
	cvt.rn.f32.s32 	%f872, %r1930;
	setp.leu.f32 	%p1127, %f1, %f872;
	selp.b32 	%r1931, 7, 6, %p822;
	selp.b32 	%r1932, 4, %r1931, %p821;
	add.s32 	%r1933, %r1932, %r1144;
	selp.b32 	%r1934, %r1140, %r1933, %p1127;
	add.s32 	%r1935, %r4871, 827;
	cvt.rn.f32.s32 	%f873, %r1935;
	setp.leu.f32 	%p1128, %f1, %f873;
	selp.b32 	%r1936, 7, 6, %p830;
	selp.b32 	%r1937, 4, %r1936, %p829;
	add.s32 	%r1938, %r1937, %r1155;
	selp.b32 	%r1939, %r1151, %r1938, %p1128;
	add.s32 	%r1940, %r4871, 835;
	cvt.rn.f32.s32 	%f874, %r1940;
	setp.leu.f32 	%p1129, %f1, %f874;
	selp.b32 	%r1941, 7, 6, %p838;
	selp.b32 	%r1942, 4, %r1941, %p837;
	add.s32 	%r1943, %r1942, %r1166;
	selp.b32 	%r1944, %r1162, %r1943, %p1129;
	add.s32 	%r1945, %r4871, 843;
	cvt.rn.f32.s32 	%f875, %r1945;
	setp.leu.f32 	%p1130, %f1, %f875;
	selp.b32 	%r1946, 7, 6, %p846;
	selp.b32 	%r1947, 4, %r1946, %p845;
	add.s32 	%r1948, %r1947, %r1177;
	selp.b32 	%r1949, %r1173, %r1948, %p1130;
	add.s32 	%r1950, %r4871, 851;
	cvt.rn.f32.s32 	%f876, %r1950;
	setp.leu.f32 	%p1131, %f1, %f876;
	selp.b32 	%r1951, 7, 6, %p854;
	selp.b32 	%r1952, 4, %r1951, %p853;
	add.s32 	%r1953, %r1952, %r1188;
	selp.b32 	%r1954, %r1184, %r1953, %p1131;
	add.s32 	%r1955, %r4871, 859;
	cvt.rn.f32.s32 	%f877, %r1955;
	setp.leu.f32 	%p1132, %f1, %f877;
	selp.b32 	%r1956, 7, 6, %p862;
	selp.b32 	%r1957, 4, %r1956, %p861;
	add.s32 	%r1958, %r1957, %r1199;
	selp.b32 	%r1959, %r1195, %r1958, %p1132;
	add.s32 	%r1960, %r4871, 867;
	cvt.rn.f32.s32 	%f878, %r1960;
	setp.leu.f32 	%p1133, %f1, %f878;
	selp.b32 	%r1961, 7, 6, %p870;
	selp.b32 	%r1962, 4, %r1961, %p869;
	add.s32 	%r1963, %r1962, %r1210;
	selp.b32 	%r1964, %r1206, %r1963, %p1133;
	add.s32 	%r1965, %r4871, 875;
	cvt.rn.f32.s32 	%f879, %r1965;
	setp.leu.f32 	%p1134, %f1, %f879;
	selp.b32 	%r1966, 7, 6, %p878;
	selp.b32 	%r1967, 4, %r1966, %p877;
	add.s32 	%r1968, %r1967, %r1221;
	selp.b32 	%r1969, %r1217, %r1968, %p1134;
	add.s32 	%r1970, %r4871, 883;
	cvt.rn.f32.s32 	%f880, %r1970;
	setp.leu.f32 	%p1135, %f1, %f880;
	selp.b32 	%r1971, 7, 6, %p886;
	selp.b32 	%r1972, 4, %r1971, %p885;
	add.s32 	%r1973, %r1972, %r1232;
	selp.b32 	%r1974, %r1228, %r1973, %p1135;
	add.s32 	%r1975, %r4871, 891;
	cvt.rn.f32.s32 	%f881, %r1975;
	setp.leu.f32 	%p1136, %f1, %f881;
	selp.b32 	%r1976, 7, 6, %p894;
	selp.b32 	%r1977, 4, %r1976, %p893;
	add.s32 	%r1978, %r1977, %r1243;
	selp.b32 	%r1979, %r1239, %r1978, %p1136;
	add.s32 	%r1980, %r4871, 899;
	cvt.rn.f32.s32 	%f882, %r1980;
	setp.leu.f32 	%p1137, %f1, %f882;
	selp.b32 	%r1981, 7, 6, %p902;
	selp.b32 	%r1982, 4, %r1981, %p901;
	add.s32 	%r1983, %r1982, %r1254;
	selp.b32 	%r1984, %r1250, %r1983, %p1137;
	add.s32 	%r1985, %r4871, 907;
	cvt.rn.f32.s32 	%f883, %r1985;
	setp.leu.f32 	%p1138, %f1, %f883;
	selp.b32 	%r1986, 7, 6, %p910;
	selp.b32 	%r1987, 4, %r1986, %p909;
	add.s32 	%r1988, %r1987, %r1265;
	selp.b32 	%r1989, %r1261, %r1988, %p1138;
	add.s32 	%r1990, %r4871, 915;
	cvt.rn.f32.s32 	%f884, %r1990;
	setp.leu.f32 	%p1139, %f1, %f884;
	selp.b32 	%r1991, 7, 6, %p918;
	selp.b32 	%r1992, 4, %r1991, %p917;
	add.s32 	%r1993, %r1992, %r1276;
	selp.b32 	%r1994, %r1272, %r1993, %p1139;
	add.s32 	%r1995, %r4871, 923;
	cvt.rn.f32.s32 	%f885, %r1995;
	setp.leu.f32 	%p1140, %f1, %f885;
	selp.b32 	%r1996, 7, 6, %p926;
	selp.b32 	%r1997, 4, %r1996, %p925;
	add.s32 	%r1998, %r1997, %r1287;
	selp.b32 	%r1999, %r1283, %r1998, %p1140;
	add.s32 	%r2000, %r4871, 931;
	cvt.rn.f32.s32 	%f886, %r2000;
	setp.leu.f32 	%p1141, %f1, %f886;
	selp.b32 	%r2001, 7, 6, %p934;
	selp.b32 	%r2002, 4, %r2001, %p933;
	add.s32 	%r2003, %r2002, %r1298;
	selp.b32 	%r2004, %r1294, %r2003, %p1141;
	add.s32 	%r2005, %r4871, 939;
	cvt.rn.f32.s32 	%f887, %r2005;
	setp.leu.f32 	%p1142, %f1, %f887;
	selp.b32 	%r2006, 7, 6, %p942;
	selp.b32 	%r2007, 4, %r2006, %p941;
	add.s32 	%r2008, %r2007, %r1309;
	selp.b32 	%r2009, %r1305, %r2008, %p1142;
	add.s32 	%r2010, %r4871, 947;
	cvt.rn.f32.s32 	%f888, %r2010;
	setp.leu.f32 	%p1143, %f1, %f888;
	selp.b32 	%r2011, 7, 6, %p950;
	selp.b32 	%r2012, 4, %r2011, %p949;
	add.s32 	%r2013, %r2012, %r1320;
	selp.b32 	%r2014, %r1316, %r2013, %p1143;
	add.s32 	%r2015, %r4871, 955;
	cvt.rn.f32.s32 	%f889, %r2015;
	setp.leu.f32 	%p1144, %f1, %f889;
	selp.b32 	%r2016, 7, 6, %p958;
	selp.b32 	%r2017, 4, %r2016, %p957;
	add.s32 	%r2018, %r2017, %r1331;
	selp.b32 	%r2019, %r1327, %r2018, %p1144;
	add.s32 	%r2020, %r4871, 963;
	cvt.rn.f32.s32 	%f890, %r2020;
	setp.leu.f32 	%p1145, %f1, %f890;
	selp.b32 	%r2021, 7, 6, %p966;
	selp.b32 	%r2022, 4, %r2021, %p965;
	add.s32 	%r2023, %r2022, %r1342;
	selp.b32 	%r2024, %r1338, %r2023, %p1145;
	add.s32 	%r2025, %r4871, 971;
	cvt.rn.f32.s32 	%f891, %r2025;
	setp.leu.f32 	%p1146, %f1, %f891;
	selp.b32 	%r2026, 7, 6, %p974;
	selp.b32 	%r2027, 4, %r2026, %p973;
	add.s32 	%r2028, %r2027, %r1353;
	selp.b32 	%r2029, %r1349, %r2028, %p1146;
	add.s32 	%r2030, %r4871, 979;
	cvt.rn.f32.s32 	%f892, %r2030;
	setp.leu.f32 	%p1147, %f1, %f892;
	selp.b32 	%r2031, 7, 6, %p982;
	selp.b32 	%r2032, 4, %r2031, %p981;
	add.s32 	%r2033, %r2032, %r1364;
	selp.b32 	%r2034, %r1360, %r2033, %p1147;
	add.s32 	%r2035, %r4871, 987;
	cvt.rn.f32.s32 	%f893, %r2035;
	setp.leu.f32 	%p1148, %f1, %f893;
	selp.b32 	%r2036, 7, 6, %p990;
	selp.b32 	%r2037, 4, %r2036, %p989;
	add.s32 	%r2038, %r2037, %r1375;
	selp.b32 	%r2039, %r1371, %r2038, %p1148;
	add.s32 	%r2040, %r4871, 995;
	cvt.rn.f32.s32 	%f894, %r2040;
	setp.leu.f32 	%p1149, %f1, %f894;
	selp.b32 	%r2041, 7, 6, %p998;
	selp.b32 	%r2042, 4, %r2041, %p997;
	add.s32 	%r2043, %r2042, %r1386;
	selp.b32 	%r2044, %r1382, %r2043, %p1149;
	add.s32 	%r2045, %r4871, 1003;
	cvt.rn.f32.s32 	%f895, %r2045;
	setp.leu.f32 	%p1150, %f1, %f895;
	selp.b32 	%r2046, 7, 6, %p1006;
	selp.b32 	%r2047, 4, %r2046, %p1005;
	add.s32 	%r2048, %r2047, %r1397;
	selp.b32 	%r2049, %r1393, %r2048, %p1150;
	add.s32 	%r2050, %r4871, 1011;
	cvt.rn.f32.s32 	%f896, %r2050;
	setp.leu.f32 	%p1151, %f1, %f896;
	selp.b32 	%r2051, 7, 6, %p1014;
	selp.b32 	%r2052, 4, %r2051, %p1013;
	add.s32 	%r2053, %r2052, %r1408;
	selp.b32 	%r2054, %r1404, %r2053, %p1151;
	add.s32 	%r2055, %r4871, 1019;
	cvt.rn.f32.s32 	%f897, %r2055;
	setp.leu.f32 	%p1152, %f1, %f897;
	selp.b32 	%r2056, 7, 6, %p1022;
	selp.b32 	%r2057, 4, %r2056, %p1021;
	add.s32 	%r2058, %r2057, %r1419;
	selp.b32 	%r2059, %r1415, %r2058, %p1152;
	add.s32 	%r2060, %r4871, 7;
	cvt.rn.f32.s32 	%f898, %r2060;
	setp.leu.f32 	%p1153, %f1, %f898;
	add.s32 	%r2061, %r1429, 8;
	selp.b32 	%r2062, %r1424, %r2061, %p1153;
	add.s32 	%r2063, %r4871, 23;
	cvt.rn.f32.s32 	%f899, %r2063;
	setp.leu.f32 	%p1154, %f1, %f899;
	add.s32 	%r2064, %r1439, 8;
	selp.b32 	%r2065, %r1434, %r2064, %p1154;
	add.s32 	%r2066, %r4871, 39;
	cvt.rn.f32.s32 	%f900, %r2066;
	setp.leu.f32 	%p1155, %f1, %f900;
	add.s32 	%r2067, %r1449, 8;
	selp.b32 	%r2068, %r1444, %r2067, %p1155;
	add.s32 	%r2069, %r4871, 55;
	cvt.rn.f32.s32 	%f901, %r2069;
	setp.leu.f32 	%p1156, %f1, %f901;
	add.s32 	%r2070, %r1459, 8;
	selp.b32 	%r2071, %r1454, %r2070, %p1156;
	add.s32 	%r2072, %r4871, 71;
	cvt.rn.f32.s32 	%f902, %r2072;
	setp.leu.f32 	%p1157, %f1, %f902;
	add.s32 	%r2073, %r1469, 8;
	selp.b32 	%r2074, %r1464, %r2073, %p1157;
	add.s32 	%r2075, %r4871, 87;
	cvt.rn.f32.s32 	%f903, %r2075;
	setp.leu.f32 	%p1158, %f1, %f903;
	add.s32 	%r2076, %r1479, 8;
	selp.b32 	%r2077, %r1474, %r2076, %p1158;
	add.s32 	%r2078, %r4871, 103;
	cvt.rn.f32.s32 	%f904, %r2078;
	setp.leu.f32 	%p1159, %f1, %f904;
	add.s32 	%r2079, %r1489, 8;
	selp.b32 	%r2080, %r1484, %r2079, %p1159;
	add.s32 	%r2081, %r4871, 119;
	cvt.rn.f32.s32 	%f905, %r2081;
	setp.leu.f32 	%p1160, %f1, %f905;
	add.s32 	%r2082, %r1499, 8;
	selp.b32 	%r2083, %r1494, %r2082, %p1160;
	add.s32 	%r2084, %r4871, 135;
	cvt.rn.f32.s32 	%f906, %r2084;
	setp.leu.f32 	%p1161, %f1, %f906;
	add.s32 	%r2085, %r1509, 8;
	selp.b32 	%r2086, %r1504, %r2085, %p1161;
	add.s32 	%r2087, %r4871, 151;
	cvt.rn.f32.s32 	%f907, %r2087;
	setp.leu.f32 	%p1162, %f1, %f907;
	add.s32 	%r2088, %r1519, 8;
	selp.b32 	%r2089, %r1514, %r2088, %p1162;
	add.s32 	%r2090, %r4871, 167;
	cvt.rn.f32.s32 	%f908, %r2090;
	setp.leu.f32 	%p1163, %f1, %f908;
	add.s32 	%r2091, %r1529, 8;
	selp.b32 	%r2092, %r1524, %r2091, %p1163;
	add.s32 	%r2093, %r4871, 183;
	cvt.rn.f32.s32 	%f909, %r2093;
	setp.leu.f32 	%p1164, %f1, %f909;
	add.s32 	%r2094, %r1539, 8;
	selp.b32 	%r2095, %r1534, %r2094, %p1164;
	add.s32 	%r2096, %r4871, 199;
	cvt.rn.f32.s32 	%f910, %r2096;
	setp.leu.f32 	%p1165, %f1, %f910;
	add.s32 	%r2097, %r1549, 8;
	selp.b32 	%r2098, %r1544, %r2097, %p1165;
	add.s32 	%r2099, %r4871, 215;
	cvt.rn.f32.s32 	%f911, %r2099;
	setp.leu.f32 	%p1166, %f1, %f911;
	add.s32 	%r2100, %r1559, 8;
	selp.b32 	%r2101, %r1554, %r2100, %p1166;
	add.s32 	%r2102, %r4871, 231;
	cvt.rn.f32.s32 	%f912, %r2102;
	setp.leu.f32 	%p1167, %f1, %f912;
	add.s32 	%r2103, %r1569, 8;
	selp.b32 	%r2104, %r1564, %r2103, %p1167;
	add.s32 	%r2105, %r4871, 247;
	cvt.rn.f32.s32 	%f913, %r2105;
	setp.leu.f32 	%p1168, %f1, %f913;
	add.s32 	%r2106, %r1579, 8;
	selp.b32 	%r2107, %r1574, %r2106, %p1168;
	add.s32 	%r2108, %r4871, 263;
	cvt.rn.f32.s32 	%f914, %r2108;
	setp.leu.f32 	%p1169, %f1, %f914;
	add.s32 	%r2109, %r1589, 8;
	selp.b32 	%r2110, %r1584, %r2109, %p1169;
	add.s32 	%r2111, %r4871, 279;
	cvt.rn.f32.s32 	%f915, %r2111;
	setp.leu.f32 	%p1170, %f1, %f915;
	add.s32 	%r2112, %r1599, 8;
	selp.b32 	%r2113, %r1594, %r2112, %p1170;
	add.s32 	%r2114, %r4871, 295;
	cvt.rn.f32.s32 	%f916, %r2114;
	setp.leu.f32 	%p1171, %f1, %f916;
	add.s32 	%r2115, %r1609, 8;
	selp.b32 	%r2116, %r1604, %r2115, %p1171;
	add.s32 	%r2117, %r4871, 311;
	cvt.rn.f32.s32 	%f917, %r2117;
	setp.leu.f32 	%p1172, %f1, %f917;
	add.s32 	%r2118, %r1619, 8;
	selp.b32 	%r2119, %r1614, %r2118, %p1172;
	add.s32 	%r2120, %r4871, 327;
	cvt.rn.f32.s32 	%f918, %r2120;
	setp.leu.f32 	%p1173, %f1, %f918;
	add.s32 	%r2121, %r1629, 8;
	selp.b32 	%r2122, %r1624, %r2121, %p1173;
	add.s32 	%r2123, %r4871, 343;
	cvt.rn.f32.s32 	%f919, %r2123;
	setp.leu.f32 	%p1174, %f1, %f919;
	add.s32 	%r2124, %r1639, 8;
	selp.b32 	%r2125, %r1634, %r2124, %p1174;
	add.s32 	%r2126, %r4871, 359;
	cvt.rn.f32.s32 	%f920, %r2126;
	setp.leu.f32 	%p1175, %f1, %f920;
	add.s32 	%r2127, %r1649, 8;
	selp.b32 	%r2128, %r1644, %r2127, %p1175;
	add.s32 	%r2129, %r4871, 375;
	cvt.rn.f32.s32 	%f921, %r2129;
	setp.leu.f32 	%p1176, %f1, %f921;
	add.s32 	%r2130, %r1659, 8;
	selp.b32 	%r2131, %r1654, %r2130, %p1176;
	add.s32 	%r2132, %r4871, 391;
	cvt.rn.f32.s32 	%f922, %r2132;
	setp.leu.f32 	%p1177, %f1, %f922;
	add.s32 	%r2133, %r1669, 8;
	selp.b32 	%r2134, %r1664, %r2133, %p1177;
	add.s32 	%r2135, %r4871, 407;
	cvt.rn.f32.s32 	%f923, %r2135;
	setp.leu.f32 	%p1178, %f1, %f923;
	add.s32 	%r2136, %r1679, 8;
	selp.b32 	%r2137, %r1674, %r2136, %p1178;
	add.s32 	%r2138, %r4871, 423;
	cvt.rn.f32.s32 	%f924, %r2138;
	setp.leu.f32 	%p1179, %f1, %f924;
	add.s32 	%r2139, %r1689, 8;
	selp.b32 	%r2140, %r1684, %r2139, %p1179;
	add.s32 	%r2141, %r4871, 439;
	cvt.rn.f32.s32 	%f925, %r2141;
	setp.leu.f32 	%p1180, %f1, %f925;
	add.s32 	%r2142, %r1699, 8;
	selp.b32 	%r2143, %r1694, %r2142, %p1180;
	add.s32 	%r2144, %r4871, 455;
	cvt.rn.f32.s32 	%f926, %r2144;
	setp.leu.f32 	%p1181, %f1, %f926;
	add.s32 	%r2145, %r1709, 8;
	selp.b32 	%r2146, %r1704, %r2145, %p1181;
	add.s32 	%r2147, %r4871, 471;
	cvt.rn.f32.s32 	%f927, %r2147;
	setp.leu.f32 	%p1182, %f1, %f927;
	add.s32 	%r2148, %r1719, 8;
	selp.b32 	%r2149, %r1714, %r2148, %p1182;
	add.s32 	%r2150, %r4871, 487;
	cvt.rn.f32.s32 	%f928, %r2150;
	setp.leu.f32 	%p1183, %f1, %f928;
	add.s32 	%r2151, %r1729, 8;
	selp.b32 	%r2152, %r1724, %r2151, %p1183;
	add.s32 	%r2153, %r4871, 503;
	cvt.rn.f32.s32 	%f929, %r2153;
	setp.leu.f32 	%p1184, %f1, %f929;
	add.s32 	%r2154, %r1739, 8;
	selp.b32 	%r2155, %r1734, %r2154, %p1184;
	add.s32 	%r2156, %r4871, 519;
	cvt.rn.f32.s32 	%f930, %r2156;
	setp.leu.f32 	%p1185, %f1, %f930;
	add.s32 	%r2157, %r1749, 8;
	selp.b32 	%r2158, %r1744, %r2157, %p1185;
	add.s32 	%r2159, %r4871, 535;
	cvt.rn.f32.s32 	%f931, %r2159;
	setp.leu.f32 	%p1186, %f1, %f931;
	add.s32 	%r2160, %r1759, 8;
	selp.b32 	%r2161, %r1754, %r2160, %p1186;
	add.s32 	%r2162, %r4871, 551;
	cvt.rn.f32.s32 	%f932, %r2162;
	setp.leu.f32 	%p1187, %f1, %f932;
	add.s32 	%r2163, %r1769, 8;
	selp.b32 	%r2164, %r1764, %r2163, %p1187;
	add.s32 	%r2165, %r4871, 567;
	cvt.rn.f32.s32 	%f933, %r2165;
	setp.leu.f32 	%p1188, %f1, %f933;
	add.s32 	%r2166, %r1779, 8;
	selp.b32 	%r2167, %r1774, %r2166, %p1188;
	add.s32 	%r2168, %r4871, 583;
	cvt.rn.f32.s32 	%f934, %r2168;
	setp.leu.f32 	%p1189, %f1, %f934;
	add.s32 	%r2169, %r1789, 8;
	selp.b32 	%r2170, %r1784, %r2169, %p1189;
	add.s32 	%r2171, %r4871, 599;
	cvt.rn.f32.s32 	%f935, %r2171;
	setp.leu.f32 	%p1190, %f1, %f935;
	add.s32 	%r2172, %r1799, 8;
	selp.b32 	%r2173, %r1794, %r2172, %p1190;
	add.s32 	%r2174, %r4871, 615;
	cvt.rn.f32.s32 	%f936, %r2174;
	setp.leu.f32 	%p1191, %f1, %f936;
	add.s32 	%r2175, %r1809, 8;
	selp.b32 	%r2176, %r1804, %r2175, %p1191;
	add.s32 	%r2177, %r4871, 631;
	cvt.rn.f32.s32 	%f937, %r2177;
	setp.leu.f32 	%p1192, %f1, %f937;
	add.s32 	%r2178, %r1819, 8;
	selp.b32 	%r2179, %r1814, %r2178, %p1192;
	add.s32 	%r2180, %r4871, 647;
	cvt.rn.f32.s32 	%f938, %r2180;
	setp.leu.f32 	%p1193, %f1, %f938;
	add.s32 	%r2181, %r1829, 8;
	selp.b32 	%r2182, %r1824, %r2181, %p1193;
	add.s32 	%r2183, %r4871, 663;
	cvt.rn.f32.s32 	%f939, %r2183;
	setp.leu.f32 	%p1194, %f1, %f939;
	add.s32 	%r2184, %r1839, 8;
	selp.b32 	%r2185, %r1834, %r2184, %p1194;
	add.s32 	%r2186, %r4871, 679;
	cvt.rn.f32.s32 	%f940, %r2186;
	setp.leu.f32 	%p1195, %f1, %f940;
	add.s32 	%r2187, %r1849, 8;
	selp.b32 	%r2188, %r1844, %r2187, %p1195;
	add.s32 	%r2189, %r4871, 695;
	cvt.rn.f32.s32 	%f941, %r2189;
	setp.leu.f32 	%p1196, %f1, %f941;
	add.s32 	%r2190, %r1859, 8;
	selp.b32 	%r2191, %r1854, %r2190, %p1196;
	add.s32 	%r2192, %r4871, 711;
	cvt.rn.f32.s32 	%f942, %r2192;
	setp.leu.f32 	%p1197, %f1, %f942;
	add.s32 	%r2193, %r1869, 8;
	selp.b32 	%r2194, %r1864, %r2193, %p1197;
	add.s32 	%r2195, %r4871, 727;
	cvt.rn.f32.s32 	%f943, %r2195;
	setp.leu.f32 	%p1198, %f1, %f943;
	add.s32 	%r2196, %r1879, 8;
	selp.b32 	%r2197, %r1874, %r2196, %p1198;
	add.s32 	%r2198, %r4871, 743;
	cvt.rn.f32.s32 	%f944, %r2198;
	setp.leu.f32 	%p1199, %f1, %f944;
	add.s32 	%r2199, %r1889, 8;
	selp.b32 	%r2200, %r1884, %r2199, %p1199;
	add.s32 	%r2201, %r4871, 759;
	cvt.rn.f32.s32 	%f945, %r2201;
	setp.leu.f32 	%p1200, %f1, %f945;
	add.s32 	%r2202, %r1899, 8;
	selp.b32 	%r2203, %r1894, %r2202, %p1200;
	add.s32 	%r2204, %r4871, 775;
	cvt.rn.f32.s32 	%f946, %r2204;
	setp.leu.f32 	%p1201, %f1, %f946;
	add.s32 	%r2205, %r1909, 8;
	selp.b32 	%r2206, %r1904, %r2205, %p1201;
	add.s32 	%r2207, %r4871, 791;
	cvt.rn.f32.s32 	%f947, %r2207;
	setp.leu.f32 	%p1202, %f1, %f947;
	add.s32 	%r2208, %r1919, 8;
	selp.b32 	%r2209, %r1914, %r2208, %p1202;
	add.s32 	%r2210, %r4871, 807;
	cvt.rn.f32.s32 	%f948, %r2210;
	setp.leu.f32 	%p1203, %f1, %f948;
	add.s32 	%r2211, %r1929, 8;
	selp.b32 	%r2212, %r1924, %r2211, %p1203;
	add.s32 	%r2213, %r4871, 823;
	cvt.rn.f32.s32 	%f949, %r2213;
	setp.leu.f32 	%p1204, %f1, %f949;
	add.s32 	%r2214, %r1939, 8;
	selp.b32 	%r2215, %r1934, %r2214, %p1204;
	add.s32 	%r2216, %r4871, 839;
	cvt.rn.f32.s32 	%f950, %r2216;
	setp.leu.f32 	%p1205, %f1, %f950;
	add.s32 	%r2217, %r1949, 8;
	selp.b32 	%r2218, %r1944, %r2217, %p1205;
	add.s32 	%r2219, %r4871, 855;
	cvt.rn.f32.s32 	%f951, %r2219;
	setp.leu.f32 	%p1206, %f1, %f951;
	add.s32 	%r2220, %r1959, 8;
	selp.b32 	%r2221, %r1954, %r2220, %p1206;
	add.s32 	%r2222, %r4871, 871;
	cvt.rn.f32.s32 	%f952, %r2222;
	setp.leu.f32 	%p1207, %f1, %f952;
	add.s32 	%r2223, %r1969, 8;
	selp.b32 	%r2224, %r1964, %r2223, %p1207;
	add.s32 	%r2225, %r4871, 887;
	cvt.rn.f32.s32 	%f953, %r2225;
	setp.leu.f32 	%p1208, %f1, %f953;
	add.s32 	%r2226, %r1979, 8;
	selp.b32 	%r2227, %r1974, %r2226, %p1208;
	add.s32 	%r2228, %r4871, 903;
	cvt.rn.f32.s32 	%f954, %r2228;
	setp.leu.f32 	%p1209, %f1, %f954;
	add.s32 	%r2229, %r1989, 8;
	selp.b32 	%r2230, %r1984, %r2229, %p1209;
	add.s32 	%r2231, %r4871, 919;
	cvt.rn.f32.s32 	%f955, %r2231;
	setp.leu.f32 	%p1210, %f1, %f955;
	add.s32 	%r2232, %r1999, 8;
	selp.b32 	%r2233, %r1994, %r2232, %p1210;
	add.s32 	%r2234, %r4871, 935;
	cvt.rn.f32.s32 	%f956, %r2234;
	setp.leu.f32 	%p1211, %f1, %f956;
	add.s32 	%r2235, %r2009, 8;
	selp.b32 	%r2236, %r2004, %r2235, %p1211;
	add.s32 	%r2237, %r4871, 951;
	cvt.rn.f32.s32 	%f957, %r2237;
	setp.leu.f32 	%p1212, %f1, %f957;
	add.s32 	%r2238, %r2019, 8;
	selp.b32 	%r2239, %r2014, %r2238, %p1212;
	add.s32 	%r2240, %r4871, 967;
	cvt.rn.f32.s32 	%f958, %r2240;
	setp.leu.f32 	%p1213, %f1, %f958;
	add.s32 	%r2241, %r2029, 8;
	selp.b32 	%r2242, %r2024, %r2241, %p1213;
	add.s32 	%r2243, %r4871, 983;
	cvt.rn.f32.s32 	%f959, %r2243;
	setp.leu.f32 	%p1214, %f1, %f959;
	add.s32 	%r2244, %r2039, 8;
	selp.b32 	%r2245, %r2034, %r2244, %p1214;
	add.s32 	%r2246, %r4871, 999;
	cvt.rn.f32.s32 	%f960, %r2246;
	setp.leu.f32 	%p1215, %f1, %f960;
	add.s32 	%r2247, %r2049, 8;
	selp.b32 	%r2248, %r2044, %r2247, %p1215;
	add.s32 	%r2249, %r4871, 1015;
	cvt.rn.f32.s32 	%f961, %r2249;
	setp.leu.f32 	%p1216, %f1, %f961;
	add.s32 	%r2250, %r2059, 8;
	selp.b32 	%r2251, %r2054, %r2250, %p1216;
	add.s32 	%r2252, %r4871, 15;
	cvt.rn.f32.s32 	%f962, %r2252;
	setp.leu.f32 	%p1217, %f1, %f962;
	add.s32 	%r2253, %r2065, 16;
	selp.b32 	%r2254, %r2062, %r2253, %p1217;
	add.s32 	%r2255, %r4871, 47;
	cvt.rn.f32.s32 	%f963, %r2255;
	setp.leu.f32 	%p1218, %f1, %f963;
	add.s32 	%r2256, %r2071, 16;
	selp.b32 	%r2257, %r2068, %r2256, %p1218;
	add.s32 	%r2258, %r4871, 79;
	cvt.rn.f32.s32 	%f964, %r2258;
	setp.leu.f32 	%p1219, %f1, %f964;
	add.s32 	%r2259, %r2077, 16;
	selp.b32 	%r2260, %r2074, %r2259, %p1219;
	add.s32 	%r2261, %r4871, 111;
	cvt.rn.f32.s32 	%f965, %r2261;
	setp.leu.f32 	%p1220, %f1, %f965;
	add.s32 	%r2262, %r2083, 16;
	selp.b32 	%r2263, %r2080, %r2262, %p1220;
	add.s32 	%r2264, %r4871, 143;
	cvt.rn.f32.s32 	%f966, %r2264;
	setp.leu.f32 	%p1221, %f1, %f966;
	add.s32 	%r2265, %r2089, 16;
	selp.b32 	%r2266, %r2086, %r2265, %p1221;
	add.s32 	%r2267, %r4871, 175;
	cvt.rn.f32.s32 	%f967, %r2267;
	setp.leu.f32 	%p1222, %f1, %f967;
	add.s32 	%r2268, %r2095, 16;
	selp.b32 	%r2269, %r2092, %r2268, %p1222;
	add.s32 	%r2270, %r4871, 207;
	cvt.rn.f32.s32 	%f968, %r2270;
	setp.leu.f32 	%p1223, %f1, %f968;
	add.s32 	%r2271, %r2101, 16;
	selp.b32 	%r2272, %r2098, %r2271, %p1223;
	add.s32 	%r2273, %r4871, 239;
	cvt.rn.f32.s32 	%f969, %r2273;
	setp.leu.f32 	%p1224, %f1, %f969;
	add.s32 	%r2274, %r2107, 16;
	selp.b32 	%r2275, %r2104, %r2274, %p1224;
	add.s32 	%r2276, %r4871, 271;
	cvt.rn.f32.s32 	%f970, %r2276;
	setp.leu.f32 	%p1225, %f1, %f970;
	add.s32 	%r2277, %r2113, 16;
	selp.b32 	%r2278, %r2110, %r2277, %p1225;
	add.s32 	%r2279, %r4871, 303;
	cvt.rn.f32.s32 	%f971, %r2279;
	setp.leu.f32 	%p1226, %f1, %f971;
	add.s32 	%r2280, %r2119, 16;
	selp.b32 	%r2281, %r2116, %r2280, %p1226;
	add.s32 	%r2282, %r4871, 335;
	cvt.rn.f32.s32 	%f972, %r2282;
	setp.leu.f32 	%p1227, %f1, %f972;
	add.s32 	%r2283, %r2125, 16;
	selp.b32 	%r2284, %r2122, %r2283, %p1227;
	add.s32 	%r2285, %r4871, 367;
	cvt.rn.f32.s32 	%f973, %r2285;
	setp.leu.f32 	%p1228, %f1, %f973;
	add.s32 	%r2286, %r2131, 16;
	selp.b32 	%r2287, %r2128, %r2286, %p1228;
	add.s32 	%r2288, %r4871, 399;
	cvt.rn.f32.s32 	%f974, %r2288;
	setp.leu.f32 	%p1229, %f1, %f974;
	add.s32 	%r2289, %r2137, 16;
	selp.b32 	%r2290, %r2134, %r2289, %p1229;
	add.s32 	%r2291, %r4871, 431;
	cvt.rn.f32.s32 	%f975, %r2291;
	setp.leu.f32 	%p1230, %f1, %f975;
	add.s32 	%r2292, %r2143, 16;
	selp.b32 	%r2293, %r2140, %r2292, %p1230;
	add.s32 	%r2294, %r4871, 463;
	cvt.rn.f32.s32 	%f976, %r2294;
	setp.leu.f32 	%p1231, %f1, %f976;
	add.s32 	%r2295, %r2149, 16;
	selp.b32 	%r2296, %r2146, %r2295, %p1231;
	add.s32 	%r2297, %r4871, 495;
	cvt.rn.f32.s32 	%f977, %r2297;
	setp.leu.f32 	%p1232, %f1, %f977;
	add.s32 	%r2298, %r2155, 16;
	selp.b32 	%r2299, %r2152, %r2298, %p1232;
	add.s32 	%r2300, %r4871, 527;
	cvt.rn.f32.s32 	%f978, %r2300;
	setp.leu.f32 	%p1233, %f1, %f978;
	add.s32 	%r2301, %r2161, 16;
	selp.b32 	%r2302, %r2158, %r2301, %p1233;
	add.s32 	%r2303, %r4871, 559;
	cvt.rn.f32.s32 	%f979, %r2303;
	setp.leu.f32 	%p1234, %f1, %f979;
	add.s32 	%r2304, %r2167, 16;
	selp.b32 	%r2305, %r2164, %r2304, %p1234;
	add.s32 	%r2306, %r4871, 591;
	cvt.rn.f32.s32 	%f980, %r2306;
	setp.leu.f32 	%p1235, %f1, %f980;
	add.s32 	%r2307, %r2173, 16;
	selp.b32 	%r2308, %r2170, %r2307, %p1235;
	add.s32 	%r2309, %r4871, 623;
	cvt.rn.f32.s32 	%f981, %r2309;
	setp.leu.f32 	%p1236, %f1, %f981;
	add.s32 	%r2310, %r2179, 16;
	selp.b32 	%r2311, %r2176, %r2310, %p1236;
	add.s32 	%r2312, %r4871, 655;
	cvt.rn.f32.s32 	%f982, %r2312;
	setp.leu.f32 	%p1237, %f1, %f982;
	add.s32 	%r2313, %r2185, 16;
	selp.b32 	%r2314, %r2182, %r2313, %p1237;
	add.s32 	%r2315, %r4871, 687;
	cvt.rn.f32.s32 	%f983, %r2315;
	setp.leu.f32 	%p1238, %f1, %f983;
	add.s32 	%r2316, %r2191, 16;
	selp.b32 	%r2317, %r2188, %r2316, %p1238;
	add.s32 	%r2318, %r4871, 719;
	cvt.rn.f32.s32 	%f984, %r2318;
	setp.leu.f32 	%p1239, %f1, %f984;
	add.s32 	%r2319, %r2197, 16;
	selp.b32 	%r2320, %r2194, %r2319, %p1239;
	add.s32 	%r2321, %r4871, 751;
	cvt.rn.f32.s32 	%f985, %r2321;
	setp.leu.f32 	%p1240, %f1, %f985;
	add.s32 	%r2322, %r2203, 16;
	selp.b32 	%r2323, %r2200, %r2322, %p1240;
	add.s32 	%r2324, %r4871, 783;
	cvt.rn.f32.s32 	%f986, %r2324;
	setp.leu.f32 	%p1241, %f1, %f986;
	add.s32 	%r2325, %r2209, 16;
	selp.b32 	%r2326, %r2206, %r2325, %p1241;
	add.s32 	%r2327, %r4871, 815;
	cvt.rn.f32.s32 	%f987, %r2327;
	setp.leu.f32 	%p1242, %f1, %f987;
	add.s32 	%r2328, %r2215, 16;
	selp.b32 	%r2329, %r2212, %r2328, %p1242;
	add.s32 	%r2330, %r4871, 847;
	cvt.rn.f32.s32 	%f988, %r2330;
	setp.leu.f32 	%p1243, %f1, %f988;
	add.s32 	%r2331, %r2221, 16;
	selp.b32 	%r2332, %r2218, %r2331, %p1243;
	add.s32 	%r2333, %r4871, 879;
	cvt.rn.f32.s32 	%f989, %r2333;
	setp.leu.f32 	%p1244, %f1, %f989;
	add.s32 	%r2334, %r2227, 16;
	selp.b32 	%r2335, %r2224, %r2334, %p1244;
	add.s32 	%r2336, %r4871, 911;
	cvt.rn.f32.s32 	%f990, %r2336;
	setp.leu.f32 	%p1245, %f1, %f990;
	add.s32 	%r2337, %r2233, 16;
	selp.b32 	%r2338, %r2230, %r2337, %p1245;
	add.s32 	%r2339, %r4871, 943;
	cvt.rn.f32.s32 	%f991, %r2339;
	setp.leu.f32 	%p1246, %f1, %f991;
	add.s32 	%r2340, %r2239, 16;
	selp.b32 	%r2341, %r2236, %r2340, %p1246;
	add.s32 	%r2342, %r4871, 975;
	cvt.rn.f32.s32 	%f992, %r2342;
	setp.leu.f32 	%p1247, %f1, %f992;
	add.s32 	%r2343, %r2245, 16;
	selp.b32 	%r2344, %r2242, %r2343, %p1247;
	add.s32 	%r2345, %r4871, 1007;
	cvt.rn.f32.s32 	%f993, %r2345;
	setp.leu.f32 	%p1248, %f1, %f993;
	add.s32 	%r2346, %r2251, 16;
	selp.b32 	%r2347, %r2248, %r2346, %p1248;
	add.s32 	%r2348, %r4871, 31;
	cvt.rn.f32.s32 	%f994, %r2348;
	setp.leu.f32 	%p1249, %f1, %f994;
	add.s32 	%r2349, %r2257, 32;
	selp.b32 	%r2350, %r2254, %r2349, %p1249;
	add.s32 	%r2351, %r4871, 95;
	cvt.rn.f32.s32 	%f995, %r2351;
	setp.leu.f32 	%p1250, %f1, %f995;
	add.s32 	%r2352, %r2263, 32;
	selp.b32 	%r2353, %r2260, %r2352, %p1250;
	add.s32 	%r2354, %r4871, 159;
	cvt.rn.f32.s32 	%f996, %r2354;
	setp.leu.f32 	%p1251, %f1, %f996;
	add.s32 	%r2355, %r2269, 32;
	selp.b32 	%r2356, %r2266, %r2355, %p1251;
	add.s32 	%r2357, %r4871, 223;
	cvt.rn.f32.s32 	%f997, %r2357;
	setp.leu.f32 	%p1252, %f1, %f997;
	add.s32 	%r2358, %r2275, 32;
	selp.b32 	%r2359, %r2272, %r2358, %p1252;
	add.s32 	%r2360, %r4871, 287;
	cvt.rn.f32.s32 	%f998, %r2360;
	setp.leu.f32 	%p1253, %f1, %f998;
	add.s32 	%r2361, %r2281, 32;
	selp.b32 	%r2362, %r2278, %r2361, %p1253;
	add.s32 	%r2363, %r4871, 351;
	cvt.rn.f32.s32 	%f999, %r2363;
	setp.leu.f32 	%p1254, %f1, %f999;
	add.s32 	%r2364, %r2287, 32;
	selp.b32 	%r2365, %r2284, %r2364, %p1254;
	add.s32 	%r2366, %r4871, 415;
	cvt.rn.f32.s32 	%f1000, %r2366;
	setp.leu.f32 	%p1255, %f1, %f1000;
	add.s32 	%r2367, %r2293, 32;
	selp.b32 	%r2368, %r2290, %r2367, %p1255;
	add.s32 	%r2369, %r4871, 479;
	cvt.rn.f32.s32 	%f1001, %r2369;
	setp.leu.f32 	%p1256, %f1, %f1001;
	add.s32 	%r2370, %r2299, 32;
	selp.b32 	%r2371, %r2296, %r2370, %p1256;
	add.s32 	%r2372, %r4871, 543;
	cvt.rn.f32.s32 	%f1002, %r2372;
	setp.leu.f32 	%p1257, %f1, %f1002;
	add.s32 	%r2373, %r2305, 32;
	selp.b32 	%r2374, %r2302, %r2373, %p1257;
	add.s32 	%r2375, %r4871, 607;
	cvt.rn.f32.s32 	%f1003, %r2375;
	setp.leu.f32 	%p1258, %f1, %f1003;
	add.s32 	%r2376, %r2311, 32;
	selp.b32 	%r2377, %r2308, %r2376, %p1258;
	add.s32 	%r2378, %r4871, 671;
	cvt.rn.f32.s32 	%f1004, %r2378;
	setp.leu.f32 	%p1259, %f1, %f1004;
	add.s32 	%r2379, %r2317, 32;
	selp.b32 	%r2380, %r2314, %r2379, %p1259;
	add.s32 	%r2381, %r4871, 735;
	cvt.rn.f32.s32 	%f1005, %r2381;
	setp.leu.f32 	%p1260, %f1, %f1005;
	add.s32 	%r2382, %r2323, 32;
	selp.b32 	%r2383, %r2320, %r2382, %p1260;
	add.s32 	%r2384, %r4871, 799;
	cvt.rn.f32.s32 	%f1006, %r2384;
	setp.leu.f32 	%p1261, %f1, %f1006;
	add.s32 	%r2385, %r2329, 32;
	selp.b32 	%r2386, %r2326, %r2385, %p1261;
	add.s32 	%r2387, %r4871, 863;
	cvt.rn.f32.s32 	%f1007, %r2387;
	setp.leu.f32 	%p1262, %f1, %f1007;
	add.s32 	%r2388, %r2335, 32;
	selp.b32 	%r2389, %r2332, %r2388, %p1262;
	add.s32 	%r2390, %r4871, 927;
	cvt.rn.f32.s32 	%f1008, %r2390;
	setp.leu.f32 	%p1263, %f1, %f1008;
	add.s32 	%r2391, %r2341, 32;
	selp.b32 	%r2392, %r2338, %r2391, %p1263;
	add.s32 	%r2393, %r4871, 991;
	cvt.rn.f32.s32 	%f1009, %r2393;
	setp.leu.f32 	%p1264, %f1, %f1009;
	add.s32 	%r2394, %r2347, 32;
	selp.b32 	%r2395, %r2344, %r2394, %p1264;
	add.s32 	%r2396, %r4871, 63;
	cvt.rn.f32.s32 	%f1010, %r2396;
	setp.leu.f32 	%p1265, %f1, %f1010;
	add.s32 	%r2397, %r2353, 64;
	selp.b32 	%r2398, %r2350, %r2397, %p1265;
	add.s32 	%r2399, %r4871, 191;
	cvt.rn.f32.s32 	%f1011, %r2399;
	setp.leu.f32 	%p1266, %f1, %f1011;
	add.s32 	%r2400, %r2359, 64;
	selp.b32 	%r2401, %r2356, %r2400, %p1266;
	add.s32 	%r2402, %r4871, 319;
	cvt.rn.f32.s32 	%f1012, %r2402;
	setp.leu.f32 	%p1267, %f1, %f1012;
	add.s32 	%r2403, %r2365, 64;
	selp.b32 	%r2404, %r2362, %r2403, %p1267;
	add.s32 	%r2405, %r4871, 447;
	cvt.rn.f32.s32 	%f1013, %r2405;
	setp.leu.f32 	%p1268, %f1, %f1013;
	add.s32 	%r2406, %r2371, 64;
	selp.b32 	%r2407, %r2368, %r2406, %p1268;
	add.s32 	%r2408, %r4871, 575;
	cvt.rn.f32.s32 	%f1014, %r2408;
	setp.leu.f32 	%p1269, %f1, %f1014;
	add.s32 	%r2409, %r2377, 64;
	selp.b32 	%r2410, %r2374, %r2409, %p1269;
	add.s32 	%r2411, %r4871, 703;
	cvt.rn.f32.s32 	%f1015, %r2411;
	setp.leu.f32 	%p1270, %f1, %f1015;
	add.s32 	%r2412, %r2383, 64;
	selp.b32 	%r2413, %r2380, %r2412, %p1270;
	add.s32 	%r2414, %r4871, 831;
	cvt.rn.f32.s32 	%f1016, %r2414;
	setp.leu.f32 	%p1271, %f1, %f1016;
	add.s32 	%r2415, %r2389, 64;
	selp.b32 	%r2416, %r2386, %r2415, %p1271;
	add.s32 	%r2417, %r4871, 959;
	cvt.rn.f32.s32 	%f1017, %r2417;
	setp.leu.f32 	%p1272, %f1, %f1017;
	add.s32 	%r2418, %r2395, 64;
	selp.b32 	%r2419, %r2392, %r2418, %p1272;
	add.s32 	%r2420, %r4871, 127;
	cvt.rn.f32.s32 	%f1018, %r2420;
	setp.leu.f32 	%p1273, %f1, %f1018;
	add.s32 	%r2421, %r2401, 128;
	selp.b32 	%r2422, %r2398, %r2421, %p1273;
	add.s32 	%r2423, %r4871, 383;
	cvt.rn.f32.s32 	%f1019, %r2423;
	setp.leu.f32 	%p1274, %f1, %f1019;
	add.s32 	%r2424, %r2407, 128;
	selp.b32 	%r2425, %r2404, %r2424, %p1274;
	add.s32 	%r2426, %r4871, 639;
	cvt.rn.f32.s32 	%f1020, %r2426;
	setp.leu.f32 	%p1275, %f1, %f1020;
	add.s32 	%r2427, %r2413, 128;
	selp.b32 	%r2428, %r2410, %r2427, %p1275;
	add.s32 	%r2429, %r4871, 895;
	cvt.rn.f32.s32 	%f1021, %r2429;
	setp.leu.f32 	%p1276, %f1, %f1021;
	add.s32 	%r2430, %r2419, 128;
	selp.b32 	%r2431, %r2416, %r2430, %p1276;
	add.s32 	%r2432, %r4871, 255;
	cvt.rn.f32.s32 	%f1022, %r2432;
	setp.leu.f32 	%p1277, %f1, %f1022;
	add.s32 	%r2433, %r2425, 256;
	selp.b32 	%r2434, %r2422, %r2433, %p1277;
	add.s32 	%r2435, %r4871, 767;
	cvt.rn.f32.s32 	%f1023, %r2435;
	setp.leu.f32 	%p1278, %f1, %f1023;
	add.s32 	%r2436, %r2431, 256;
	selp.b32 	%r2437, %r2428, %r2436, %p1278;
	add.s32 	%r2438, %r4871, 511;
	cvt.rn.f32.s32 	%f1024, %r2438;
	setp.leu.f32 	%p1279, %f1, %f1024;
	add.s32 	%r2439, %r2437, 512;
	selp.b32 	%r2440, %r2434, %r2439, %p1279;
	add.s32 	%r2441, %r4872, 1;
	cvt.rn.f32.s32 	%f1025, %r2441;
	setp.leu.f32 	%p1280, %f1, %f1025;
	add.s32 	%r2442, %r4872, 2;
	cvt.rn.f32.s32 	%f1026, %r2442;
	setp.gt.f32 	%p1281, %f1, %f1026;
	selp.b32 	%r2443, 3, 2, %p1281;
	selp.b32 	%r2444, 0, %r2443, %p1280;
	cvt.rn.f32.s32 	%f1027, %r4872;
	setp.gt.f32 	%p1282, %f1, %f1027;
	and.pred  	%p1283, %p1280, %p1282;
	selp.u32 	%r2445, 1, 0, %p1283;
	add.s32 	%r2446, %r2444, %r2445;
	add.s32 	%r2447, %r4872, 5;
	cvt.rn.f32.s32 	%f1028, %r2447;
	setp.leu.f32 	%p1284, %f1, %f1028;
	add.s32 	%r2448, %r4872, 6;
	cvt.rn.f32.s32 	%f1029, %r2448;
	setp.gt.f32 	%p1285, %f1, %f1029;
	add.s32 	%r2449, %r4872, 4;
	cvt.rn.f32.s32 	%f1030, %r2449;
	setp.gt.f32 	%p1286, %f1, %f1030;
	and.pred  	%p1287, %p1284, %p1286;
	selp.u32 	%r2450, 1, 0, %p1287;
	add.s32 	%r2451, %r4872, 9;
	cvt.rn.f32.s32 	%f1031, %r2451;
	setp.leu.f32 	%p1288, %f1, %f1031;
	add.s32 	%r2452, %r4872, 10;
	cvt.rn.f32.s32 	%f1032, %r2452;
	setp.gt.f32 	%p1289, %f1, %f1032;
	selp.b32 	%r2453, 3, 2, %p1289;
	selp.b32 	%r2454, 0, %r2453, %p1288;
	add.s32 	%r2455, %r4872, 8;
	cvt.rn.f32.s32 	%f1033, %r2455;
	setp.gt.f32 	%p1290, %f1, %f1033;
	and.pred  	%p1291, %p1288, %p1290;
	selp.u32 	%r2456, 1, 0, %p1291;
	add.s32 	%r2457, %r2454, %r2456;
	add.s32 	%r2458, %r4872, 13;
	cvt.rn.f32.s32 	%f1034, %r2458;
	setp.leu.f32 	%p1292, %f1, %f1034;
	add.s32 	%r2459, %r4872, 14;
	cvt.rn.f32.s32 	%f1035, %r2459;
	setp.gt.f32 	%p1293, %f1, %f1035;
	add.s32 	%r2460, %r4872, 12;
	cvt.rn.f32.s32 	%f1036, %r2460;
	setp.gt.f32 	%p1294, %f1, %f1036;
	and.pred  	%p1295, %p1292, %p1294;
	selp.u32 	%r2461, 1, 0, %p1295;
	add.s32 	%r2462, %r4872, 17;
	cvt.rn.f32.s32 	%f1037, %r2462;
	setp.leu.f32 	%p1296, %f1, %f1037;
	add.s32 	%r2463, %r4872, 18;
	cvt.rn.f32.s32 	%f1038, %r2463;
	setp.gt.f32 	%p1297, %f1, %f1038;
	selp.b32 	%r2464, 3, 2, %p1297;
	selp.b32 	%r2465, 0, %r2464, %p1296;
	add.s32 	%r2466, %r4872, 16;
	cvt.rn.f32.s32 	%f1039, %r2466;
	setp.gt.f32 	%p1298, %f1, %f1039;
	and.pred  	%p1299, %p1296, %p1298;
	selp.u32 	%r2467, 1, 0, %p1299;
	add.s32 	%r2468, %r2465, %r2467;
	add.s32 	%r2469, %r4872, 21;
	cvt.rn.f32.s32 	%f1040, %r2469;
	setp.leu.f32 	%p1300, %f1, %f1040;
	add.s32 	%r2470, %r4872, 22;
	cvt.rn.f32.s32 	%f1041, %r2470;
	setp.gt.f32 	%p1301, %f1, %f1041;
	add.s32 	%r2471, %r4872, 20;
	cvt.rn.f32.s32 	%f1042, %r2471;
	setp.gt.f32 	%p1302, %f1, %f1042;
	and.pred  	%p1303, %p1300, %p1302;
	selp.u32 	%r2472, 1, 0, %p1303;
	add.s32 	%r2473, %r4872, 25;
	cvt.rn.f32.s32 	%f1043, %r2473;
	setp.leu.f32 	%p1304, %f1, %f1043;
	add.s32 	%r2474, %r4872, 26;
	cvt.rn.f32.s32 	%f1044, %r2474;
	setp.gt.f32 	%p1305, %f1, %f1044;
	selp.b32 	%r2475, 3, 2, %p1305;
	selp.b32 	%r2476, 0, %r2475, %p1304;
	add.s32 	%r2477, %r4872, 24;
	cvt.rn.f32.s32 	%f1045, %r2477;
	setp.gt.f32 	%p1306, %f1, %f1045;
	and.pred  	%p1307, %p1304, %p1306;
	selp.u32 	%r2478, 1, 0, %p1307;
	add.s32 	%r2479, %r2476, %r2478;
	add.s32 	%r2480, %r4872, 29;
	cvt.rn.f32.s32 	%f1046, %r2480;
	setp.leu.f32 	%p1308, %f1, %f1046;
	add.s32 	%r2481, %r4872, 30;
	cvt.rn.f32.s32 	%f1047, %r2481;
	setp.gt.f32 	%p1309, %f1, %f1047;
	add.s32 	%r2482, %r4872, 28;
	cvt.rn.f32.s32 	%f1048, %r2482;
	setp.gt.f32 	%p1310, %f1, %f1048;
	and.pred  	%p1311, %p1308, %p1310;
	selp.u32 	%r2483, 1, 0, %p1311;
	add.s32 	%r2484, %r4872, 33;
	cvt.rn.f32.s32 	%f1049, %r2484;
	setp.leu.f32 	%p1312, %f1, %f1049;
	add.s32 	%r2485, %r4872, 34;
	cvt.rn.f32.s32 	%f1050, %r2485;
	setp.gt.f32 	%p1313, %f1, %f1050;
	selp.b32 	%r2486, 3, 2, %p1313;
	selp.b32 	%r2487, 0, %r2486, %p1312;
	add.s32 	%r2488, %r4872, 32;
	cvt.rn.f32.s32 	%f1051, %r2488;
	setp.gt.f32 	%p1314, %f1, %f1051;
	and.pred  	%p1315, %p1312, %p1314;
	selp.u32 	%r2489, 1, 0, %p1315;
	add.s32 	%r2490, %r2487, %r2489;
	add.s32 	%r2491, %r4872, 37;
	cvt.rn.f32.s32 	%f1052, %r2491;
	setp.leu.f32 	%p1316, %f1, %f1052;
	add.s32 	%r2492, %r4872, 38;
	cvt.rn.f32.s32 	%f1053, %r2492;
	setp.gt.f32 	%p1317, %f1, %f1053;
	add.s32 	%r2493, %r4872, 36;
	cvt.rn.f32.s32 	%f1054, %r2493;
	setp.gt.f32 	%p1318, %f1, %f1054;
	and.pred  	%p1319, %p1316, %p1318;
	selp.u32 	%r2494, 1, 0, %p1319;
	add.s32 	%r2495, %r4872, 41;
	cvt.rn.f32.s32 	%f1055, %r2495;
	setp.leu.f32 	%p1320, %f1, %f1055;
	add.s32 	%r2496, %r4872, 42;
	cvt.rn.f32.s32 	%f1056, %r2496;
	setp.gt.f32 	%p1321, %f1, %f1056;
	selp.b32 	%r2497, 3, 2, %p1321;
	selp.b32 	%r2498, 0, %r2497, %p1320;
	add.s32 	%r2499, %r4872, 40;
	cvt.rn.f32.s32 	%f1057, %r2499;
	setp.gt.f32 	%p1322, %f1, %f1057;
	and.pred  	%p1323, %p1320, %p1322;
	selp.u32 	%r2500, 1, 0, %p1323;
	add.s32 	%r2501, %r2498, %r2500;
	add.s32 	%r2502, %r4872, 45;
	cvt.rn.f32.s32 	%f1058, %r2502;
	setp.leu.f32 	%p1324, %f1, %f1058;
	add.s32 	%r2503, %r4872, 46;
	cvt.rn.f32.s32 	%f1059, %r2503;
	setp.gt.f32 	%p1325, %f1, %f1059;
	add.s32 	%r2504, %r4872, 44;
	cvt.rn.f32.s32 	%f1060, %r2504;
	setp.gt.f32 	%p1326, %f1, %f1060;
	and.pred  	%p1327, %p1324, %p1326;
	selp.u32 	%r2505, 1, 0, %p1327;
	add.s32 	%r2506, %r4872, 49;
	cvt.rn.f32.s32 	%f1061, %r2506;
	setp.leu.f32 	%p1328, %f1, %f1061;
	add.s32 	%r2507, %r4872, 50;
	cvt.rn.f32.s32 	%f1062, %r2507;
	setp.gt.f32 	%p1329, %f1, %f1062;
	selp.b32 	%r2508, 3, 2, %p1329;
	selp.b32 	%r2509, 0, %r2508, %p1328;
	add.s32 	%r2510, %r4872, 48;
	cvt.rn.f32.s32 	%f1063, %r2510;
	setp.gt.f32 	%p1330, %f1, %f1063;
	and.pred  	%p1331, %p1328, %p1330;
	selp.u32 	%r2511, 1, 0, %p1331;
	add.s32 	%r2512, %r2509, %r2511;
	add.s32 	%r2513, %r4872, 53;
	cvt.rn.f32.s32 	%f1064, %r2513;
	setp.leu.f32 	%p1332, %f1, %f1064;
	add.s32 	%r2514, %r4872, 54;
	cvt.rn.f32.s32 	%f1065, %r2514;
	setp.gt.f32 	%p1333, %f1, %f1065;
	add.s32 	%r2515, %r4872, 52;
	cvt.rn.f32.s32 	%f1066, %r2515;
	setp.gt.f32 	%p1334, %f1, %f1066;
	and.pred  	%p1335, %p1332, %p1334;
	selp.u32 	%r2516, 1, 0, %p1335;
	add.s32 	%r2517, %r4872, 57;
	cvt.rn.f32.s32 	%f1067, %r2517;
	setp.leu.f32 	%p1336, %f1, %f1067;
	add.s32 	%r2518, %r4872, 58;
	cvt.rn.f32.s32 	%f1068, %r2518;
	setp.gt.f32 	%p1337, %f1, %f1068;
	selp.b32 	%r2519, 3, 2, %p1337;
	selp.b32 	%r2520, 0, %r2519, %p1336;
	add.s32 	%r2521, %r4872, 56;
	cvt.rn.f32.s32 	%f1069, %r2521;
	setp.gt.f32 	%p1338, %f1, %f1069;
	and.pred  	%p1339, %p1336, %p1338;
	selp.u32 	%r2522, 1, 0, %p1339;
	add.s32 	%r2523, %r2520, %r2522;
	add.s32 	%r2524, %r4872, 61;
	cvt.rn.f32.s32 	%f1070, %r2524;
	setp.leu.f32 	%p1340, %f1, %f1070;
	add.s32 	%r2525, %r4872, 62;
	cvt.rn.f32.s32 	%f1071, %r2525;
	setp.gt.f32 	%p1341, %f1, %f1071;
	add.s32 	%r2526, %r4872, 60;
	cvt.rn.f32.s32 	%f1072, %r2526;
	setp.gt.f32 	%p1342, %f1, %f1072;
	and.pred  	%p1343, %p1340, %p1342;
	selp.u32 	%r2527, 1, 0, %p1343;
	add.s32 	%r2528, %r4872, 65;
	cvt.rn.f32.s32 	%f1073, %r2528;
	setp.leu.f32 	%p1344, %f1, %f1073;
	add.s32 	%r2529, %r4872, 66;
	cvt.rn.f32.s32 	%f1074, %r2529;
	setp.gt.f32 	%p1345, %f1, %f1074;
	selp.b32 	%r2530, 3, 2, %p1345;
	selp.b32 	%r2531, 0, %r2530, %p1344;
	add.s32 	%r2532, %r4872, 64;
	cvt.rn.f32.s32 	%f1075, %r2532;
	setp.gt.f32 	%p1346, %f1, %f1075;
	and.pred  	%p1347, %p1344, %p1346;
	selp.u32 	%r2533, 1, 0, %p1347;
	add.s32 	%r2534, %r2531, %r2533;
	add.s32 	%r2535, %r4872, 69;
	cvt.rn.f32.s32 	%f1076, %r2535;
	setp.leu.f32 	%p1348, %f1, %f1076;
	add.s32 	%r2536, %r4872, 70;
	cvt.rn.f32.s32 	%f1077, %r2536;
	setp.gt.f32 	%p1349, %f1, %f1077;
	add.s32 	%r2537, %r4872, 68;
	cvt.rn.f32.s32 	%f1078, %r2537;
	setp.gt.f32 	%p1350, %f1, %f1078;
	and.pred  	%p1351, %p1348, %p1350;
	selp.u32 	%r2538, 1, 0, %p1351;
	add.s32 	%r2539, %r4872, 73;
	cvt.rn.f32.s32 	%f1079, %r2539;
	setp.leu.f32 	%p1352, %f1, %f1079;
	add.s32 	%r2540, %r4872, 74;
	cvt.rn.f32.s32 	%f1080, %r2540;
	setp.gt.f32 	%p1353, %f1, %f1080;
	selp.b32 	%r2541, 3, 2, %p1353;
	selp.b32 	%r2542, 0, %r2541, %p1352;
	add.s32 	%r2543, %r4872, 72;
	cvt.rn.f32.s32 	%f1081, %r2543;
	setp.gt.f32 	%p1354, %f1, %f1081;
	and.pred  	%p1355, %p1352, %p1354;
	selp.u32 	%r2544, 1, 0, %p1355;
	add.s32 	%r2545, %r2542, %r2544;
	add.s32 	%r2546, %r4872, 77;
	cvt.rn.f32.s32 	%f1082, %r2546;
	setp.leu.f32 	%p1356, %f1, %f1082;
	add.s32 	%r2547, %r4872, 78;
	cvt.rn.f32.s32 	%f1083, %r2547;
	setp.gt.f32 	%p1357, %f1, %f1083;
	add.s32 	%r2548, %r4872, 76;
	cvt.rn.f32.s32 	%f1084, %r2548;
	setp.gt.f32 	%p1358, %f1, %f1084;
	and.pred  	%p1359, %p1356, %p1358;
	selp.u32 	%r2549, 1, 0, %p1359;
	add.s32 	%r2550, %r4872, 81;
	cvt.rn.f32.s32 	%f1085, %r2550;
	setp.leu.f32 	%p1360, %f1, %f1085;
	add.s32 	%r2551, %r4872, 82;
	cvt.rn.f32.s32 	%f1086, %r2551;
	setp.gt.f32 	%p1361, %f1, %f1086;
	selp.b32 	%r2552, 3, 2, %p1361;
	selp.b32 	%r2553, 0, %r2552, %p1360;
	add.s32 	%r2554, %r4872, 80;
	cvt.rn.f32.s32 	%f1087, %r2554;
	setp.gt.f32 	%p1362, %f1, %f1087;
	and.pred  	%p1363, %p1360, %p1362;
	selp.u32 	%r2555, 1, 0, %p1363;
	add.s32 	%r2556, %r2553, %r2555;
	add.s32 	%r2557, %r4872, 85;
	cvt.rn.f32.s32 	%f1088, %r2557;
	setp.leu.f32 	%p1364, %f1, %f1088;
	add.s32 	%r2558, %r4872, 86;
	cvt.rn.f32.s32 	%f1089, %r2558;
	setp.gt.f32 	%p1365, %f1, %f1089;
	add.s32 	%r2559, %r4872, 84;
	cvt.rn.f32.s32 	%f1090, %r2559;
	setp.gt.f32 	%p1366, %f1, %f1090;
	and.pred  	%p1367, %p1364, %p1366;
	selp.u32 	%r2560, 1, 0, %p1367;
	add.s32 	%r2561, %r4872, 89;
	cvt.rn.f32.s32 	%f1091, %r2561;
	setp.leu.f32 	%p1368, %f1, %f1091;
	add.s32 	%r2562, %r4872, 90;
	cvt.rn.f32.s32 	%f1092, %r2562;
	setp.gt.f32 	%p1369, %f1, %f1092;
	selp.b32 	%r2563, 3, 2, %p1369;
	selp.b32 	%r2564, 0, %r2563, %p1368;
	add.s32 	%r2565, %r4872, 88;
	cvt.rn.f32.s32 	%f1093, %r2565;
	setp.gt.f32 	%p1370, %f1, %f1093;
	and.pred  	%p1371, %p1368, %p1370;
	selp.u32 	%r2566, 1, 0, %p1371;
	add.s32 	%r2567, %r2564, %r2566;
	add.s32 	%r2568, %r4872, 93;
	cvt.rn.f32.s32 	%f1094, %r2568;
	setp.leu.f32 	%p1372, %f1, %f1094;
	add.s32 	%r2569, %r4872, 94;
	cvt.rn.f32.s32 	%f1095, %r2569;
	setp.gt.f32 	%p1373, %f1, %f1095;
	add.s32 	%r2570, %r4872, 92;
	cvt.rn.f32.s32 	%f1096, %r2570;
	setp.gt.f32 	%p1374, %f1, %f1096;
	and.pred  	%p1375, %p1372, %p1374;
	selp.u32 	%r2571, 1, 0, %p1375;
	add.s32 	%r2572, %r4872, 97;
	cvt.rn.f32.s32 	%f1097, %r2572;
	setp.leu.f32 	%p1376, %f1, %f1097;
	add.s32 	%r2573, %r4872, 98;
	cvt.rn.f32.s32 	%f1098, %r2573;
	setp.gt.f32 	%p1377, %f1, %f1098;
	selp.b32 	%r2574, 3, 2, %p1377;
	selp.b32 	%r2575, 0, %r2574, %p1376;
	add.s32 	%r2576, %r4872, 96;
	cvt.rn.f32.s32 	%f1099, %r2576;
	setp.gt.f32 	%p1378, %f1, %f1099;
	and.pred  	%p1379, %p1376, %p1378;
	selp.u32 	%r2577, 1, 0, %p1379;
	add.s32 	%r2578, %r2575, %r2577;
	add.s32 	%r2579, %r4872, 101;
	cvt.rn.f32.s32 	%f1100, %r2579;
	setp.leu.f32 	%p1380, %f1, %f1100;
	add.s32 	%r2580, %r4872, 102;
	cvt.rn.f32.s32 	%f1101, %r2580;
	setp.gt.f32 	%p1381, %f1, %f1101;
	add.s32 	%r2581, %r4872, 100;
	cvt.rn.f32.s32 	%f1102, %r2581;
	setp.gt.f32 	%p1382, %f1, %f1102;
	and.pred  	%p1383, %p1380, %p1382;
	selp.u32 	%r2582, 1, 0, %p1383;
	add.s32 	%r2583, %r4872, 105;
	cvt.rn.f32.s32 	%f1103, %r2583;
	setp.leu.f32 	%p1384, %f1, %f1103;
	add.s32 	%r2584, %r4872, 106;
	cvt.rn.f32.s32 	%f1104, %r2584;
	setp.gt.f32 	%p1385, %f1, %f1104;
	selp.b32 	%r2585, 3, 2, %p1385;
	selp.b32 	%r2586, 0, %r2585, %p1384;
	add.s32 	%r2587, %r4872, 104;
	cvt.rn.f32.s32 	%f1105, %r2587;
	setp.gt.f32 	%p1386, %f1, %f1105;
	and.pred  	%p1387, %p1384, %p1386;
	selp.u32 	%r2588, 1, 0, %p1387;
	add.s32 	%r2589, %r2586, %r2588;
	add.s32 	%r2590, %r4872, 109;
	cvt.rn.f32.s32 	%f1106, %r2590;
	setp.leu.f32 	%p1388, %f1, %f1106;
	add.s32 	%r2591, %r4872, 110;
	cvt.rn.f32.s32 	%f1107, %r2591;
	setp.gt.f32 	%p1389, %f1, %f1107;
	add.s32 	%r2592, %r4872, 108;
	cvt.rn.f32.s32 	%f1108, %r2592;
	setp.gt.f32 	%p1390, %f1, %f1108;
	and.pred  	%p1391, %p1388, %p1390;
	selp.u32 	%r2593, 1, 0, %p1391;
	add.s32 	%r2594, %r4872, 113;
	cvt.rn.f32.s32 	%f1109, %r2594;
	setp.leu.f32 	%p1392, %f1, %f1109;
	add.s32 	%r2595, %r4872, 114;
	cvt.rn.f32.s32 	%f1110, %r2595;
	setp.gt.f32 	%p1393, %f1, %f1110;
	selp.b32 	%r2596, 3, 2, %p1393;
	selp.b32 	%r2597, 0, %r2596, %p1392;
	add.s32 	%r2598, %r4872, 112;
	cvt.rn.f32.s32 	%f1111, %r2598;
	setp.gt.f32 	%p1394, %f1, %f1111;
	and.pred  	%p1395, %p1392, %p1394;
	selp.u32 	%r2599, 1, 0, %p1395;
	add.s32 	%r2600, %r2597, %r2599;
	add.s32 	%r2601, %r4872, 117;
	cvt.rn.f32.s32 	%f1112, %r2601;
	setp.leu.f32 	%p1396, %f1, %f1112;
	add.s32 	%r2602, %r4872, 118;
	cvt.rn.f32.s32 	%f1113, %r2602;
	setp.gt.f32 	%p1397, %f1, %f1113;
	add.s32 	%r2603, %r4872, 116;
	cvt.rn.f32.s32 	%f1114, %r2603;
	setp.gt.f32 	%p1398, %f1, %f1114;
	and.pred  	%p1399, %p1396, %p1398;
	selp.u32 	%r2604, 1, 0, %p1399;
	add.s32 	%r2605, %r4872, 121;
	cvt.rn.f32.s32 	%f1115, %r2605;
	setp.leu.f32 	%p1400, %f1, %f1115;
	add.s32 	%r2606, %r4872, 122;
	cvt.rn.f32.s32 	%f1116, %r2606;
	setp.gt.f32 	%p1401, %f1, %f1116;
	selp.b32 	%r2607, 3, 2, %p1401;
	selp.b32 	%r2608, 0, %r2607, %p1400;
	add.s32 	%r2609, %r4872, 120;
	cvt.rn.f32.s32 	%f1117, %r2609;
	setp.gt.f32 	%p1402, %f1, %f1117;
	and.pred  	%p1403, %p1400, %p1402;
	selp.u32 	%r2610, 1, 0, %p1403;
	add.s32 	%r2611, %r2608, %r2610;
	add.s32 	%r2612, %r4872, 125;
	cvt.rn.f32.s32 	%f1118, %r2612;
	setp.leu.f32 	%p1404, %f1, %f1118;
	add.s32 	%r2613, %r4872, 126;
	cvt.rn.f32.s32 	%f1119, %r2613;
	setp.gt.f32 	%p1405, %f1, %f1119;
	add.s32 	%r2614, %r4872, 124;
	cvt.rn.f32.s32 	%f1120, %r2614;
	setp.gt.f32 	%p1406, %f1, %f1120;
	and.pred  	%p1407, %p1404, %p1406;
	selp.u32 	%r2615, 1, 0, %p1407;
	add.s32 	%r2616, %r4872, 129;
	cvt.rn.f32.s32 	%f1121, %r2616;
	setp.leu.f32 	%p1408, %f1, %f1121;
	add.s32 	%r2617, %r4872, 130;
	cvt.rn.f32.s32 	%f1122, %r2617;
	setp.gt.f32 	%p1409, %f1, %f1122;
	selp.b32 	%r2618, 3, 2, %p1409;
	selp.b32 	%r2619, 0, %r2618, %p1408;
	add.s32 	%r2620, %r4872, 128;
	cvt.rn.f32.s32 	%f1123, %r2620;
	setp.gt.f32 	%p1410, %f1, %f1123;
	and.pred  	%p1411, %p1408, %p1410;
	selp.u32 	%r2621, 1, 0, %p1411;
	add.s32 	%r2622, %r2619, %r2621;
	add.s32 	%r2623, %r4872, 133;
	cvt.rn.f32.s32 	%f1124, %r2623;
	setp.leu.f32 	%p1412, %f1, %f1124;
	add.s32 	%r2624, %r4872, 134;
	cvt.rn.f32.s32 	%f1125, %r2624;
	setp.gt.f32 	%p1413, %f1, %f1125;
	add.s32 	%r2625, %r4872, 132;
	cvt.rn.f32.s32 	%f1126, %r2625;
	setp.gt.f32 	%p1414, %f1, %f1126;
	and.pred  	%p1415, %p1412, %p1414;
	selp.u32 	%r2626, 1, 0, %p1415;
	add.s32 	%r2627, %r4872, 137;
	cvt.rn.f32.s32 	%f1127, %r2627;
	setp.leu.f32 	%p1416, %f1, %f1127;
	add.s32 	%r2628, %r4872, 138;
	cvt.rn.f32.s32 	%f1128, %r2628;
	setp.gt.f32 	%p1417, %f1, %f1128;
	selp.b32 	%r2629, 3, 2, %p1417;
	selp.b32 	%r2630, 0, %r2629, %p1416;
	add.s32 	%r2631, %r4872, 136;
	cvt.rn.f32.s32 	%f1129, %r2631;
	setp.gt.f32 	%p1418, %f1, %f1129;
	and.pred  	%p1419, %p1416, %p1418;
	selp.u32 	%r2632, 1, 0, %p1419;
	add.s32 	%r2633, %r2630, %r2632;
	add.s32 	%r2634, %r4872, 141;
	cvt.rn.f32.s32 	%f1130, %r2634;
	setp.leu.f32 	%p1420, %f1, %f1130;
	add.s32 	%r2635, %r4872, 142;
	cvt.rn.f32.s32 	%f1131, %r2635;
	setp.gt.f32 	%p1421, %f1, %f1131;
	add.s32 	%r2636, %r4872, 140;
	cvt.rn.f32.s32 	%f1132, %r2636;
	setp.gt.f32 	%p1422, %f1, %f1132;
	and.pred  	%p1423, %p1420, %p1422;
	selp.u32 	%r2637, 1, 0, %p1423;
	add.s32 	%r2638, %r4872, 145;
	cvt.rn.f32.s32 	%f1133, %r2638;
	setp.leu.f32 	%p1424, %f1, %f1133;
	add.s32 	%r2639, %r4872, 146;
	cvt.rn.f32.s32 	%f1134, %r2639;
	setp.gt.f32 	%p1425, %f1, %f1134;
	selp.b32 	%r2640, 3, 2, %p1425;
	selp.b32 	%r2641, 0, %r2640, %p1424;
	add.s32 	%r2642, %r4872, 144;
	cvt.rn.f32.s32 	%f1135, %r2642;
	setp.gt.f32 	%p1426, %f1, %f1135;
	and.pred  	%p1427, %p1424, %p1426;
	selp.u32 	%r2643, 1, 0, %p1427;
	add.s32 	%r2644, %r2641, %r2643;
	add.s32 	%r2645, %r4872, 149;
	cvt.rn.f32.s32 	%f1136, %r2645;
	setp.leu.f32 	%p1428, %f1, %f1136;
	add.s32 	%r2646, %r4872, 150;
	cvt.rn.f32.s32 	%f1137, %r2646;
	setp.gt.f32 	%p1429, %f1, %f1137;
	add.s32 	%r2647, %r4872, 148;
	cvt.rn.f32.s32 	%f1138, %r2647;
	setp.gt.f32 	%p1430, %f1, %f1138;
	and.pred  	%p1431, %p1428, %p1430;
	selp.u32 	%r2648, 1, 0, %p1431;
	add.s32 	%r2649, %r4872, 153;
	cvt.rn.f32.s32 	%f1139, %r2649;
	setp.leu.f32 	%p1432, %f1, %f1139;
	add.s32 	%r2650, %r4872, 154;
	cvt.rn.f32.s32 	%f1140, %r2650;
	setp.gt.f32 	%p1433, %f1, %f1140;
	selp.b32 	%r2651, 3, 2, %p1433;
	selp.b32 	%r2652, 0, %r2651, %p1432;
	add.s32 	%r2653, %r4872, 152;
	cvt.rn.f32.s32 	%f1141, %r2653;
	setp.gt.f32 	%p1434, %f1, %f1141;
	and.pred  	%p1435, %p1432, %p1434;
	selp.u32 	%r2654, 1, 0, %p1435;
	add.s32 	%r2655, %r2652, %r2654;
	add.s32 	%r2656, %r4872, 157;
	cvt.rn.f32.s32 	%f1142, %r2656;
	setp.leu.f32 	%p1436, %f1, %f1142;
	add.s32 	%r2657, %r4872, 158;
	cvt.rn.f32.s32 	%f1143, %r2657;
	setp.gt.f32 	%p1437, %f1, %f1143;
	add.s32 	%r2658, %r4872, 156;
	cvt.rn.f32.s32 	%f1144, %r2658;
	setp.gt.f32 	%p1438, %f1, %f1144;
	and.pred  	%p1439, %p1436, %p1438;
	selp.u32 	%r2659, 1, 0, %p1439;
	add.s32 	%r2660, %r4872, 161;
	cvt.rn.f32.s32 	%f1145, %r2660;
	setp.leu.f32 	%p1440, %f1, %f1145;
	add.s32 	%r2661, %r4872, 162;
	cvt.rn.f32.s32 	%f1146, %r2661;
	setp.gt.f32 	%p1441, %f1, %f1146;
	selp.b32 	%r2662, 3, 2, %p1441;
	selp.b32 	%r2663, 0, %r2662, %p1440;
	add.s32 	%r2664, %r4872, 160;
	cvt.rn.f32.s32 	%f1147, %r2664;
	setp.gt.f32 	%p1442, %f1, %f1147;
	and.pred  	%p1443, %p1440, %p1442;
	selp.u32 	%r2665, 1, 0, %p1443;
	add.s32 	%r2666, %r2663, %r2665;
	add.s32 	%r2667, %r4872, 165;
	cvt.rn.f32.s32 	%f1148, %r2667;
	setp.leu.f32 	%p1444, %f1, %f1148;
	add.s32 	%r2668, %r4872, 166;
	cvt.rn.f32.s32 	%f1149, %r2668;
	setp.gt.f32 	%p1445, %f1, %f1149;
	add.s32 	%r2669, %r4872, 164;
	cvt.rn.f32.s32 	%f1150, %r2669;
	setp.gt.f32 	%p1446, %f1, %f1150;
	and.pred  	%p1447, %p1444, %p1446;
	selp.u32 	%r2670, 1, 0, %p1447;
	add.s32 	%r2671, %r4872, 169;
	cvt.rn.f32.s32 	%f1151, %r2671;
	setp.leu.f32 	%p1448, %f1, %f1151;
	add.s32 	%r2672, %r4872, 170;
	cvt.rn.f32.s32 	%f1152, %r2672;
	setp.gt.f32 	%p1449, %f1, %f1152;
	selp.b32 	%r2673, 3, 2, %p1449;
	selp.b32 	%r2674, 0, %r2673, %p1448;
	add.s32 	%r2675, %r4872, 168;
	cvt.rn.f32.s32 	%f1153, %r2675;
	setp.gt.f32 	%p1450, %f1, %f1153;
	and.pred  	%p1451, %p1448, %p1450;
	selp.u32 	%r2676, 1, 0, %p1451;
	add.s32 	%r2677, %r2674, %r2676;
	add.s32 	%r2678, %r4872, 173;
	cvt.rn.f32.s32 	%f1154, %r2678;
	setp.leu.f32 	%p1452, %f1, %f1154;
	add.s32 	%r2679, %r4872, 174;
	cvt.rn.f32.s32 	%f1155, %r2679;
	setp.gt.f32 	%p1453, %f1, %f1155;
	add.s32 	%r2680, %r4872, 172;
	cvt.rn.f32.s32 	%f1156, %r2680;
	setp.gt.f32 	%p1454, %f1, %f1156;
	and.pred  	%p1455, %p1452, %p1454;
	selp.u32 	%r2681, 1, 0, %p1455;
	add.s32 	%r2682, %r4872, 177;
	cvt.rn.f32.s32 	%f1157, %r2682;
	setp.leu.f32 	%p1456, %f1, %f1157;
	add.s32 	%r2683, %r4872, 178;
	cvt.rn.f32.s32 	%f1158, %r2683;
	setp.gt.f32 	%p1457, %f1, %f1158;
	selp.b32 	%r2684, 3, 2, %p1457;
	selp.b32 	%r2685, 0, %r2684, %p1456;
	add.s32 	%r2686, %r4872, 176;
	cvt.rn.f32.s32 	%f1159, %r2686;
	setp.gt.f32 	%p1458, %f1, %f1159;
	and.pred  	%p1459, %p1456, %p1458;
	selp.u32 	%r2687, 1, 0, %p1459;
	add.s32 	%r2688, %r2685, %r2687;
	add.s32 	%r2689, %r4872, 181;
	cvt.rn.f32.s32 	%f1160, %r2689;
	setp.leu.f32 	%p1460, %f1, %f1160;
	add.s32 	%r2690, %r4872, 182;
	cvt.rn.f32.s32 	%f1161, %r2690;
	setp.gt.f32 	%p1461, %f1, %f1161;
	add.s32 	%r2691, %r4872, 180;
	cvt.rn.f32.s32 	%f1162, %r2691;
	setp.gt.f32 	%p1462, %f1, %f1162;
	and.pred  	%p1463, %p1460, %p1462;
	selp.u32 	%r2692, 1, 0, %p1463;
	add.s32 	%r2693, %r4872, 185;
	cvt.rn.f32.s32 	%f1163, %r2693;
	setp.leu.f32 	%p1464, %f1, %f1163;
	add.s32 	%r2694, %r4872, 186;
	cvt.rn.f32.s32 	%f1164, %r2694;
	setp.gt.f32 	%p1465, %f1, %f1164;
	selp.b32 	%r2695, 3, 2, %p1465;
	selp.b32 	%r2696, 0, %r2695, %p1464;
	add.s32 	%r2697, %r4872, 184;
	cvt.rn.f32.s32 	%f1165, %r2697;
	setp.gt.f32 	%p1466, %f1, %f1165;
	and.pred  	%p1467, %p1464, %p1466;
	selp.u32 	%r2698, 1, 0, %p1467;
	add.s32 	%r2699, %r2696, %r2698;
	add.s32 	%r2700, %r4872, 189;
	cvt.rn.f32.s32 	%f1166, %r2700;
	setp.leu.f32 	%p1468, %f1, %f1166;
	add.s32 	%r2701, %r4872, 190;
	cvt.rn.f32.s32 	%f1167, %r2701;
	setp.gt.f32 	%p1469, %f1, %f1167;
	add.s32 	%r2702, %r4872, 188;
	cvt.rn.f32.s32 	%f1168, %r2702;
	setp.gt.f32 	%p1470, %f1, %f1168;
	and.pred  	%p1471, %p1468, %p1470;
	selp.u32 	%r2703, 1, 0, %p1471;
	add.s32 	%r2704, %r4872, 193;
	cvt.rn.f32.s32 	%f1169, %r2704;
	setp.leu.f32 	%p1472, %f1, %f1169;
	add.s32 	%r2705, %r4872, 194;
	cvt.rn.f32.s32 	%f1170, %r2705;
	setp.gt.f32 	%p1473, %f1, %f1170;
	selp.b32 	%r2706, 3, 2, %p1473;
	selp.b32 	%r2707, 0, %r2706, %p1472;
	add.s32 	%r2708, %r4872, 192;
	cvt.rn.f32.s32 	%f1171, %r2708;
	setp.gt.f32 	%p1474, %f1, %f1171;
	and.pred  	%p1475, %p1472, %p1474;
	selp.u32 	%r2709, 1, 0, %p1475;
	add.s32 	%r2710, %r2707, %r2709;
	add.s32 	%r2711, %r4872, 197;
	cvt.rn.f32.s32 	%f1172, %r2711;
	setp.leu.f32 	%p1476, %f1, %f1172;
	add.s32 	%r2712, %r4872, 198;
	cvt.rn.f32.s32 	%f1173, %r2712;
	setp.gt.f32 	%p1477, %f1, %f1173;
	add.s32 	%r2713, %r4872, 196;
	cvt.rn.f32.s32 	%f1174, %r2713;
	setp.gt.f32 	%p1478, %f1, %f1174;
	and.pred  	%p1479, %p1476, %p1478;
	selp.u32 	%r2714, 1, 0, %p1479;
	add.s32 	%r2715, %r4872, 201;
	cvt.rn.f32.s32 	%f1175, %r2715;
	setp.leu.f32 	%p1480, %f1, %f1175;
	add.s32 	%r2716, %r4872, 202;
	cvt.rn.f32.s32 	%f1176, %r2716;
	setp.gt.f32 	%p1481, %f1, %f1176;
	selp.b32 	%r2717, 3, 2, %p1481;
	selp.b32 	%r2718, 0, %r2717, %p1480;
	add.s32 	%r2719, %r4872, 200;
	cvt.rn.f32.s32 	%f1177, %r2719;
	setp.gt.f32 	%p1482, %f1, %f1177;
	and.pred  	%p1483, %p1480, %p1482;
	selp.u32 	%r2720, 1, 0, %p1483;
	add.s32 	%r2721, %r2718, %r2720;
	add.s32 	%r2722, %r4872, 205;
	cvt.rn.f32.s32 	%f1178, %r2722;
	setp.leu.f32 	%p1484, %f1, %f1178;
	add.s32 	%r2723, %r4872, 206;
	cvt.rn.f32.s32 	%f1179, %r2723;
	setp.gt.f32 	%p1485, %f1, %f1179;
	add.s32 	%r2724, %r4872, 204;
	cvt.rn.f32.s32 	%f1180, %r2724;
	setp.gt.f32 	%p1486, %f1, %f1180;
	and.pred  	%p1487, %p1484, %p1486;
	selp.u32 	%r2725, 1, 0, %p1487;
	add.s32 	%r2726, %r4872, 209;
	cvt.rn.f32.s32 	%f1181, %r2726;
	setp.leu.f32 	%p1488, %f1, %f1181;
	add.s32 	%r2727, %r4872, 210;
	cvt.rn.f32.s32 	%f1182, %r2727;
	setp.gt.f32 	%p1489, %f1, %f1182;
	selp.b32 	%r2728, 3, 2, %p1489;
	selp.b32 	%r2729, 0, %r2728, %p1488;
	add.s32 	%r2730, %r4872, 208;
	cvt.rn.f32.s32 	%f1183, %r2730;
	setp.gt.f32 	%p1490, %f1, %f1183;
	and.pred  	%p1491, %p1488, %p1490;
	selp.u32 	%r2731, 1, 0, %p1491;
	add.s32 	%r2732, %r2729, %r2731;
	add.s32 	%r2733, %r4872, 213;
	cvt.rn.f32.s32 	%f1184, %r2733;
	setp.leu.f32 	%p1492, %f1, %f1184;
	add.s32 	%r2734, %r4872, 214;
	cvt.rn.f32.s32 	%f1185, %r2734;
	setp.gt.f32 	%p1493, %f1, %f1185;
	add.s32 	%r2735, %r4872, 212;
	cvt.rn.f32.s32 	%f1186, %r2735;
	setp.gt.f32 	%p1494, %f1, %f1186;
	and.pred  	%p1495, %p1492, %p1494;
	selp.u32 	%r2736, 1, 0, %p1495;
	add.s32 	%r2737, %r4872, 217;
	cvt.rn.f32.s32 	%f1187, %r2737;
	setp.leu.f32 	%p1496, %f1, %f1187;
	add.s32 	%r2738, %r4872, 218;
	cvt.rn.f32.s32 	%f1188, %r2738;
	setp.gt.f32 	%p1497, %f1, %f1188;
	selp.b32 	%r2739, 3, 2, %p1497;
	selp.b32 	%r2740, 0, %r2739, %p1496;
	add.s32 	%r2741, %r4872, 216;
	cvt.rn.f32.s32 	%f1189, %r2741;
	setp.gt.f32 	%p1498, %f1, %f1189;
	and.pred  	%p1499, %p1496, %p1498;
	selp.u32 	%r2742, 1, 0, %p1499;
	add.s32 	%r2743, %r2740, %r2742;
	add.s32 	%r2744, %r4872, 221;
	cvt.rn.f32.s32 	%f1190, %r2744;
	setp.leu.f32 	%p1500, %f1, %f1190;
	add.s32 	%r2745, %r4872, 222;
	cvt.rn.f32.s32 	%f1191, %r2745;
	setp.gt.f32 	%p1501, %f1, %f1191;
	add.s32 	%r2746, %r4872, 220;
	cvt.rn.f32.s32 	%f1192, %r2746;
	setp.gt.f32 	%p1502, %f1, %f1192;
	and.pred  	%p1503, %p1500, %p1502;
	selp.u32 	%r2747, 1, 0, %p1503;
	add.s32 	%r2748, %r4872, 225;
	cvt.rn.f32.s32 	%f1193, %r2748;
	setp.leu.f32 	%p1504, %f1, %f1193;
	add.s32 	%r2749, %r4872, 226;
	cvt.rn.f32.s32 	%f1194, %r2749;
	setp.gt.f32 	%p1505, %f1, %f1194;
	selp.b32 	%r2750, 3, 2, %p1505;
	selp.b32 	%r2751, 0, %r2750, %p1504;
	add.s32 	%r2752, %r4872, 224;
	cvt.rn.f32.s32 	%f1195, %r2752;
	setp.gt.f32 	%p1506, %f1, %f1195;
	and.pred  	%p1507, %p1504, %p1506;
	selp.u32 	%r2753, 1, 0, %p1507;
	add.s32 	%r2754, %r2751, %r2753;
	add.s32 	%r2755, %r4872, 229;
	cvt.rn.f32.s32 	%f1196, %r2755;
	setp.leu.f32 	%p1508, %f1, %f1196;
	add.s32 	%r2756, %r4872, 230;
	cvt.rn.f32.s32 	%f1197, %r2756;
	setp.gt.f32 	%p1509, %f1, %f1197;
	add.s32 	%r2757, %r4872, 228;
	cvt.rn.f32.s32 	%f1198, %r2757;
	setp.gt.f32 	%p1510, %f1, %f1198;
	and.pred  	%p1511, %p1508, %p1510;
	selp.u32 	%r2758, 1, 0, %p1511;
	add.s32 	%r2759, %r4872, 233;
	cvt.rn.f32.s32 	%f1199, %r2759;
	setp.leu.f32 	%p1512, %f1, %f1199;
	add.s32 	%r2760, %r4872, 234;
	cvt.rn.f32.s32 	%f1200, %r2760;
	setp.gt.f32 	%p1513, %f1, %f1200;
	selp.b32 	%r2761, 3, 2, %p1513;
	selp.b32 	%r2762, 0, %r2761, %p1512;
	add.s32 	%r2763, %r4872, 232;
	cvt.rn.f32.s32 	%f1201, %r2763;
	setp.gt.f32 	%p1514, %f1, %f1201;
	and.pred  	%p1515, %p1512, %p1514;
	selp.u32 	%r2764, 1, 0, %p1515;
	add.s32 	%r2765, %r2762, %r2764;
	add.s32 	%r2766, %r4872, 237;
	cvt.rn.f32.s32 	%f1202, %r2766;
	setp.leu.f32 	%p1516, %f1, %f1202;
	add.s32 	%r2767, %r4872, 238;
	cvt.rn.f32.s32 	%f1203, %r2767;
	setp.gt.f32 	%p1517, %f1, %f1203;
	add.s32 	%r2768, %r4872, 236;
	cvt.rn.f32.s32 	%f1204, %r2768;
	setp.gt.f32 	%p1518, %f1, %f1204;
	and.pred  	%p1519, %p1516, %p1518;
	selp.u32 	%r2769, 1, 0, %p1519;
	add.s32 	%r2770, %r4872, 241;
	cvt.rn.f32.s32 	%f1205, %r2770;
	setp.leu.f32 	%p1520, %f1, %f1205;
	add.s32 	%r2771, %r4872, 242;
	cvt.rn.f32.s32 	%f1206, %r2771;
	setp.gt.f32 	%p1521, %f1, %f1206;
	selp.b32 	%r2772, 3, 2, %p1521;
	selp.b32 	%r2773, 0, %r2772, %p1520;
	add.s32 	%r2774, %r4872, 240;
	cvt.rn.f32.s32 	%f1207, %r2774;
	setp.gt.f32 	%p1522, %f1, %f1207;
	and.pred  	%p1523, %p1520, %p1522;
	selp.u32 	%r2775, 1, 0, %p1523;
	add.s32 	%r2776, %r2773, %r2775;
	add.s32 	%r2777, %r4872, 245;
	cvt.rn.f32.s32 	%f1208, %r2777;
	setp.leu.f32 	%p1524, %f1, %f1208;
	add.s32 	%r2778, %r4872, 246;
	cvt.rn.f32.s32 	%f1209, %r2778;
	setp.gt.f32 	%p1525, %f1, %f1209;
	add.s32 	%r2779, %r4872, 244;
	cvt.rn.f32.s32 	%f1210, %r2779;
	setp.gt.f32 	%p1526, %f1, %f1210;
	and.pred  	%p1527, %p1524, %p1526;
	selp.u32 	%r2780, 1, 0, %p1527;
	add.s32 	%r2781, %r4872, 249;
	cvt.rn.f32.s32 	%f1211, %r2781;
	setp.leu.f32 	%p1528, %f1, %f1211;
	add.s32 	%r2782, %r4872, 250;
	cvt.rn.f32.s32 	%f1212, %r2782;
	setp.gt.f32 	%p1529, %f1, %f1212;
	selp.b32 	%r2783, 3, 2, %p1529;
	selp.b32 	%r2784, 0, %r2783, %p1528;
	add.s32 	%r2785, %r4872, 248;
	cvt.rn.f32.s32 	%f1213, %r2785;
	setp.gt.f32 	%p1530, %f1, %f1213;
	and.pred  	%p1531, %p1528, %p1530;
	selp.u32 	%r2786, 1, 0, %p1531;
	add.s32 	%r2787, %r2784, %r2786;
	add.s32 	%r2788, %r4872, 253;
	cvt.rn.f32.s32 	%f1214, %r2788;
	setp.leu.f32 	%p1532, %f1, %f1214;
	add.s32 	%r2789, %r4872, 254;
	cvt.rn.f32.s32 	%f1215, %r2789;
	setp.gt.f32 	%p1533, %f1, %f1215;
	add.s32 	%r2790, %r4872, 252;
	cvt.rn.f32.s32 	%f1216, %r2790;
	setp.gt.f32 	%p1534, %f1, %f1216;
	and.pred  	%p1535, %p1532, %p1534;
	selp.u32 	%r2791, 1, 0, %p1535;
	add.s32 	%r2792, %r4872, 257;
	cvt.rn.f32.s32 	%f1217, %r2792;
	setp.leu.f32 	%p1536, %f1, %f1217;
	add.s32 	%r2793, %r4872, 258;
	cvt.rn.f32.s32 	%f1218, %r2793;
	setp.gt.f32 	%p1537, %f1, %f1218;
	selp.b32 	%r2794, 3, 2, %p1537;
	selp.b32 	%r2795, 0, %r2794, %p1536;
	add.s32 	%r2796, %r4872, 256;
	cvt.rn.f32.s32 	%f1219, %r2796;
	setp.gt.f32 	%p1538, %f1, %f1219;
	and.pred  	%p1539, %p1536, %p1538;
	selp.u32 	%r2797, 1, 0, %p1539;
	add.s32 	%r2798, %r2795, %r2797;
	add.s32 	%r2799, %r4872, 261;
	cvt.rn.f32.s32 	%f1220, %r2799;
	setp.leu.f32 	%p1540, %f1, %f1220;
	add.s32 	%r2800, %r4872, 262;
	cvt.rn.f32.s32 	%f1221, %r2800;
	setp.gt.f32 	%p1541, %f1, %f1221;
	add.s32 	%r2801, %r4872, 260;
	cvt.rn.f32.s32 	%f1222, %r2801;
	setp.gt.f32 	%p1542, %f1, %f1222;
	and.pred  	%p1543, %p1540, %p1542;
	selp.u32 	%r2802, 1, 0, %p1543;
	add.s32 	%r2803, %r4872, 265;
	cvt.rn.f32.s32 	%f1223, %r2803;
	setp.leu.f32 	%p1544, %f1, %f1223;
	add.s32 	%r2804, %r4872, 266;
	cvt.rn.f32.s32 	%f1224, %r2804;
	setp.gt.f32 	%p1545, %f1, %f1224;
	selp.b32 	%r2805, 3, 2, %p1545;
	selp.b32 	%r2806, 0, %r2805, %p1544;
	add.s32 	%r2807, %r4872, 264;
	cvt.rn.f32.s32 	%f1225, %r2807;
	setp.gt.f32 	%p1546, %f1, %f1225;
	and.pred  	%p1547, %p1544, %p1546;
	selp.u32 	%r2808, 1, 0, %p1547;
	add.s32 	%r2809, %r2806, %r2808;
	add.s32 	%r2810, %r4872, 269;
	cvt.rn.f32.s32 	%f1226, %r2810;
	setp.leu.f32 	%p1548, %f1, %f1226;
	add.s32 	%r2811, %r4872, 270;
	cvt.rn.f32.s32 	%f1227, %r2811;
	setp.gt.f32 	%p1549, %f1, %f1227;
	add.s32 	%r2812, %r4872, 268;
	cvt.rn.f32.s32 	%f1228, %r2812;
	setp.gt.f32 	%p1550, %f1, %f1228;
	and.pred  	%p1551, %p1548, %p1550;
	selp.u32 	%r2813, 1, 0, %p1551;
	add.s32 	%r2814, %r4872, 273;
	cvt.rn.f32.s32 	%f1229, %r2814;
	setp.leu.f32 	%p1552, %f1, %f1229;
	add.s32 	%r2815, %r4872, 274;
	cvt.rn.f32.s32 	%f1230, %r2815;
	setp.gt.f32 	%p1553, %f1, %f1230;
	selp.b32 	%r2816, 3, 2, %p1553;
	selp.b32 	%r2817, 0, %r2816, %p1552;
	add.s32 	%r2818, %r4872, 272;
	cvt.rn.f32.s32 	%f1231, %r2818;
	setp.gt.f32 	%p1554, %f1, %f1231;
	and.pred  	%p1555, %p1552, %p1554;
	selp.u32 	%r2819, 1, 0, %p1555;
	add.s32 	%r2820, %r2817, %r2819;
	add.s32 	%r2821, %r4872, 277;
	cvt.rn.f32.s32 	%f1232, %r2821;
	setp.leu.f32 	%p1556, %f1, %f1232;
	add.s32 	%r2822, %r4872, 278;
	cvt.rn.f32.s32 	%f1233, %r2822;
	setp.gt.f32 	%p1557, %f1, %f1233;
	add.s32 	%r2823, %r4872, 276;
	cvt.rn.f32.s32 	%f1234, %r2823;
	setp.gt.f32 	%p1558, %f1, %f1234;
	and.pred  	%p1559, %p1556, %p1558;
	selp.u32 	%r2824, 1, 0, %p1559;
	add.s32 	%r2825, %r4872, 281;
	cvt.rn.f32.s32 	%f1235, %r2825;
	setp.leu.f32 	%p1560, %f1, %f1235;
	add.s32 	%r2826, %r4872, 282;
	cvt.rn.f32.s32 	%f1236, %r2826;
	setp.gt.f32 	%p1561, %f1, %f1236;
	selp.b32 	%r2827, 3, 2, %p1561;
	selp.b32 	%r2828, 0, %r2827, %p1560;
	add.s32 	%r2829, %r4872, 280;
	cvt.rn.f32.s32 	%f1237, %r2829;
	setp.gt.f32 	%p1562, %f1, %f1237;
	and.pred  	%p1563, %p1560, %p1562;
	selp.u32 	%r2830, 1, 0, %p1563;
	add.s32 	%r2831, %r2828, %r2830;
	add.s32 	%r2832, %r4872, 285;
	cvt.rn.f32.s32 	%f1238, %r2832;
	setp.leu.f32 	%p1564, %f1, %f1238;
	add.s32 	%r2833, %r4872, 286;
	cvt.rn.f32.s32 	%f1239, %r2833;
	setp.gt.f32 	%p1565, %f1, %f1239;
	add.s32 	%r2834, %r4872, 284;
	cvt.rn.f32.s32 	%f1240, %r2834;
	setp.gt.f32 	%p1566, %f1, %f1240;
	and.pred  	%p1567, %p1564, %p1566;
	selp.u32 	%r2835, 1, 0, %p1567;
	add.s32 	%r2836, %r4872, 289;
	cvt.rn.f32.s32 	%f1241, %r2836;
	setp.leu.f32 	%p1568, %f1, %f1241;
	add.s32 	%r2837, %r4872, 290;
	cvt.rn.f32.s32 	%f1242, %r2837;
	setp.gt.f32 	%p1569, %f1, %f1242;
	selp.b32 	%r2838, 3, 2, %p1569;
	selp.b32 	%r2839, 0, %r2838, %p1568;
	add.s32 	%r2840, %r4872, 288;
	cvt.rn.f32.s32 	%f1243, %r2840;
	setp.gt.f32 	%p1570, %f1, %f1243;
	and.pred  	%p1571, %p1568, %p1570;
	selp.u32 	%r2841, 1, 0, %p1571;
	add.s32 	%r2842, %r2839, %r2841;
	add.s32 	%r2843, %r4872, 293;
	cvt.rn.f32.s32 	%f1244, %r2843;
	setp.leu.f32 	%p1572, %f1, %f1244;
	add.s32 	%r2844, %r4872, 294;
	cvt.rn.f32.s32 	%f1245, %r2844;
	setp.gt.f32 	%p1573, %f1, %f1245;
	add.s32 	%r2845, %r4872, 292;
	cvt.rn.f32.s32 	%f1246, %r2845;
	setp.gt.f32 	%p1574, %f1, %f1246;
	and.pred  	%p1575, %p1572, %p1574;
	selp.u32 	%r2846, 1, 0, %p1575;
	add.s32 	%r2847, %r4872, 297;
	cvt.rn.f32.s32 	%f1247, %r2847;
	setp.leu.f32 	%p1576, %f1, %f1247;
	add.s32 	%r2848, %r4872, 298;
	cvt.rn.f32.s32 	%f1248, %r2848;
	setp.gt.f32 	%p1577, %f1, %f1248;
	selp.b32 	%r2849, 3, 2, %p1577;
	selp.b32 	%r2850, 0, %r2849, %p1576;
	add.s32 	%r2851, %r4872, 296;
	cvt.rn.f32.s32 	%f1249, %r2851;
	setp.gt.f32 	%p1578, %f1, %f1249;
	and.pred  	%p1579, %p1576, %p1578;
	selp.u32 	%r2852, 1, 0, %p1579;
	add.s32 	%r2853, %r2850, %r2852;
	add.s32 	%r2854, %r4872, 301;
	cvt.rn.f32.s32 	%f1250, %r2854;
	setp.leu.f32 	%p1580, %f1, %f1250;
	add.s32 	%r2855, %r4872, 302;
	cvt.rn.f32.s32 	%f1251, %r2855;
	setp.gt.f32 	%p1581, %f1, %f1251;
	add.s32 	%r2856, %r4872, 300;
	cvt.rn.f32.s32 	%f1252, %r2856;
	setp.gt.f32 	%p1582, %f1, %f1252;
	and.pred  	%p1583, %p1580, %p1582;
	selp.u32 	%r2857, 1, 0, %p1583;
	add.s32 	%r2858, %r4872, 305;
	cvt.rn.f32.s32 	%f1253, %r2858;
	setp.leu.f32 	%p1584, %f1, %f1253;
	add.s32 	%r2859, %r4872, 306;
	cvt.rn.f32.s32 	%f1254, %r2859;
	setp.gt.f32 	%p1585, %f1, %f1254;
	selp.b32 	%r2860, 3, 2, %p1585;
	selp.b32 	%r2861, 0, %r2860, %p1584;
	add.s32 	%r2862, %r4872, 304;
	cvt.rn.f32.s32 	%f1255, %r2862;
	setp.gt.f32 	%p1586, %f1, %f1255;
	and.pred  	%p1587, %p1584, %p1586;
	selp.u32 	%r2863, 1, 0, %p1587;
	add.s32 	%r2864, %r2861, %r2863;
	add.s32 	%r2865, %r4872, 309;
	cvt.rn.f32.s32 	%f1256, %r2865;
	setp.leu.f32 	%p1588, %f1, %f1256;
	add.s32 	%r2866, %r4872, 310;
	cvt.rn.f32.s32 	%f1257, %r2866;
	setp.gt.f32 	%p1589, %f1, %f1257;
	add.s32 	%r2867, %r4872, 308;
	cvt.rn.f32.s32 	%f1258, %r2867;
	setp.gt.f32 	%p1590, %f1, %f1258;
	and.pred  	%p1591, %p1588, %p1590;
	selp.u32 	%r2868, 1, 0, %p1591;
	add.s32 	%r2869, %r4872, 313;
	cvt.rn.f32.s32 	%f1259, %r2869;
	setp.leu.f32 	%p1592, %f1, %f1259;
	add.s32 	%r2870, %r4872, 314;
	cvt.rn.f32.s32 	%f1260, %r2870;
	setp.gt.f32 	%p1593, %f1, %f1260;
	selp.b32 	%r2871, 3, 2, %p1593;
	selp.b32 	%r2872, 0, %r2871, %p1592;
	add.s32 	%r2873, %r4872, 312;
	cvt.rn.f32.s32 	%f1261, %r2873;
	setp.gt.f32 	%p1594, %f1, %f1261;
	and.pred  	%p1595, %p1592, %p1594;
	selp.u32 	%r2874, 1, 0, %p1595;
	add.s32 	%r2875, %r2872, %r2874;
	add.s32 	%r2876, %r4872, 317;
	cvt.rn.f32.s32 	%f1262, %r2876;
	setp.leu.f32 	%p1596, %f1, %f1262;
	add.s32 	%r2877, %r4872, 318;
	cvt.rn.f32.s32 	%f1263, %r2877;
	setp.gt.f32 	%p1597, %f1, %f1263;
	add.s32 	%r2878, %r4872, 316;
	cvt.rn.f32.s32 	%f1264, %r2878;
	setp.gt.f32 	%p1598, %f1, %f1264;
	and.pred  	%p1599, %p1596, %p1598;
	selp.u32 	%r2879, 1, 0, %p1599;
	add.s32 	%r2880, %r4872, 321;
	cvt.rn.f32.s32 	%f1265, %r2880;
	setp.leu.f32 	%p1600, %f1, %f1265;
	add.s32 	%r2881, %r4872, 322;
	cvt.rn.f32.s32 	%f1266, %r2881;
	setp.gt.f32 	%p1601, %f1, %f1266;
	selp.b32 	%r2882, 3, 2, %p1601;
	selp.b32 	%r2883, 0, %r2882, %p1600;
	add.s32 	%r2884, %r4872, 320;
	cvt.rn.f32.s32 	%f1267, %r2884;
	setp.gt.f32 	%p1602, %f1, %f1267;
	and.pred  	%p1603, %p1600, %p1602;
	selp.u32 	%r2885, 1, 0, %p1603;
	add.s32 	%r2886, %r2883, %r2885;
	add.s32 	%r2887, %r4872, 325;
	cvt.rn.f32.s32 	%f1268, %r2887;
	setp.leu.f32 	%p1604, %f1, %f1268;
	add.s32 	%r2888, %r4872, 326;
	cvt.rn.f32.s32 	%f1269, %r2888;
	setp.gt.f32 	%p1605, %f1, %f1269;
	add.s32 	%r2889, %r4872, 324;
	cvt.rn.f32.s32 	%f1270, %r2889;
	setp.gt.f32 	%p1606, %f1, %f1270;
	and.pred  	%p1607, %p1604, %p1606;
	selp.u32 	%r2890, 1, 0, %p1607;
	add.s32 	%r2891, %r4872, 329;
	cvt.rn.f32.s32 	%f1271, %r2891;
	setp.leu.f32 	%p1608, %f1, %f1271;
	add.s32 	%r2892, %r4872, 330;
	cvt.rn.f32.s32 	%f1272, %r2892;
	setp.gt.f32 	%p1609, %f1, %f1272;
	selp.b32 	%r2893, 3, 2, %p1609;
	selp.b32 	%r2894, 0, %r2893, %p1608;
	add.s32 	%r2895, %r4872, 328;
	cvt.rn.f32.s32 	%f1273, %r2895;
	setp.gt.f32 	%p1610, %f1, %f1273;
	and.pred  	%p1611, %p1608, %p1610;
	selp.u32 	%r2896, 1, 0, %p1611;
	add.s32 	%r2897, %r2894, %r2896;
	add.s32 	%r2898, %r4872, 333;
	cvt.rn.f32.s32 	%f1274, %r2898;
	setp.leu.f32 	%p1612, %f1, %f1274;
	add.s32 	%r2899, %r4872, 334;
	cvt.rn.f32.s32 	%f1275, %r2899;
	setp.gt.f32 	%p1613, %f1, %f1275;
	add.s32 	%r2900, %r4872, 332;
	cvt.rn.f32.s32 	%f1276, %r2900;
	setp.gt.f32 	%p1614, %f1, %f1276;
	and.pred  	%p1615, %p1612, %p1614;
	selp.u32 	%r2901, 1, 0, %p1615;
	add.s32 	%r2902, %r4872, 337;
	cvt.rn.f32.s32 	%f1277, %r2902;
	setp.leu.f32 	%p1616, %f1, %f1277;
	add.s32 	%r2903, %r4872, 338;
	cvt.rn.f32.s32 	%f1278, %r2903;
	setp.gt.f32 	%p1617, %f1, %f1278;
	selp.b32 	%r2904, 3, 2, %p1617;
	selp.b32 	%r2905, 0, %r2904, %p1616;
	add.s32 	%r2906, %r4872, 336;
	cvt.rn.f32.s32 	%f1279, %r2906;
	setp.gt.f32 	%p1618, %f1, %f1279;
	and.pred  	%p1619, %p1616, %p1618;
	selp.u32 	%r2907, 1, 0, %p1619;
	add.s32 	%r2908, %r2905, %r2907;
	add.s32 	%r2909, %r4872, 341;
	cvt.rn.f32.s32 	%f1280, %r2909;
	setp.leu.f32 	%p1620, %f1, %f1280;
	add.s32 	%r2910, %r4872, 342;
	cvt.rn.f32.s32 	%f1281, %r2910;
	setp.gt.f32 	%p1621, %f1, %f1281;
	add.s32 	%r2911, %r4872, 340;
	cvt.rn.f32.s32 	%f1282, %r2911;
	setp.gt.f32 	%p1622, %f1, %f1282;
	and.pred  	%p1623, %p1620, %p1622;
	selp.u32 	%r2912, 1, 0, %p1623;
	add.s32 	%r2913, %r4872, 345;
	cvt.rn.f32.s32 	%f1283, %r2913;
	setp.leu.f32 	%p1624, %f1, %f1283;
	add.s32 	%r2914, %r4872, 346;
	cvt.rn.f32.s32 	%f1284, %r2914;
	setp.gt.f32 	%p1625, %f1, %f1284;
	selp.b32 	%r2915, 3, 2, %p1625;
	selp.b32 	%r2916, 0, %r2915, %p1624;
	add.s32 	%r2917, %r4872, 344;
	cvt.rn.f32.s32 	%f1285, %r2917;
	setp.gt.f32 	%p1626, %f1, %f1285;
	and.pred  	%p1627, %p1624, %p1626;
	selp.u32 	%r2918, 1, 0, %p1627;
	add.s32 	%r2919, %r2916, %r2918;
	add.s32 	%r2920, %r4872, 349;
	cvt.rn.f32.s32 	%f1286, %r2920;
	setp.leu.f32 	%p1628, %f1, %f1286;
	add.s32 	%r2921, %r4872, 350;
	cvt.rn.f32.s32 	%f1287, %r2921;
	setp.gt.f32 	%p1629, %f1, %f1287;
	add.s32 	%r2922, %r4872, 348;
	cvt.rn.f32.s32 	%f1288, %r2922;
	setp.gt.f32 	%p1630, %f1, %f1288;
	and.pred  	%p1631, %p1628, %p1630;
	selp.u32 	%r2923, 1, 0, %p1631;
	add.s32 	%r2924, %r4872, 353;
	cvt.rn.f32.s32 	%f1289, %r2924;
	setp.leu.f32 	%p1632, %f1, %f1289;
	add.s32 	%r2925, %r4872, 354;
	cvt.rn.f32.s32 	%f1290, %r2925;
	setp.gt.f32 	%p1633, %f1, %f1290;
	selp.b32 	%r2926, 3, 2, %p1633;
	selp.b32 	%r2927, 0, %r2926, %p1632;
	add.s32 	%r2928, %r4872, 352;
	cvt.rn.f32.s32 	%f1291, %r2928;
	setp.gt.f32 	%p1634, %f1, %f1291;
	and.pred  	%p1635, %p1632, %p1634;
	selp.u32 	%r2929, 1, 0, %p1635;
	add.s32 	%r2930, %r2927, %r2929;
	add.s32 	%r2931, %r4872, 357;
	cvt.rn.f32.s32 	%f1292, %r2931;
	setp.leu.f32 	%p1636, %f1, %f1292;
	add.s32 	%r2932, %r4872, 358;
	cvt.rn.f32.s32 	%f1293, %r2932;
	setp.gt.f32 	%p1637, %f1, %f1293;
	add.s32 	%r2933, %r4872, 356;
	cvt.rn.f32.s32 	%f1294, %r2933;
	setp.gt.f32 	%p1638, %f1, %f1294;
	and.pred  	%p1639, %p1636, %p1638;
	selp.u32 	%r2934, 1, 0, %p1639;
	add.s32 	%r2935, %r4872, 361;
	cvt.rn.f32.s32 	%f1295, %r2935;
	setp.leu.f32 	%p1640, %f1, %f1295;
	add.s32 	%r2936, %r4872, 362;
	cvt.rn.f32.s32 	%f1296, %r2936;
	setp.gt.f32 	%p1641, %f1, %f1296;
	selp.b32 	%r2937, 3, 2, %p1641;
	selp.b32 	%r2938, 0, %r2937, %p1640;
	add.s32 	%r2939, %r4872, 360;
	cvt.rn.f32.s32 	%f1297, %r2939;
	setp.gt.f32 	%p1642, %f1, %f1297;
	and.pred  	%p1643, %p1640, %p1642;
	selp.u32 	%r2940, 1, 0, %p1643;
	add.s32 	%r2941, %r2938, %r2940;
	add.s32 	%r2942, %r4872, 365;
	cvt.rn.f32.s32 	%f1298, %r2942;
	setp.leu.f32 	%p1644, %f1, %f1298;
	add.s32 	%r2943, %r4872, 366;
	cvt.rn.f32.s32 	%f1299, %r2943;
	setp.gt.f32 	%p1645, %f1, %f1299;
	add.s32 	%r2944, %r4872, 364;
	cvt.rn.f32.s32 	%f1300, %r2944;
	setp.gt.f32 	%p1646, %f1, %f1300;
	and.pred  	%p1647, %p1644, %p1646;
	selp.u32 	%r2945, 1, 0, %p1647;
	add.s32 	%r2946, %r4872, 369;
	cvt.rn.f32.s32 	%f1301, %r2946;
	setp.leu.f32 	%p1648, %f1, %f1301;
	add.s32 	%r2947, %r4872, 370;
	cvt.rn.f32.s32 	%f1302, %r2947;
	setp.gt.f32 	%p1649, %f1, %f1302;
	selp.b32 	%r2948, 3, 2, %p1649;
	selp.b32 	%r2949, 0, %r2948, %p1648;
	add.s32 	%r2950, %r4872, 368;
	cvt.rn.f32.s32 	%f1303, %r2950;
	setp.gt.f32 	%p1650, %f1, %f1303;
	and.pred  	%p1651, %p1648, %p1650;
	selp.u32 	%r2951, 1, 0, %p1651;
	add.s32 	%r2952, %r2949, %r2951;
	add.s32 	%r2953, %r4872, 373;
	cvt.rn.f32.s32 	%f1304, %r2953;
	setp.leu.f32 	%p1652, %f1, %f1304;
	add.s32 	%r2954, %r4872, 374;
	cvt.rn.f32.s32 	%f1305, %r2954;
	setp.gt.f32 	%p1653, %f1, %f1305;
	add.s32 	%r2955, %r4872, 372;
	cvt.rn.f32.s32 	%f1306, %r2955;
	setp.gt.f32 	%p1654, %f1, %f1306;
	and.pred  	%p1655, %p1652, %p1654;
	selp.u32 	%r2956, 1, 0, %p1655;
	add.s32 	%r2957, %r4872, 377;
	cvt.rn.f32.s32 	%f1307, %r2957;
	setp.leu.f32 	%p1656, %f1, %f1307;
	add.s32 	%r2958, %r4872, 378;
	cvt.rn.f32.s32 	%f1308, %r2958;
	setp.gt.f32 	%p1657, %f1, %f1308;
	selp.b32 	%r2959, 3, 2, %p1657;
	selp.b32 	%r2960, 0, %r2959, %p1656;
	add.s32 	%r2961, %r4872, 376;
	cvt.rn.f32.s32 	%f1309, %r2961;
	setp.gt.f32 	%p1658, %f1, %f1309;
	and.pred  	%p1659, %p1656, %p1658;
	selp.u32 	%r2962, 1, 0, %p1659;
	add.s32 	%r2963, %r2960, %r2962;
	add.s32 	%r2964, %r4872, 381;
	cvt.rn.f32.s32 	%f1310, %r2964;
	setp.leu.f32 	%p1660, %f1, %f1310;
	add.s32 	%r2965, %r4872, 382;
	cvt.rn.f32.s32 	%f1311, %r2965;
	setp.gt.f32 	%p1661, %f1, %f1311;
	add.s32 	%r2966, %r4872, 380;
	cvt.rn.f32.s32 	%f1312, %r2966;
	setp.gt.f32 	%p1662, %f1, %f1312;
	and.pred  	%p1663, %p1660, %p1662;
	selp.u32 	%r2967, 1, 0, %p1663;
	add.s32 	%r2968, %r4872, 385;
	cvt.rn.f32.s32 	%f1313, %r2968;
	setp.leu.f32 	%p1664, %f1, %f1313;
	add.s32 	%r2969, %r4872, 386;
	cvt.rn.f32.s32 	%f1314, %r2969;
	setp.gt.f32 	%p1665, %f1, %f1314;
	selp.b32 	%r2970, 3, 2, %p1665;
	selp.b32 	%r2971, 0, %r2970, %p1664;
	add.s32 	%r2972, %r4872, 384;
	cvt.rn.f32.s32 	%f1315, %r2972;
	setp.gt.f32 	%p1666, %f1, %f1315;
	and.pred  	%p1667, %p1664, %p1666;
	selp.u32 	%r2973, 1, 0, %p1667;
	add.s32 	%r2974, %r2971, %r2973;
	add.s32 	%r2975, %r4872, 389;
	cvt.rn.f32.s32 	%f1316, %r2975;
	setp.leu.f32 	%p1668, %f1, %f1316;
	add.s32 	%r2976, %r4872, 390;
	cvt.rn.f32.s32 	%f1317, %r2976;
	setp.gt.f32 	%p1669, %f1, %f1317;
	add.s32 	%r2977, %r4872, 388;
	cvt.rn.f32.s32 	%f1318, %r2977;
	setp.gt.f32 	%p1670, %f1, %f1318;
	and.pred  	%p1671, %p1668, %p1670;
	selp.u32 	%r2978, 1, 0, %p1671;
	add.s32 	%r2979, %r4872, 393;
	cvt.rn.f32.s32 	%f1319, %r2979;
	setp.leu.f32 	%p1672, %f1, %f1319;
	add.s32 	%r2980, %r4872, 394;
	cvt.rn.f32.s32 	%f1320, %r2980;
	setp.gt.f32 	%p1673, %f1, %f1320;
	selp.b32 	%r2981, 3, 2, %p1673;
	selp.b32 	%r2982, 0, %r2981, %p1672;
	add.s32 	%r2983, %r4872, 392;
	cvt.rn.f32.s32 	%f1321, %r2983;
	setp.gt.f32 	%p1674, %f1, %f1321;
	and.pred  	%p1675, %p1672, %p1674;
	selp.u32 	%r2984, 1, 0, %p1675;
	add.s32 	%r2985, %r2982, %r2984;
	add.s32 	%r2986, %r4872, 397;
	cvt.rn.f32.s32 	%f1322, %r2986;
	setp.leu.f32 	%p1676, %f1, %f1322;
	add.s32 	%r2987, %r4872, 398;
	cvt.rn.f32.s32 	%f1323, %r2987;
	setp.gt.f32 	%p1677, %f1, %f1323;
	add.s32 	%r2988, %r4872, 396;
	cvt.rn.f32.s32 	%f1324, %r2988;
	setp.gt.f32 	%p1678, %f1, %f1324;
	and.pred  	%p1679, %p1676, %p1678;
	selp.u32 	%r2989, 1, 0, %p1679;
	add.s32 	%r2990, %r4872, 401;
	cvt.rn.f32.s32 	%f1325, %r2990;
	setp.leu.f32 	%p1680, %f1, %f1325;
	add.s32 	%r2991, %r4872, 402;
	cvt.rn.f32.s32 	%f1326, %r2991;
	setp.gt.f32 	%p1681, %f1, %f1326;
	selp.b32 	%r2992, 3, 2, %p1681;
	selp.b32 	%r2993, 0, %r2992, %p1680;
	add.s32 	%r2994, %r4872, 400;
	cvt.rn.f32.s32 	%f1327, %r2994;
	setp.gt.f32 	%p1682, %f1, %f1327;
	and.pred  	%p1683, %p1680, %p1682;
	selp.u32 	%r2995, 1, 0, %p1683;
	add.s32 	%r2996, %r2993, %r2995;
	add.s32 	%r2997, %r4872, 405;
	cvt.rn.f32.s32 	%f1328, %r2997;
	setp.leu.f32 	%p1684, %f1, %f1328;
	add.s32 	%r2998, %r4872, 406;
	cvt.rn.f32.s32 	%f1329, %r2998;
	setp.gt.f32 	%p1685, %f1, %f1329;
	add.s32 	%r2999, %r4872, 404;
	cvt.rn.f32.s32 	%f1330, %r2999;
	setp.gt.f32 	%p1686, %f1, %f1330;
	and.pred  	%p1687, %p1684, %p1686;
	selp.u32 	%r3000, 1, 0, %p1687;
	add.s32 	%r3001, %r4872, 409;
	cvt.rn.f32.s32 	%f1331, %r3001;
	setp.leu.f32 	%p1688, %f1, %f1331;
	add.s32 	%r3002, %r4872, 410;
	cvt.rn.f32.s32 	%f1332, %r3002;
	setp.gt.f32 	%p1689, %f1, %f1332;
	selp.b32 	%r3003, 3, 2, %p1689;
	selp.b32 	%r3004, 0, %r3003, %p1688;
	add.s32 	%r3005, %r4872, 408;
	cvt.rn.f32.s32 	%f1333, %r3005;
	setp.gt.f32 	%p1690, %f1, %f1333;
	and.pred  	%p1691, %p1688, %p1690;
	selp.u32 	%r3006, 1, 0, %p1691;
	add.s32 	%r3007, %r3004, %r3006;
	add.s32 	%r3008, %r4872, 413;
	cvt.rn.f32.s32 	%f1334, %r3008;
	setp.leu.f32 	%p1692, %f1, %f1334;
	add.s32 	%r3009, %r4872, 414;
	cvt.rn.f32.s32 	%f1335, %r3009;
	setp.gt.f32 	%p1693, %f1, %f1335;
	add.s32 	%r3010, %r4872, 412;
	cvt.rn.f32.s32 	%f1336, %r3010;
	setp.gt.f32 	%p1694, %f1, %f1336;
	and.pred  	%p1695, %p1692, %p1694;
	selp.u32 	%r3011, 1, 0, %p1695;
	add.s32 	%r3012, %r4872, 417;
	cvt.rn.f32.s32 	%f1337, %r3012;
	setp.leu.f32 	%p1696, %f1, %f1337;
	add.s32 	%r3013, %r4872, 418;
	cvt.rn.f32.s32 	%f1338, %r3013;
	setp.gt.f32 	%p1697, %f1, %f1338;
	selp.b32 	%r3014, 3, 2, %p1697;
	selp.b32 	%r3015, 0, %r3014, %p1696;
	add.s32 	%r3016, %r4872, 416;
	cvt.rn.f32.s32 	%f1339, %r3016;
	setp.gt.f32 	%p1698, %f1, %f1339;
	and.pred  	%p1699, %p1696, %p1698;
	selp.u32 	%r3017, 1, 0, %p1699;
	add.s32 	%r3018, %r3015, %r3017;
	add.s32 	%r3019, %r4872, 421;
	cvt.rn.f32.s32 	%f1340, %r3019;
	setp.leu.f32 	%p1700, %f1, %f1340;
	add.s32 	%r3020, %r4872, 422;
	cvt.rn.f32.s32 	%f1341, %r3020;
	setp.gt.f32 	%p1701, %f1, %f1341;
	add.s32 	%r3021, %r4872, 420;
	cvt.rn.f32.s32 	%f1342, %r3021;
	setp.gt.f32 	%p1702, %f1, %f1342;
	and.pred  	%p1703, %p1700, %p1702;
	selp.u32 	%r3022, 1, 0, %p1703;
	add.s32 	%r3023, %r4872, 425;
	cvt.rn.f32.s32 	%f1343, %r3023;
	setp.leu.f32 	%p1704, %f1, %f1343;
	add.s32 	%r3024, %r4872, 426;
	cvt.rn.f32.s32 	%f1344, %r3024;
	setp.gt.f32 	%p1705, %f1, %f1344;
	selp.b32 	%r3025, 3, 2, %p1705;
	selp.b32 	%r3026, 0, %r3025, %p1704;
	add.s32 	%r3027, %r4872, 424;
	cvt.rn.f32.s32 	%f1345, %r3027;
	setp.gt.f32 	%p1706, %f1, %f1345;
	and.pred  	%p1707, %p1704, %p1706;
	selp.u32 	%r3028, 1, 0, %p1707;
	add.s32 	%r3029, %r3026, %r3028;
	add.s32 	%r3030, %r4872, 429;
	cvt.rn.f32.s32 	%f1346, %r3030;
	setp.leu.f32 	%p1708, %f1, %f1346;
	add.s32 	%r3031, %r4872, 430;
	cvt.rn.f32.s32 	%f1347, %r3031;
	setp.gt.f32 	%p1709, %f1, %f1347;
	add.s32 	%r3032, %r4872, 428;
	cvt.rn.f32.s32 	%f1348, %r3032;
	setp.gt.f32 	%p1710, %f1, %f1348;
	and.pred  	%p1711, %p1708, %p1710;
	selp.u32 	%r3033, 1, 0, %p1711;
	add.s32 	%r3034, %r4872, 433;
	cvt.rn.f32.s32 	%f1349, %r3034;
	setp.leu.f32 	%p1712, %f1, %f1349;
	add.s32 	%r3035, %r4872, 434;
	cvt.rn.f32.s32 	%f1350, %r3035;
	setp.gt.f32 	%p1713, %f1, %f1350;
	selp.b32 	%r3036, 3, 2, %p1713;
	selp.b32 	%r3037, 0, %r3036, %p1712;
	add.s32 	%r3038, %r4872, 432;
	cvt.rn.f32.s32 	%f1351, %r3038;
	setp.gt.f32 	%p1714, %f1, %f1351;
	and.pred  	%p1715, %p1712, %p1714;
	selp.u32 	%r3039, 1, 0, %p1715;
	add.s32 	%r3040, %r3037, %r3039;
	add.s32 	%r3041, %r4872, 437;
	cvt.rn.f32.s32 	%f1352, %r3041;
	setp.leu.f32 	%p1716, %f1, %f1352;
	add.s32 	%r3042, %r4872, 438;
	cvt.rn.f32.s32 	%f1353, %r3042;
	setp.gt.f32 	%p1717, %f1, %f1353;
	add.s32 	%r3043, %r4872, 436;
	cvt.rn.f32.s32 	%f1354, %r3043;
	setp.gt.f32 	%p1718, %f1, %f1354;
	and.pred  	%p1719, %p1716, %p1718;
	selp.u32 	%r3044, 1, 0, %p1719;
	add.s32 	%r3045, %r4872, 441;
	cvt.rn.f32.s32 	%f1355, %r3045;
	setp.leu.f32 	%p1720, %f1, %f1355;
	add.s32 	%r3046, %r4872, 442;
	cvt.rn.f32.s32 	%f1356, %r3046;
	setp.gt.f32 	%p1721, %f1, %f1356;
	selp.b32 	%r3047, 3, 2, %p1721;
	selp.b32 	%r3048, 0, %r3047, %p1720;
	add.s32 	%r3049, %r4872, 440;
	cvt.rn.f32.s32 	%f1357, %r3049;
	setp.gt.f32 	%p1722, %f1, %f1357;
	and.pred  	%p1723, %p1720, %p1722;
	selp.u32 	%r3050, 1, 0, %p1723;
	add.s32 	%r3051, %r3048, %r3050;
	add.s32 	%r3052, %r4872, 445;
	cvt.rn.f32.s32 	%f1358, %r3052;
	setp.leu.f32 	%p1724, %f1, %f1358;
	add.s32 	%r3053, %r4872, 446;
	cvt.rn.f32.s32 	%f1359, %r3053;
	setp.gt.f32 	%p1725, %f1, %f1359;
	add.s32 	%r3054, %r4872, 444;
	cvt.rn.f32.s32 	%f1360, %r3054;
	setp.gt.f32 	%p1726, %f1, %f1360;
	and.pred  	%p1727, %p1724, %p1726;
	selp.u32 	%r3055, 1, 0, %p1727;
	add.s32 	%r3056, %r4872, 449;
	cvt.rn.f32.s32 	%f1361, %r3056;
	setp.leu.f32 	%p1728, %f1, %f1361;
	add.s32 	%r3057, %r4872, 450;
	cvt.rn.f32.s32 	%f1362, %r3057;
	setp.gt.f32 	%p1729, %f1, %f1362;
	selp.b32 	%r3058, 3, 2, %p1729;
	selp.b32 	%r3059, 0, %r3058, %p1728;
	add.s32 	%r3060, %r4872, 448;
	cvt.rn.f32.s32 	%f1363, %r3060;
	setp.gt.f32 	%p1730, %f1, %f1363;
	and.pred  	%p1731, %p1728, %p1730;
	selp.u32 	%r3061, 1, 0, %p1731;
	add.s32 	%r3062, %r3059, %r3061;
	add.s32 	%r3063, %r4872, 453;
	cvt.rn.f32.s32 	%f1364, %r3063;
	setp.leu.f32 	%p1732, %f1, %f1364;
	add.s32 	%r3064, %r4872, 454;
	cvt.rn.f32.s32 	%f1365, %r3064;
	setp.gt.f32 	%p1733, %f1, %f1365;
	add.s32 	%r3065, %r4872, 452;
	cvt.rn.f32.s32 	%f1366, %r3065;
	setp.gt.f32 	%p1734, %f1, %f1366;
	and.pred  	%p1735, %p1732, %p1734;
	selp.u32 	%r3066, 1, 0, %p1735;
	add.s32 	%r3067, %r4872, 457;
	cvt.rn.f32.s32 	%f1367, %r3067;
	setp.leu.f32 	%p1736, %f1, %f1367;
	add.s32 	%r3068, %r4872, 458;
	cvt.rn.f32.s32 	%f1368, %r3068;
	setp.gt.f32 	%p1737, %f1, %f1368;
	selp.b32 	%r3069, 3, 2, %p1737;
	selp.b32 	%r3070, 0, %r3069, %p1736;
	add.s32 	%r3071, %r4872, 456;
	cvt.rn.f32.s32 	%f1369, %r3071;
	setp.gt.f32 	%p1738, %f1, %f1369;
	and.pred  	%p1739, %p1736, %p1738;
	selp.u32 	%r3072, 1, 0, %p1739;
	add.s32 	%r3073, %r3070, %r3072;
	add.s32 	%r3074, %r4872, 461;
	cvt.rn.f32.s32 	%f1370, %r3074;
	setp.leu.f32 	%p1740, %f1, %f1370;
	add.s32 	%r3075, %r4872, 462;
	cvt.rn.f32.s32 	%f1371, %r3075;
	setp.gt.f32 	%p1741, %f1, %f1371;
	add.s32 	%r3076, %r4872, 460;
	cvt.rn.f32.s32 	%f1372, %r3076;
	setp.gt.f32 	%p1742, %f1, %f1372;
	and.pred  	%p1743, %p1740, %p1742;
	selp.u32 	%r3077, 1, 0, %p1743;
	add.s32 	%r3078, %r4872, 465;
	cvt.rn.f32.s32 	%f1373, %r3078;
	setp.leu.f32 	%p1744, %f1, %f1373;
	add.s32 	%r3079, %r4872, 466;
	cvt.rn.f32.s32 	%f1374, %r3079;
	setp.gt.f32 	%p1745, %f1, %f1374;
	selp.b32 	%r3080, 3, 2, %p1745;
	selp.b32 	%r3081, 0, %r3080, %p1744;
	add.s32 	%r3082, %r4872, 464;
	cvt.rn.f32.s32 	%f1375, %r3082;
	setp.gt.f32 	%p1746, %f1, %f1375;
	and.pred  	%p1747, %p1744, %p1746;
	selp.u32 	%r3083, 1, 0, %p1747;
	add.s32 	%r3084, %r3081, %r3083;
	add.s32 	%r3085, %r4872, 469;
	cvt.rn.f32.s32 	%f1376, %r3085;
	setp.leu.f32 	%p1748, %f1, %f1376;
	add.s32 	%r3086, %r4872, 470;
	cvt.rn.f32.s32 	%f1377, %r3086;
	setp.gt.f32 	%p1749, %f1, %f1377;
	add.s32 	%r3087, %r4872, 468;
	cvt.rn.f32.s32 	%f1378, %r3087;
	setp.gt.f32 	%p1750, %f1, %f1378;
	and.pred  	%p1751, %p1748, %p1750;
	selp.u32 	%r3088, 1, 0, %p1751;
	add.s32 	%r3089, %r4872, 473;
	cvt.rn.f32.s32 	%f1379, %r3089;
	setp.leu.f32 	%p1752, %f1, %f1379;
	add.s32 	%r3090, %r4872, 474;
	cvt.rn.f32.s32 	%f1380, %r3090;
	setp.gt.f32 	%p1753, %f1, %f1380;
	selp.b32 	%r3091, 3, 2, %p1753;
	selp.b32 	%r3092, 0, %r3091, %p1752;
	add.s32 	%r3093, %r4872, 472;
	cvt.rn.f32.s32 	%f1381, %r3093;
	setp.gt.f32 	%p1754, %f1, %f1381;
	and.pred  	%p1755, %p1752, %p1754;
	selp.u32 	%r3094, 1, 0, %p1755;
	add.s32 	%r3095, %r3092, %r3094;
	add.s32 	%r3096, %r4872, 477;
	cvt.rn.f32.s32 	%f1382, %r3096;
	setp.leu.f32 	%p1756, %f1, %f1382;
	add.s32 	%r3097, %r4872, 478;
	cvt.rn.f32.s32 	%f1383, %r3097;
	setp.gt.f32 	%p1757, %f1, %f1383;
	add.s32 	%r3098, %r4872, 476;
	cvt.rn.f32.s32 	%f1384, %r3098;
	setp.gt.f32 	%p1758, %f1, %f1384;
	and.pred  	%p1759, %p1756, %p1758;
	selp.u32 	%r3099, 1, 0, %p1759;
	add.s32 	%r3100, %r4872, 481;
	cvt.rn.f32.s32 	%f1385, %r3100;
	setp.leu.f32 	%p1760, %f1, %f1385;
	add.s32 	%r3101, %r4872, 482;
	cvt.rn.f32.s32 	%f1386, %r3101;
	setp.gt.f32 	%p1761, %f1, %f1386;
	selp.b32 	%r3102, 3, 2, %p1761;
	selp.b32 	%r3103, 0, %r3102, %p1760;
	add.s32 	%r3104, %r4872, 480;
	cvt.rn.f32.s32 	%f1387, %r3104;
	setp.gt.f32 	%p1762, %f1, %f1387;
	and.pred  	%p1763, %p1760, %p1762;
	selp.u32 	%r3105, 1, 0, %p1763;
	add.s32 	%r3106, %r3103, %r3105;
	add.s32 	%r3107, %r4872, 485;
	cvt.rn.f32.s32 	%f1388, %r3107;
	setp.leu.f32 	%p1764, %f1, %f1388;
	add.s32 	%r3108, %r4872, 486;
	cvt.rn.f32.s32 	%f1389, %r3108;
	setp.gt.f32 	%p1765, %f1, %f1389;
	add.s32 	%r3109, %r4872, 484;
	cvt.rn.f32.s32 	%f1390, %r3109;
	setp.gt.f32 	%p1766, %f1, %f1390;
	and.pred  	%p1767, %p1764, %p1766;
	selp.u32 	%r3110, 1, 0, %p1767;
	add.s32 	%r3111, %r4872, 489;
	cvt.rn.f32.s32 	%f1391, %r3111;
	setp.leu.f32 	%p1768, %f1, %f1391;
	add.s32 	%r3112, %r4872, 490;
	cvt.rn.f32.s32 	%f1392, %r3112;
	setp.gt.f32 	%p1769, %f1, %f1392;
	selp.b32 	%r3113, 3, 2, %p1769;
	selp.b32 	%r3114, 0, %r3113, %p1768;
	add.s32 	%r3115, %r4872, 488;
	cvt.rn.f32.s32 	%f1393, %r3115;
	setp.gt.f32 	%p1770, %f1, %f1393;
	and.pred  	%p1771, %p1768, %p1770;
	selp.u32 	%r3116, 1, 0, %p1771;
	add.s32 	%r3117, %r3114, %r3116;
	add.s32 	%r3118, %r4872, 493;
	cvt.rn.f32.s32 	%f1394, %r3118;
	setp.leu.f32 	%p1772, %f1, %f1394;
	add.s32 	%r3119, %r4872, 494;
	cvt.rn.f32.s32 	%f1395, %r3119;
	setp.gt.f32 	%p1773, %f1, %f1395;
	add.s32 	%r3120, %r4872, 492;
	cvt.rn.f32.s32 	%f1396, %r3120;
	setp.gt.f32 	%p1774, %f1, %f1396;
	and.pred  	%p1775, %p1772, %p1774;
	selp.u32 	%r3121, 1, 0, %p1775;
	add.s32 	%r3122, %r4872, 497;
	cvt.rn.f32.s32 	%f1397, %r3122;
	setp.leu.f32 	%p1776, %f1, %f1397;
	add.s32 	%r3123, %r4872, 498;
	cvt.rn.f32.s32 	%f1398, %r3123;
	setp.gt.f32 	%p1777, %f1, %f1398;
	selp.b32 	%r3124, 3, 2, %p1777;
	selp.b32 	%r3125, 0, %r3124, %p1776;
	add.s32 	%r3126, %r4872, 496;
	cvt.rn.f32.s32 	%f1399, %r3126;
	setp.gt.f32 	%p1778, %f1, %f1399;
	and.pred  	%p1779, %p1776, %p1778;
	selp.u32 	%r3127, 1, 0, %p1779;
	add.s32 	%r3128, %r3125, %r3127;
	add.s32 	%r3129, %r4872, 501;
	cvt.rn.f32.s32 	%f1400, %r3129;
	setp.leu.f32 	%p1780, %f1, %f1400;
	add.s32 	%r3130, %r4872, 502;
	cvt.rn.f32.s32 	%f1401, %r3130;
	setp.gt.f32 	%p1781, %f1, %f1401;
	add.s32 	%r3131, %r4872, 500;
	cvt.rn.f32.s32 	%f1402, %r3131;
	setp.gt.f32 	%p1782, %f1, %f1402;
	and.pred  	%p1783, %p1780, %p1782;
	selp.u32 	%r3132, 1, 0, %p1783;
	add.s32 	%r3133, %r4872, 505;
	cvt.rn.f32.s32 	%f1403, %r3133;
	setp.leu.f32 	%p1784, %f1, %f1403;
	add.s32 	%r3134, %r4872, 506;
	cvt.rn.f32.s32 	%f1404, %r3134;
	setp.gt.f32 	%p1785, %f1, %f1404;
	selp.b32 	%r3135, 3, 2, %p1785;
	selp.b32 	%r3136, 0, %r3135, %p1784;
	add.s32 	%r3137, %r4872, 504;
	cvt.rn.f32.s32 	%f1405, %r3137;
	setp.gt.f32 	%p1786, %f1, %f1405;
	and.pred  	%p1787, %p1784, %p1786;
	selp.u32 	%r3138, 1, 0, %p1787;
	add.s32 	%r3139, %r3136, %r3138;
	add.s32 	%r3140, %r4872, 509;
	cvt.rn.f32.s32 	%f1406, %r3140;
	setp.leu.f32 	%p1788, %f1, %f1406;
	add.s32 	%r3141, %r4872, 510;
	cvt.rn.f32.s32 	%f1407, %r3141;
	setp.gt.f32 	%p1789, %f1, %f1407;
	add.s32 	%r3142, %r4872, 508;
	cvt.rn.f32.s32 	%f1408, %r3142;
	setp.gt.f32 	%p1790, %f1, %f1408;
	and.pred  	%p1791, %p1788, %p1790;
	selp.u32 	%r3143, 1, 0, %p1791;
	add.s32 	%r3144, %r4872, 513;
	cvt.rn.f32.s32 	%f1409, %r3144;
	setp.leu.f32 	%p1792, %f1, %f1409;
	add.s32 	%r3145, %r4872, 514;
	cvt.rn.f32.s32 	%f1410, %r3145;
	setp.gt.f32 	%p1793, %f1, %f1410;
	selp.b32 	%r3146, 3, 2, %p1793;
	selp.b32 	%r3147, 0, %r3146, %p1792;
	add.s32 	%r3148, %r4872, 512;
	cvt.rn.f32.s32 	%f1411, %r3148;
	setp.gt.f32 	%p1794, %f1, %f1411;
	and.pred  	%p1795, %p1792, %p1794;
	selp.u32 	%r3149, 1, 0, %p1795;
	add.s32 	%r3150, %r3147, %r3149;
	add.s32 	%r3151, %r4872, 517;
	cvt.rn.f32.s32 	%f1412, %r3151;
	setp.leu.f32 	%p1796, %f1, %f1412;
	add.s32 	%r3152, %r4872, 518;
	cvt.rn.f32.s32 	%f1413, %r3152;
	setp.gt.f32 	%p1797, %f1, %f1413;
	add.s32 	%r3153, %r4872, 516;
	cvt.rn.f32.s32 	%f1414, %r3153;
	setp.gt.f32 	%p1798, %f1, %f1414;
	and.pred  	%p1799, %p1796, %p1798;
	selp.u32 	%r3154, 1, 0, %p1799;
	add.s32 	%r3155, %r4872, 521;
	cvt.rn.f32.s32 	%f1415, %r3155;
	setp.leu.f32 	%p1800, %f1, %f1415;
	add.s32 	%r3156, %r4872, 522;
	cvt.rn.f32.s32 	%f1416, %r3156;
	setp.gt.f32 	%p1801, %f1, %f1416;
	selp.b32 	%r3157, 3, 2, %p1801;
	selp.b32 	%r3158, 0, %r3157, %p1800;
	add.s32 	%r3159, %r4872, 520;
	cvt.rn.f32.s32 	%f1417, %r3159;
	setp.gt.f32 	%p1802, %f1, %f1417;
	and.pred  	%p1803, %p1800, %p1802;
	selp.u32 	%r3160, 1, 0, %p1803;
	add.s32 	%r3161, %r3158, %r3160;
	add.s32 	%r3162, %r4872, 525;
	cvt.rn.f32.s32 	%f1418, %r3162;
	setp.leu.f32 	%p1804, %f1, %f1418;
	add.s32 	%r3163, %r4872, 526;
	cvt.rn.f32.s32 	%f1419, %r3163;
	setp.gt.f32 	%p1805, %f1, %f1419;
	add.s32 	%r3164, %r4872, 524;
	cvt.rn.f32.s32 	%f1420, %r3164;
	setp.gt.f32 	%p1806, %f1, %f1420;
	and.pred  	%p1807, %p1804, %p1806;
	selp.u32 	%r3165, 1, 0, %p1807;
	add.s32 	%r3166, %r4872, 529;
	cvt.rn.f32.s32 	%f1421, %r3166;
	setp.leu.f32 	%p1808, %f1, %f1421;
	add.s32 	%r3167, %r4872, 530;
	cvt.rn.f32.s32 	%f1422, %r3167;
	setp.gt.f32 	%p1809, %f1, %f1422;
	selp.b32 	%r3168, 3, 2, %p1809;
	selp.b32 	%r3169, 0, %r3168, %p1808;
	add.s32 	%r3170, %r4872, 528;
	cvt.rn.f32.s32 	%f1423, %r3170;
	setp.gt.f32 	%p1810, %f1, %f1423;
	and.pred  	%p1811, %p1808, %p1810;
	selp.u32 	%r3171, 1, 0, %p1811;
	add.s32 	%r3172, %r3169, %r3171;
	add.s32 	%r3173, %r4872, 533;
	cvt.rn.f32.s32 	%f1424, %r3173;
	setp.leu.f32 	%p1812, %f1, %f1424;
	add.s32 	%r3174, %r4872, 534;
	cvt.rn.f32.s32 	%f1425, %r3174;
	setp.gt.f32 	%p1813, %f1, %f1425;
	add.s32 	%r3175, %r4872, 532;
	cvt.rn.f32.s32 	%f1426, %r3175;
	setp.gt.f32 	%p1814, %f1, %f1426;
	and.pred  	%p1815, %p1812, %p1814;
	selp.u32 	%r3176, 1, 0, %p1815;
	add.s32 	%r3177, %r4872, 537;
	cvt.rn.f32.s32 	%f1427, %r3177;
	setp.leu.f32 	%p1816, %f1, %f1427;
	add.s32 	%r3178, %r4872, 538;
	cvt.rn.f32.s32 	%f1428, %r3178;
	setp.gt.f32 	%p1817, %f1, %f1428;
	selp.b32 	%r3179, 3, 2, %p1817;
	selp.b32 	%r3180, 0, %r3179, %p1816;
	add.s32 	%r3181, %r4872, 536;
	cvt.rn.f32.s32 	%f1429, %r3181;
	setp.gt.f32 	%p1818, %f1, %f1429;
	and.pred  	%p1819, %p1816, %p1818;
	selp.u32 	%r3182, 1, 0, %p1819;
	add.s32 	%r3183, %r3180, %r3182;
	add.s32 	%r3184, %r4872, 541;
	cvt.rn.f32.s32 	%f1430, %r3184;
	setp.leu.f32 	%p1820, %f1, %f1430;
	add.s32 	%r3185, %r4872, 542;
	cvt.rn.f32.s32 	%f1431, %r3185;
	setp.gt.f32 	%p1821, %f1, %f1431;
	add.s32 	%r3186, %r4872, 540;
	cvt.rn.f32.s32 	%f1432, %r3186;
	setp.gt.f32 	%p1822, %f1, %f1432;
	and.pred  	%p1823, %p1820, %p1822;
	selp.u32 	%r3187, 1, 0, %p1823;
	add.s32 	%r3188, %r4872, 545;
	cvt.rn.f32.s32 	%f1433, %r3188;
	setp.leu.f32 	%p1824, %f1, %f1433;
	add.s32 	%r3189, %r4872, 546;
	cvt.rn.f32.s32 	%f1434, %r3189;
	setp.gt.f32 	%p1825, %f1, %f1434;
	selp.b32 	%r3190, 3, 2, %p1825;
	selp.b32 	%r3191, 0, %r3190, %p1824;
	add.s32 	%r3192, %r4872, 544;
	cvt.rn.f32.s32 	%f1435, %r3192;
	setp.gt.f32 	%p1826, %f1, %f1435;
	and.pred  	%p1827, %p1824, %p1826;
	selp.u32 	%r3193, 1, 0, %p1827;
	add.s32 	%r3194, %r3191, %r3193;
	add.s32 	%r3195, %r4872, 549;
	cvt.rn.f32.s32 	%f1436, %r3195;
	setp.leu.f32 	%p1828, %f1, %f1436;
	add.s32 	%r3196, %r4872, 550;
	cvt.rn.f32.s32 	%f1437, %r3196;
	setp.gt.f32 	%p1829, %f1, %f1437;
	add.s32 	%r3197, %r4872, 548;
	cvt.rn.f32.s32 	%f1438, %r3197;
	setp.gt.f32 	%p1830, %f1, %f1438;
	and.pred  	%p1831, %p1828, %p1830;
	selp.u32 	%r3198, 1, 0, %p1831;
	add.s32 	%r3199, %r4872, 553;
	cvt.rn.f32.s32 	%f1439, %r3199;
	setp.leu.f32 	%p1832, %f1, %f1439;
	add.s32 	%r3200, %r4872, 554;
	cvt.rn.f32.s32 	%f1440, %r3200;
	setp.gt.f32 	%p1833, %f1, %f1440;
	selp.b32 	%r3201, 3, 2, %p1833;
	selp.b32 	%r3202, 0, %r3201, %p1832;
	add.s32 	%r3203, %r4872, 552;
	cvt.rn.f32.s32 	%f1441, %r3203;
	setp.gt.f32 	%p1834, %f1, %f1441;
	and.pred  	%p1835, %p1832, %p1834;
	selp.u32 	%r3204, 1, 0, %p1835;
	add.s32 	%r3205, %r3202, %r3204;
	add.s32 	%r3206, %r4872, 557;
	cvt.rn.f32.s32 	%f1442, %r3206;
	setp.leu.f32 	%p1836, %f1, %f1442;
	add.s32 	%r3207, %r4872, 558;
	cvt.rn.f32.s32 	%f1443, %r3207;
	setp.gt.f32 	%p1837, %f1, %f1443;
	add.s32 	%r3208, %r4872, 556;
	cvt.rn.f32.s32 	%f1444, %r3208;
	setp.gt.f32 	%p1838, %f1, %f1444;
	and.pred  	%p1839, %p1836, %p1838;
	selp.u32 	%r3209, 1, 0, %p1839;
	add.s32 	%r3210, %r4872, 561;
	cvt.rn.f32.s32 	%f1445, %r3210;
	setp.leu.f32 	%p1840, %f1, %f1445;
	add.s32 	%r3211, %r4872, 562;
	cvt.rn.f32.s32 	%f1446, %r3211;
	setp.gt.f32 	%p1841, %f1, %f1446;
	selp.b32 	%r3212, 3, 2, %p1841;
	selp.b32 	%r3213, 0, %r3212, %p1840;
	add.s32 	%r3214, %r4872, 560;
	cvt.rn.f32.s32 	%f1447, %r3214;
	setp.gt.f32 	%p1842, %f1, %f1447;
	and.pred  	%p1843, %p1840, %p1842;
	selp.u32 	%r3215, 1, 0, %p1843;
	add.s32 	%r3216, %r3213, %r3215;
	add.s32 	%r3217, %r4872, 565;
	cvt.rn.f32.s32 	%f1448, %r3217;
	setp.leu.f32 	%p1844, %f1, %f1448;
	add.s32 	%r3218, %r4872, 566;
	cvt.rn.f32.s32 	%f1449, %r3218;
	setp.gt.f32 	%p1845, %f1, %f1449;
	add.s32 	%r3219, %r4872, 564;
	cvt.rn.f32.s32 	%f1450, %r3219;
	setp.gt.f32 	%p1846, %f1, %f1450;
	and.pred  	%p1847, %p1844, %p1846;
	selp.u32 	%r3220, 1, 0, %p1847;
	add.s32 	%r3221, %r4872, 569;
	cvt.rn.f32.s32 	%f1451, %r3221;
	setp.leu.f32 	%p1848, %f1, %f1451;
	add.s32 	%r3222, %r4872, 570;
	cvt.rn.f32.s32 	%f1452, %r3222;
	setp.gt.f32 	%p1849, %f1, %f1452;
	selp.b32 	%r3223, 3, 2, %p1849;
	selp.b32 	%r3224, 0, %r3223, %p1848;
	add.s32 	%r3225, %r4872, 568;
	cvt.rn.f32.s32 	%f1453, %r3225;
	setp.gt.f32 	%p1850, %f1, %f1453;
	and.pred  	%p1851, %p1848, %p1850;
	selp.u32 	%r3226, 1, 0, %p1851;
	add.s32 	%r3227, %r3224, %r3226;
	add.s32 	%r3228, %r4872, 573;
	cvt.rn.f32.s32 	%f1454, %r3228;
	setp.leu.f32 	%p1852, %f1, %f1454;
	add.s32 	%r3229, %r4872, 574;
	cvt.rn.f32.s32 	%f1455, %r3229;
	setp.gt.f32 	%p1853, %f1, %f1455;
	add.s32 	%r3230, %r4872, 572;
	cvt.rn.f32.s32 	%f1456, %r3230;
	setp.gt.f32 	%p1854, %f1, %f1456;
	and.pred  	%p1855, %p1852, %p1854;
	selp.u32 	%r3231, 1, 0, %p1855;
	add.s32 	%r3232, %r4872, 577;
	cvt.rn.f32.s32 	%f1457, %r3232;
	setp.leu.f32 	%p1856, %f1, %f1457;
	add.s32 	%r3233, %r4872, 578;
	cvt.rn.f32.s32 	%f1458, %r3233;
	setp.gt.f32 	%p1857, %f1, %f1458;
	selp.b32 	%r3234, 3, 2, %p1857;
	selp.b32 	%r3235, 0, %r3234, %p1856;
	add.s32 	%r3236, %r4872, 576;
	cvt.rn.f32.s32 	%f1459, %r3236;
	setp.gt.f32 	%p1858, %f1, %f1459;
	and.pred  	%p1859, %p1856, %p1858;
	selp.u32 	%r3237, 1, 0, %p1859;
	add.s32 	%r3238, %r3235, %r3237;
	add.s32 	%r3239, %r4872, 581;
	cvt.rn.f32.s32 	%f1460, %r3239;
	setp.leu.f32 	%p1860, %f1, %f1460;
	add.s32 	%r3240, %r4872, 582;
	cvt.rn.f32.s32 	%f1461, %r3240;
	setp.gt.f32 	%p1861, %f1, %f1461;
	add.s32 	%r3241, %r4872, 580;
	cvt.rn.f32.s32 	%f1462, %r3241;
	setp.gt.f32 	%p1862, %f1, %f1462;
	and.pred  	%p1863, %p1860, %p1862;
	selp.u32 	%r3242, 1, 0, %p1863;
	add.s32 	%r3243, %r4872, 585;
	cvt.rn.f32.s32 	%f1463, %r3243;
	setp.leu.f32 	%p1864, %f1, %f1463;
	add.s32 	%r3244, %r4872, 586;
	cvt.rn.f32.s32 	%f1464, %r3244;
	setp.gt.f32 	%p1865, %f1, %f1464;
	selp.b32 	%r3245, 3, 2, %p1865;
	selp.b32 	%r3246, 0, %r3245, %p1864;
	add.s32 	%r3247, %r4872, 584;
	cvt.rn.f32.s32 	%f1465, %r3247;
	setp.gt.f32 	%p1866, %f1, %f1465;
	and.pred  	%p1867, %p1864, %p1866;
	selp.u32 	%r3248, 1, 0, %p1867;
	add.s32 	%r3249, %r3246, %r3248;
	add.s32 	%r3250, %r4872, 589;
	cvt.rn.f32.s32 	%f1466, %r3250;
	setp.leu.f32 	%p1868, %f1, %f1466;
	add.s32 	%r3251, %r4872, 590;
	cvt.rn.f32.s32 	%f1467, %r3251;
	setp.gt.f32 	%p1869, %f1, %f1467;
	add.s32 	%r3252, %r4872, 588;
	cvt.rn.f32.s32 	%f1468, %r3252;
	setp.gt.f32 	%p1870, %f1, %f1468;
	and.pred  	%p1871, %p1868, %p1870;
	selp.u32 	%r3253, 1, 0, %p1871;
	add.s32 	%r3254, %r4872, 593;
	cvt.rn.f32.s32 	%f1469, %r3254;
	setp.leu.f32 	%p1872, %f1, %f1469;
	add.s32 	%r3255, %r4872, 594;
	cvt.rn.f32.s32 	%f1470, %r3255;
	setp.gt.f32 	%p1873, %f1, %f1470;
	selp.b32 	%r3256, 3, 2, %p1873;
	selp.b32 	%r3257, 0, %r3256, %p1872;
	add.s32 	%r3258, %r4872, 592;
	cvt.rn.f32.s32 	%f1471, %r3258;
	setp.gt.f32 	%p1874, %f1, %f1471;
	and.pred  	%p1875, %p1872, %p1874;
	selp.u32 	%r3259, 1, 0, %p1875;
	add.s32 	%r3260, %r3257, %r3259;
	add.s32 	%r3261, %r4872, 597;
	cvt.rn.f32.s32 	%f1472, %r3261;
	setp.leu.f32 	%p1876, %f1, %f1472;
	add.s32 	%r3262, %r4872, 598;
	cvt.rn.f32.s32 	%f1473, %r3262;
	setp.gt.f32 	%p1877, %f1, %f1473;
	add.s32 	%r3263, %r4872, 596;
	cvt.rn.f32.s32 	%f1474, %r3263;
	setp.gt.f32 	%p1878, %f1, %f1474;
	and.pred  	%p1879, %p1876, %p1878;
	selp.u32 	%r3264, 1, 0, %p1879;
	add.s32 	%r3265, %r4872, 601;
	cvt.rn.f32.s32 	%f1475, %r3265;
	setp.leu.f32 	%p1880, %f1, %f1475;
	add.s32 	%r3266, %r4872, 602;
	cvt.rn.f32.s32 	%f1476, %r3266;
	setp.gt.f32 	%p1881, %f1, %f1476;
	selp.b32 	%r3267, 3, 2, %p1881;
	selp.b32 	%r3268, 0, %r3267, %p1880;
	add.s32 	%r3269, %r4872, 600;
	cvt.rn.f32.s32 	%f1477, %r3269;
	setp.gt.f32 	%p1882, %f1, %f1477;
	and.pred  	%p1883, %p1880, %p1882;
	selp.u32 	%r3270, 1, 0, %p1883;
	add.s32 	%r3271, %r3268, %r3270;
	add.s32 	%r3272, %r4872, 605;
	cvt.rn.f32.s32 	%f1478, %r3272;
	setp.leu.f32 	%p1884, %f1, %f1478;
	add.s32 	%r3273, %r4872, 606;
	cvt.rn.f32.s32 	%f1479, %r3273;
	setp.gt.f32 	%p1885, %f1, %f1479;
	add.s32 	%r3274, %r4872, 604;
	cvt.rn.f32.s32 	%f1480, %r3274;
	setp.gt.f32 	%p1886, %f1, %f1480;
	and.pred  	%p1887, %p1884, %p1886;
	selp.u32 	%r3275, 1, 0, %p1887;
	add.s32 	%r3276, %r4872, 609;
	cvt.rn.f32.s32 	%f1481, %r3276;
	setp.leu.f32 	%p1888, %f1, %f1481;
	add.s32 	%r3277, %r4872, 610;
	cvt.rn.f32.s32 	%f1482, %r3277;
	setp.gt.f32 	%p1889, %f1, %f1482;
	selp.b32 	%r3278, 3, 2, %p1889;
	selp.b32 	%r3279, 0, %r3278, %p1888;
	add.s32 	%r3280, %r4872, 608;
	cvt.rn.f32.s32 	%f1483, %r3280;
	setp.gt.f32 	%p1890, %f1, %f1483;
	and.pred  	%p1891, %p1888, %p1890;
	selp.u32 	%r3281, 1, 0, %p1891;
	add.s32 	%r3282, %r3279, %r3281;
	add.s32 	%r3283, %r4872, 613;
	cvt.rn.f32.s32 	%f1484, %r3283;
	setp.leu.f32 	%p1892, %f1, %f1484;
	add.s32 	%r3284, %r4872, 614;
	cvt.rn.f32.s32 	%f1485, %r3284;
	setp.gt.f32 	%p1893, %f1, %f1485;
	add.s32 	%r3285, %r4872, 612;
	cvt.rn.f32.s32 	%f1486, %r3285;
	setp.gt.f32 	%p1894, %f1, %f1486;
	and.pred  	%p1895, %p1892, %p1894;
	selp.u32 	%r3286, 1, 0, %p1895;
	add.s32 	%r3287, %r4872, 617;
	cvt.rn.f32.s32 	%f1487, %r3287;
	setp.leu.f32 	%p1896, %f1, %f1487;
	add.s32 	%r3288, %r4872, 618;
	cvt.rn.f32.s32 	%f1488, %r3288;
	setp.gt.f32 	%p1897, %f1, %f1488;
	selp.b32 	%r3289, 3, 2, %p1897;
	selp.b32 	%r3290, 0, %r3289, %p1896;
	add.s32 	%r3291, %r4872, 616;
	cvt.rn.f32.s32 	%f1489, %r3291;
	setp.gt.f32 	%p1898, %f1, %f1489;
	and.pred  	%p1899, %p1896, %p1898;
	selp.u32 	%r3292, 1, 0, %p1899;
	add.s32 	%r3293, %r3290, %r3292;
	add.s32 	%r3294, %r4872, 621;
	cvt.rn.f32.s32 	%f1490, %r3294;
	setp.leu.f32 	%p1900, %f1, %f1490;
	add.s32 	%r3295, %r4872, 622;
	cvt.rn.f32.s32 	%f1491, %r3295;
	setp.gt.f32 	%p1901, %f1, %f1491;
	add.s32 	%r3296, %r4872, 620;
	cvt.rn.f32.s32 	%f1492, %r3296;
	setp.gt.f32 	%p1902, %f1, %f1492;
	and.pred  	%p1903, %p1900, %p1902;
	selp.u32 	%r3297, 1, 0, %p1903;
	add.s32 	%r3298, %r4872, 625;
	cvt.rn.f32.s32 	%f1493, %r3298;
	setp.leu.f32 	%p1904, %f1, %f1493;
	add.s32 	%r3299, %r4872, 626;
	cvt.rn.f32.s32 	%f1494, %r3299;
	setp.gt.f32 	%p1905, %f1, %f1494;
	selp.b32 	%r3300, 3, 2, %p1905;
	selp.b32 	%r3301, 0, %r3300, %p1904;
	add.s32 	%r3302, %r4872, 624;
	cvt.rn.f32.s32 	%f1495, %r3302;
	setp.gt.f32 	%p1906, %f1, %f1495;
	and.pred  	%p1907, %p1904, %p1906;
	selp.u32 	%r3303, 1, 0, %p1907;
	add.s32 	%r3304, %r3301, %r3303;
	add.s32 	%r3305, %r4872, 629;
	cvt.rn.f32.s32 	%f1496, %r3305;
	setp.leu.f32 	%p1908, %f1, %f1496;
	add.s32 	%r3306, %r4872, 630;
	cvt.rn.f32.s32 	%f1497, %r3306;
	setp.gt.f32 	%p1909, %f1, %f1497;
	add.s32 	%r3307, %r4872, 628;
	cvt.rn.f32.s32 	%f1498, %r3307;
	setp.gt.f32 	%p1910, %f1, %f1498;
	and.pred  	%p1911, %p1908, %p1910;
	selp.u32 	%r3308, 1, 0, %p1911;
	add.s32 	%r3309, %r4872, 633;
	cvt.rn.f32.s32 	%f1499, %r3309;
	setp.leu.f32 	%p1912, %f1, %f1499;
	add.s32 	%r3310, %r4872, 634;
	cvt.rn.f32.s32 	%f1500, %r3310;
	setp.gt.f32 	%p1913, %f1, %f1500;
	selp.b32 	%r3311, 3, 2, %p1913;
	selp.b32 	%r3312, 0, %r3311, %p1912;
	add.s32 	%r3313, %r4872, 632;
	cvt.rn.f32.s32 	%f1501, %r3313;
	setp.gt.f32 	%p1914, %f1, %f1501;
	and.pred  	%p1915, %p1912, %p1914;
	selp.u32 	%r3314, 1, 0, %p1915;
	add.s32 	%r3315, %r3312, %r3314;
	add.s32 	%r3316, %r4872, 637;
	cvt.rn.f32.s32 	%f1502, %r3316;
	setp.leu.f32 	%p1916, %f1, %f1502;
	add.s32 	%r3317, %r4872, 638;
	cvt.rn.f32.s32 	%f1503, %r3317;
	setp.gt.f32 	%p1917, %f1, %f1503;
	add.s32 	%r3318, %r4872, 636;
	cvt.rn.f32.s32 	%f1504, %r3318;
	setp.gt.f32 	%p1918, %f1, %f1504;
	and.pred  	%p1919, %p1916, %p1918;
	selp.u32 	%r3319, 1, 0, %p1919;
	add.s32 	%r3320, %r4872, 641;
	cvt.rn.f32.s32 	%f1505, %r3320;
	setp.leu.f32 	%p1920, %f1, %f1505;
	add.s32 	%r3321, %r4872, 642;
	cvt.rn.f32.s32 	%f1506, %r3321;
	setp.gt.f32 	%p1921, %f1, %f1506;
	selp.b32 	%r3322, 3, 2, %p1921;
	selp.b32 	%r3323, 0, %r3322, %p1920;
	add.s32 	%r3324, %r4872, 640;
	cvt.rn.f32.s32 	%f1507, %r3324;
	setp.gt.f32 	%p1922, %f1, %f1507;
	and.pred  	%p1923, %p1920, %p1922;
	selp.u32 	%r3325, 1, 0, %p1923;
	add.s32 	%r3326, %r3323, %r3325;
	add.s32 	%r3327, %r4872, 645;
	cvt.rn.f32.s32 	%f1508, %r3327;
	setp.leu.f32 	%p1924, %f1, %f1508;
	add.s32 	%r3328, %r4872, 646;
	cvt.rn.f32.s32 	%f1509, %r3328;
	setp.gt.f32 	%p1925, %f1, %f1509;
	add.s32 	%r3329, %r4872, 644;
	cvt.rn.f32.s32 	%f1510, %r3329;
	setp.gt.f32 	%p1926, %f1, %f1510;
	and.pred  	%p1927, %p1924, %p1926;
	selp.u32 	%r3330, 1, 0, %p1927;
	add.s32 	%r3331, %r4872, 649;
	cvt.rn.f32.s32 	%f1511, %r3331;
	setp.leu.f32 	%p1928, %f1, %f1511;
	add.s32 	%r3332, %r4872, 650;
	cvt.rn.f32.s32 	%f1512, %r3332;
	setp.gt.f32 	%p1929, %f1, %f1512;
	selp.b32 	%r3333, 3, 2, %p1929;
	selp.b32 	%r3334, 0, %r3333, %p1928;
	add.s32 	%r3335, %r4872, 648;
	cvt.rn.f32.s32 	%f1513, %r3335;
	setp.gt.f32 	%p1930, %f1, %f1513;
	and.pred  	%p1931, %p1928, %p1930;
	selp.u32 	%r3336, 1, 0, %p1931;
	add.s32 	%r3337, %r3334, %r3336;
	add.s32 	%r3338, %r4872, 653;
	cvt.rn.f32.s32 	%f1514, %r3338;
	setp.leu.f32 	%p1932, %f1, %f1514;
	add.s32 	%r3339, %r4872, 654;
	cvt.rn.f32.s32 	%f1515, %r3339;
	setp.gt.f32 	%p1933, %f1, %f1515;
	add.s32 	%r3340, %r4872, 652;
	cvt.rn.f32.s32 	%f1516, %r3340;
	setp.gt.f32 	%p1934, %f1, %f1516;
	and.pred  	%p1935, %p1932, %p1934;
	selp.u32 	%r3341, 1, 0, %p1935;
	add.s32 	%r3342, %r4872, 657;
	cvt.rn.f32.s32 	%f1517, %r3342;
	setp.leu.f32 	%p1936, %f1, %f1517;
	add.s32 	%r3343, %r4872, 658;
	cvt.rn.f32.s32 	%f1518, %r3343;
	setp.gt.f32 	%p1937, %f1, %f1518;
	selp.b32 	%r3344, 3, 2, %p1937;
	selp.b32 	%r3345, 0, %r3344, %p1936;
	add.s32 	%r3346, %r4872, 656;
	cvt.rn.f32.s32 	%f1519, %r3346;
	setp.gt.f32 	%p1938, %f1, %f1519;
	and.pred  	%p1939, %p1936, %p1938;
	selp.u32 	%r3347, 1, 0, %p1939;
	add.s32 	%r3348, %r3345, %r3347;
	add.s32 	%r3349, %r4872, 661;
	cvt.rn.f32.s32 	%f1520, %r3349;
	setp.leu.f32 	%p1940, %f1, %f1520;
	add.s32 	%r3350, %r4872, 662;
	cvt.rn.f32.s32 	%f1521, %r3350;
	setp.gt.f32 	%p1941, %f1, %f1521;
	add.s32 	%r3351, %r4872, 660;
	cvt.rn.f32.s32 	%f1522, %r3351;
	setp.gt.f32 	%p1942, %f1, %f1522;
	and.pred  	%p1943, %p1940, %p1942;
	selp.u32 	%r3352, 1, 0, %p1943;
	add.s32 	%r3353, %r4872, 665;
	cvt.rn.f32.s32 	%f1523, %r3353;
	setp.leu.f32 	%p1944, %f1, %f1523;
	add.s32 	%r3354, %r4872, 666;
	cvt.rn.f32.s32 	%f1524, %r3354;
	setp.gt.f32 	%p1945, %f1, %f1524;
	selp.b32 	%r3355, 3, 2, %p1945;
	selp.b32 	%r3356, 0, %r3355, %p1944;
	add.s32 	%r3357, %r4872, 664;
	cvt.rn.f32.s32 	%f1525, %r3357;
	setp.gt.f32 	%p1946, %f1, %f1525;
	and.pred  	%p1947, %p1944, %p1946;
	selp.u32 	%r3358, 1, 0, %p1947;
	add.s32 	%r3359, %r3356, %r3358;
	add.s32 	%r3360, %r4872, 669;
	cvt.rn.f32.s32 	%f1526, %r3360;
	setp.leu.f32 	%p1948, %f1, %f1526;
	add.s32 	%r3361, %r4872, 670;
	cvt.rn.f32.s32 	%f1527, %r3361;
	setp.gt.f32 	%p1949, %f1, %f1527;
	add.s32 	%r3362, %r4872, 668;
	cvt.rn.f32.s32 	%f1528, %r3362;
	setp.gt.f32 	%p1950, %f1, %f1528;
	and.pred  	%p1951, %p1948, %p1950;
	selp.u32 	%r3363, 1, 0, %p1951;
	add.s32 	%r3364, %r4872, 673;
	cvt.rn.f32.s32 	%f1529, %r3364;
	setp.leu.f32 	%p1952, %f1, %f1529;
	add.s32 	%r3365, %r4872, 674;
	cvt.rn.f32.s32 	%f1530, %r3365;
	setp.gt.f32 	%p1953, %f1, %f1530;
	selp.b32 	%r3366, 3, 2, %p1953;
	selp.b32 	%r3367, 0, %r3366, %p1952;
	add.s32 	%r3368, %r4872, 672;
	cvt.rn.f32.s32 	%f1531, %r3368;
	setp.gt.f32 	%p1954, %f1, %f1531;
	and.pred  	%p1955, %p1952, %p1954;
	selp.u32 	%r3369, 1, 0, %p1955;
	add.s32 	%r3370, %r3367, %r3369;
	add.s32 	%r3371, %r4872, 677;
	cvt.rn.f32.s32 	%f1532, %r3371;
	setp.leu.f32 	%p1956, %f1, %f1532;
	add.s32 	%r3372, %r4872, 678;
	cvt.rn.f32.s32 	%f1533, %r3372;
	setp.gt.f32 	%p1957, %f1, %f1533;
	add.s32 	%r3373, %r4872, 676;
	cvt.rn.f32.s32 	%f1534, %r3373;
	setp.gt.f32 	%p1958, %f1, %f1534;
	and.pred  	%p1959, %p1956, %p1958;
	selp.u32 	%r3374, 1, 0, %p1959;
	add.s32 	%r3375, %r4872, 681;
	cvt.rn.f32.s32 	%f1535, %r3375;
	setp.leu.f32 	%p1960, %f1, %f1535;
	add.s32 	%r3376, %r4872, 682;
	cvt.rn.f32.s32 	%f1536, %r3376;
	setp.gt.f32 	%p1961, %f1, %f1536;
	selp.b32 	%r3377, 3, 2, %p1961;
	selp.b32 	%r3378, 0, %r3377, %p1960;
	add.s32 	%r3379, %r4872, 680;
	cvt.rn.f32.s32 	%f1537, %r3379;
	setp.gt.f32 	%p1962, %f1, %f1537;
	and.pred  	%p1963, %p1960, %p1962;
	selp.u32 	%r3380, 1, 0, %p1963;
	add.s32 	%r3381, %r3378, %r3380;
	add.s32 	%r3382, %r4872, 685;
	cvt.rn.f32.s32 	%f1538, %r3382;
	setp.leu.f32 	%p1964, %f1, %f1538;
	add.s32 	%r3383, %r4872, 686;
	cvt.rn.f32.s32 	%f1539, %r3383;
	setp.gt.f32 	%p1965, %f1, %f1539;
	add.s32 	%r3384, %r4872, 684;
	cvt.rn.f32.s32 	%f1540, %r3384;
	setp.gt.f32 	%p1966, %f1, %f1540;
	and.pred  	%p1967, %p1964, %p1966;
	selp.u32 	%r3385, 1, 0, %p1967;
	add.s32 	%r3386, %r4872, 689;
	cvt.rn.f32.s32 	%f1541, %r3386;
	setp.leu.f32 	%p1968, %f1, %f1541;
	add.s32 	%r3387, %r4872, 690;
	cvt.rn.f32.s32 	%f1542, %r3387;
	setp.gt.f32 	%p1969, %f1, %f1542;
	selp.b32 	%r3388, 3, 2, %p1969;
	selp.b32 	%r3389, 0, %r3388, %p1968;
	add.s32 	%r3390, %r4872, 688;
	cvt.rn.f32.s32 	%f1543, %r3390;
	setp.gt.f32 	%p1970, %f1, %f1543;
	and.pred  	%p1971, %p1968, %p1970;
	selp.u32 	%r3391, 1, 0, %p1971;
	add.s32 	%r3392, %r3389, %r3391;
	add.s32 	%r3393, %r4872, 693;
	cvt.rn.f32.s32 	%f1544, %r3393;
	setp.leu.f32 	%p1972, %f1, %f1544;
	add.s32 	%r3394, %r4872, 694;
	cvt.rn.f32.s32 	%f1545, %r3394;
	setp.gt.f32 	%p1973, %f1, %f1545;
	add.s32 	%r3395, %r4872, 692;
	cvt.rn.f32.s32 	%f1546, %r3395;
	setp.gt.f32 	%p1974, %f1, %f1546;
	and.pred  	%p1975, %p1972, %p1974;
	selp.u32 	%r3396, 1, 0, %p1975;
	add.s32 	%r3397, %r4872, 697;
	cvt.rn.f32.s32 	%f1547, %r3397;
	setp.leu.f32 	%p1976, %f1, %f1547;
	add.s32 	%r3398, %r4872, 698;
	cvt.rn.f32.s32 	%f1548, %r3398;
	setp.gt.f32 	%p1977, %f1, %f1548;
	selp.b32 	%r3399, 3, 2, %p1977;
	selp.b32 	%r3400, 0, %r3399, %p1976;
	add.s32 	%r3401, %r4872, 696;
	cvt.rn.f32.s32 	%f1549, %r3401;
	setp.gt.f32 	%p1978, %f1, %f1549;
	and.pred  	%p1979, %p1976, %p1978;
	selp.u32 	%r3402, 1, 0, %p1979;
	add.s32 	%r3403, %r3400, %r3402;
	add.s32 	%r3404, %r4872, 701;
	cvt.rn.f32.s32 	%f1550, %r3404;
	setp.leu.f32 	%p1980, %f1, %f1550;
	add.s32 	%r3405, %r4872, 702;
	cvt.rn.f32.s32 	%f1551, %r3405;
	setp.gt.f32 	%p1981, %f1, %f1551;
	add.s32 	%r3406, %r4872, 700;
	cvt.rn.f32.s32 	%f1552, %r3406;
	setp.gt.f32 	%p1982, %f1, %f1552;
	and.pred  	%p1983, %p1980, %p1982;
	selp.u32 	%r3407, 1, 0, %p1983;
	add.s32 	%r3408, %r4872, 705;
	cvt.rn.f32.s32 	%f1553, %r3408;
	setp.leu.f32 	%p1984, %f1, %f1553;
	add.s32 	%r3409, %r4872, 706;
	cvt.rn.f32.s32 	%f1554, %r3409;
	setp.gt.f32 	%p1985, %f1, %f1554;
	selp.b32 	%r3410, 3, 2, %p1985;
	selp.b32 	%r3411, 0, %r3410, %p1984;
	add.s32 	%r3412, %r4872, 704;
	cvt.rn.f32.s32 	%f1555, %r3412;
	setp.gt.f32 	%p1986, %f1, %f1555;
	and.pred  	%p1987, %p1984, %p1986;
	selp.u32 	%r3413, 1, 0, %p1987;
	add.s32 	%r3414, %r3411, %r3413;
	add.s32 	%r3415, %r4872, 709;
	cvt.rn.f32.s32 	%f1556, %r3415;
	setp.leu.f32 	%p1988, %f1, %f1556;
	add.s32 	%r3416, %r4872, 710;
	cvt.rn.f32.s32 	%f1557, %r3416;
	setp.gt.f32 	%p1989, %f1, %f1557;
	add.s32 	%r3417, %r4872, 708;
	cvt.rn.f32.s32 	%f1558, %r3417;
	setp.gt.f32 	%p1990, %f1, %f1558;
	and.pred  	%p1991, %p1988, %p1990;
	selp.u32 	%r3418, 1, 0, %p1991;
	add.s32 	%r3419, %r4872, 713;
	cvt.rn.f32.s32 	%f1559, %r3419;
	setp.leu.f32 	%p1992, %f1, %f1559;
	add.s32 	%r3420, %r4872, 714;
	cvt.rn.f32.s32 	%f1560, %r3420;
	setp.gt.f32 	%p1993, %f1, %f1560;
	selp.b32 	%r3421, 3, 2, %p1993;
	selp.b32 	%r3422, 0, %r3421, %p1992;
	add.s32 	%r3423, %r4872, 712;
	cvt.rn.f32.s32 	%f1561, %r3423;
	setp.gt.f32 	%p1994, %f1, %f1561;
	and.pred  	%p1995, %p1992, %p1994;
	selp.u32 	%r3424, 1, 0, %p1995;
	add.s32 	%r3425, %r3422, %r3424;
	add.s32 	%r3426, %r4872, 717;
	cvt.rn.f32.s32 	%f1562, %r3426;
	setp.leu.f32 	%p1996, %f1, %f1562;
	add.s32 	%r3427, %r4872, 718;
	cvt.rn.f32.s32 	%f1563, %r3427;
	setp.gt.f32 	%p1997, %f1, %f1563;
	add.s32 	%r3428, %r4872, 716;
	cvt.rn.f32.s32 	%f1564, %r3428;
	setp.gt.f32 	%p1998, %f1, %f1564;
	and.pred  	%p1999, %p1996, %p1998;
	selp.u32 	%r3429, 1, 0, %p1999;
	add.s32 	%r3430, %r4872, 721;
	cvt.rn.f32.s32 	%f1565, %r3430;
	setp.leu.f32 	%p2000, %f1, %f1565;
	add.s32 	%r3431, %r4872, 722;
	cvt.rn.f32.s32 	%f1566, %r3431;
	setp.gt.f32 	%p2001, %f1, %f1566;
	selp.b32 	%r3432, 3, 2, %p2001;
	selp.b32 	%r3433, 0, %r3432, %p2000;
	add.s32 	%r3434, %r4872, 720;
	cvt.rn.f32.s32 	%f1567, %r3434;
	setp.gt.f32 	%p2002, %f1, %f1567;
	and.pred  	%p2003, %p2000, %p2002;
	selp.u32 	%r3435, 1, 0, %p2003;
	add.s32 	%r3436, %r3433, %r3435;
	add.s32 	%r3437, %r4872, 725;
	cvt.rn.f32.s32 	%f1568, %r3437;
	setp.leu.f32 	%p2004, %f1, %f1568;
	add.s32 	%r3438, %r4872, 726;
	cvt.rn.f32.s32 	%f1569, %r3438;
	setp.gt.f32 	%p2005, %f1, %f1569;
	add.s32 	%r3439, %r4872, 724;
	cvt.rn.f32.s32 	%f1570, %r3439;
	setp.gt.f32 	%p2006, %f1, %f1570;
	and.pred  	%p2007, %p2004, %p2006;
	selp.u32 	%r3440, 1, 0, %p2007;
	add.s32 	%r3441, %r4872, 729;
	cvt.rn.f32.s32 	%f1571, %r3441;
	setp.leu.f32 	%p2008, %f1, %f1571;
	add.s32 	%r3442, %r4872, 730;
	cvt.rn.f32.s32 	%f1572, %r3442;
	setp.gt.f32 	%p2009, %f1, %f1572;
	selp.b32 	%r3443, 3, 2, %p2009;
	selp.b32 	%r3444, 0, %r3443, %p2008;
	add.s32 	%r3445, %r4872, 728;
	cvt.rn.f32.s32 	%f1573, %r3445;
	setp.gt.f32 	%p2010, %f1, %f1573;
	and.pred  	%p2011, %p2008, %p2010;
	selp.u32 	%r3446, 1, 0, %p2011;
	add.s32 	%r3447, %r3444, %r3446;
	add.s32 	%r3448, %r4872, 733;
	cvt.rn.f32.s32 	%f1574, %r3448;
	setp.leu.f32 	%p2012, %f1, %f1574;
	add.s32 	%r3449, %r4872, 734;
	cvt.rn.f32.s32 	%f1575, %r3449;
	setp.gt.f32 	%p2013, %f1, %f1575;
	add.s32 	%r3450, %r4872, 732;
	cvt.rn.f32.s32 	%f1576, %r3450;
	setp.gt.f32 	%p2014, %f1, %f1576;
	and.pred  	%p2015, %p2012, %p2014;
	selp.u32 	%r3451, 1, 0, %p2015;
	add.s32 	%r3452, %r4872, 737;
	cvt.rn.f32.s32 	%f1577, %r3452;
	setp.leu.f32 	%p2016, %f1, %f1577;
	add.s32 	%r3453, %r4872, 738;
	cvt.rn.f32.s32 	%f1578, %r3453;
	setp.gt.f32 	%p2017, %f1, %f1578;
	selp.b32 	%r3454, 3, 2, %p2017;
	selp.b32 	%r3455, 0, %r3454, %p2016;
	add.s32 	%r3456, %r4872, 736;
	cvt.rn.f32.s32 	%f1579, %r3456;
	setp.gt.f32 	%p2018, %f1, %f1579;
	and.pred  	%p2019, %p2016, %p2018;
	selp.u32 	%r3457, 1, 0, %p2019;
	add.s32 	%r3458, %r3455, %r3457;
	add.s32 	%r3459, %r4872, 741;
	cvt.rn.f32.s32 	%f1580, %r3459;
	setp.leu.f32 	%p2020, %f1, %f1580;
	add.s32 	%r3460, %r4872, 742;
	cvt.rn.f32.s32 	%f1581, %r3460;
	setp.gt.f32 	%p2021, %f1, %f1581;
	add.s32 	%r3461, %r4872, 740;
	cvt.rn.f32.s32 	%f1582, %r3461;
	setp.gt.f32 	%p2022, %f1, %f1582;
	and.pred  	%p2023, %p2020, %p2022;
	selp.u32 	%r3462, 1, 0, %p2023;
	add.s32 	%r3463, %r4872, 745;
	cvt.rn.f32.s32 	%f1583, %r3463;
	setp.leu.f32 	%p2024, %f1, %f1583;
	add.s32 	%r3464, %r4872, 746;
	cvt.rn.f32.s32 	%f1584, %r3464;
	setp.gt.f32 	%p2025, %f1, %f1584;
	selp.b32 	%r3465, 3, 2, %p2025;
	selp.b32 	%r3466, 0, %r3465, %p2024;
	add.s32 	%r3467, %r4872, 744;
	cvt.rn.f32.s32 	%f1585, %r3467;
	setp.gt.f32 	%p2026, %f1, %f1585;
	and.pred  	%p2027, %p2024, %p2026;
	selp.u32 	%r3468, 1, 0, %p2027;
	add.s32 	%r3469, %r3466, %r3468;
	add.s32 	%r3470, %r4872, 749;
	cvt.rn.f32.s32 	%f1586, %r3470;
	setp.leu.f32 	%p2028, %f1, %f1586;
	add.s32 	%r3471, %r4872, 750;
	cvt.rn.f32.s32 	%f1587, %r3471;
	setp.gt.f32 	%p2029, %f1, %f1587;
	add.s32 	%r3472, %r4872, 748;
	cvt.rn.f32.s32 	%f1588, %r3472;
	setp.gt.f32 	%p2030, %f1, %f1588;
	and.pred  	%p2031, %p2028, %p2030;
	selp.u32 	%r3473, 1, 0, %p2031;
	add.s32 	%r3474, %r4872, 753;
	cvt.rn.f32.s32 	%f1589, %r3474;
	setp.leu.f32 	%p2032, %f1, %f1589;
	add.s32 	%r3475, %r4872, 754;
	cvt.rn.f32.s32 	%f1590, %r3475;
	setp.gt.f32 	%p2033, %f1, %f1590;
	selp.b32 	%r3476, 3, 2, %p2033;
	selp.b32 	%r3477, 0, %r3476, %p2032;
	add.s32 	%r3478, %r4872, 752;
	cvt.rn.f32.s32 	%f1591, %r3478;
	setp.gt.f32 	%p2034, %f1, %f1591;
	and.pred  	%p2035, %p2032, %p2034;
	selp.u32 	%r3479, 1, 0, %p2035;
	add.s32 	%r3480, %r3477, %r3479;
	add.s32 	%r3481, %r4872, 757;
	cvt.rn.f32.s32 	%f1592, %r3481;
	setp.leu.f32 	%p2036, %f1, %f1592;
	add.s32 	%r3482, %r4872, 758;
	cvt.rn.f32.s32 	%f1593, %r3482;
	setp.gt.f32 	%p2037, %f1, %f1593;
	add.s32 	%r3483, %r4872, 756;
	cvt.rn.f32.s32 	%f1594, %r3483;
	setp.gt.f32 	%p2038, %f1, %f1594;
	and.pred  	%p2039, %p2036, %p2038;
	selp.u32 	%r3484, 1, 0, %p2039;
	add.s32 	%r3485, %r4872, 761;
	cvt.rn.f32.s32 	%f1595, %r3485;
	setp.leu.f32 	%p2040, %f1, %f1595;
	add.s32 	%r3486, %r4872, 762;
	cvt.rn.f32.s32 	%f1596, %r3486;
	setp.gt.f32 	%p2041, %f1, %f1596;
	selp.b32 	%r3487, 3, 2, %p2041;
	selp.b32 	%r3488, 0, %r3487, %p2040;
	add.s32 	%r3489, %r4872, 760;
	cvt.rn.f32.s32 	%f1597, %r3489;
	setp.gt.f32 	%p2042, %f1, %f1597;
	and.pred  	%p2043, %p2040, %p2042;
	selp.u32 	%r3490, 1, 0, %p2043;
	add.s32 	%r3491, %r3488, %r3490;
	add.s32 	%r3492, %r4872, 765;
	cvt.rn.f32.s32 	%f1598, %r3492;
	setp.leu.f32 	%p2044, %f1, %f1598;
	add.s32 	%r3493, %r4872, 766;
	cvt.rn.f32.s32 	%f1599, %r3493;
	setp.gt.f32 	%p2045, %f1, %f1599;
	add.s32 	%r3494, %r4872, 764;
	cvt.rn.f32.s32 	%f1600, %r3494;
	setp.gt.f32 	%p2046, %f1, %f1600;
	and.pred  	%p2047, %p2044, %p2046;
	selp.u32 	%r3495, 1, 0, %p2047;
	add.s32 	%r3496, %r4872, 769;
	cvt.rn.f32.s32 	%f1601, %r3496;
	setp.leu.f32 	%p2048, %f1, %f1601;
	add.s32 	%r3497, %r4872, 770;
	cvt.rn.f32.s32 	%f1602, %r3497;
	setp.gt.f32 	%p2049, %f1, %f1602;
	selp.b32 	%r3498, 3, 2, %p2049;
	selp.b32 	%r3499, 0, %r3498, %p2048;
	add.s32 	%r3500, %r4872, 768;
	cvt.rn.f32.s32 	%f1603, %r3500;
	setp.gt.f32 	%p2050, %f1, %f1603;
	and.pred  	%p2051, %p2048, %p2050;
	selp.u32 	%r3501, 1, 0, %p2051;
	add.s32 	%r3502, %r3499, %r3501;
	add.s32 	%r3503, %r4872, 773;
	cvt.rn.f32.s32 	%f1604, %r3503;
	setp.leu.f32 	%p2052, %f1, %f1604;
	add.s32 	%r3504, %r4872, 774;
	cvt.rn.f32.s32 	%f1605, %r3504;
	setp.gt.f32 	%p2053, %f1, %f1605;
	add.s32 	%r3505, %r4872, 772;
	cvt.rn.f32.s32 	%f1606, %r3505;
	setp.gt.f32 	%p2054, %f1, %f1606;
	and.pred  	%p2055, %p2052, %p2054;
	selp.u32 	%r3506, 1, 0, %p2055;
	add.s32 	%r3507, %r4872, 777;
	cvt.rn.f32.s32 	%f1607, %r3507;
	setp.leu.f32 	%p2056, %f1, %f1607;
	add.s32 	%r3508, %r4872, 778;
	cvt.rn.f32.s32 	%f1608, %r3508;
	setp.gt.f32 	%p2057, %f1, %f1608;
	selp.b32 	%r3509, 3, 2, %p2057;
	selp.b32 	%r3510, 0, %r3509, %p2056;
	add.s32 	%r3511, %r4872, 776;
	cvt.rn.f32.s32 	%f1609, %r3511;
	setp.gt.f32 	%p2058, %f1, %f1609;
	and.pred  	%p2059, %p2056, %p2058;
	selp.u32 	%r3512, 1, 0, %p2059;
	add.s32 	%r3513, %r3510, %r3512;
	add.s32 	%r3514, %r4872, 781;
	cvt.rn.f32.s32 	%f1610, %r3514;
	setp.leu.f32 	%p2060, %f1, %f1610;
	add.s32 	%r3515, %r4872, 782;
	cvt.rn.f32.s32 	%f1611, %r3515;
	setp.gt.f32 	%p2061, %f1, %f1611;
	add.s32 	%r3516, %r4872, 780;
	cvt.rn.f32.s32 	%f1612, %r3516;
	setp.gt.f32 	%p2062, %f1, %f1612;
	and.pred  	%p2063, %p2060, %p2062;
	selp.u32 	%r3517, 1, 0, %p2063;
	add.s32 	%r3518, %r4872, 785;
	cvt.rn.f32.s32 	%f1613, %r3518;
	setp.leu.f32 	%p2064, %f1, %f1613;
	add.s32 	%r3519, %r4872, 786;
	cvt.rn.f32.s32 	%f1614, %r3519;
	setp.gt.f32 	%p2065, %f1, %f1614;
	selp.b32 	%r3520, 3, 2, %p2065;
	selp.b32 	%r3521, 0, %r3520, %p2064;
	add.s32 	%r3522, %r4872, 784;
	cvt.rn.f32.s32 	%f1615, %r3522;
	setp.gt.f32 	%p2066, %f1, %f1615;
	and.pred  	%p2067, %p2064, %p2066;
	selp.u32 	%r3523, 1, 0, %p2067;
	add.s32 	%r3524, %r3521, %r3523;
	add.s32 	%r3525, %r4872, 789;
	cvt.rn.f32.s32 	%f1616, %r3525;
	setp.leu.f32 	%p2068, %f1, %f1616;
	add.s32 	%r3526, %r4872, 790;
	cvt.rn.f32.s32 	%f1617, %r3526;
	setp.gt.f32 	%p2069, %f1, %f1617;
	add.s32 	%r3527, %r4872, 788;
	cvt.rn.f32.s32 	%f1618, %r3527;
	setp.gt.f32 	%p2070, %f1, %f1618;
	and.pred  	%p2071, %p2068, %p2070;
	selp.u32 	%r3528, 1, 0, %p2071;
	add.s32 	%r3529, %r4872, 793;
	cvt.rn.f32.s32 	%f1619, %r3529;
	setp.leu.f32 	%p2072, %f1, %f1619;
	add.s32 	%r3530, %r4872, 794;
	cvt.rn.f32.s32 	%f1620, %r3530;
	setp.gt.f32 	%p2073, %f1, %f1620;
	selp.b32 	%r3531, 3, 2, %p2073;
	selp.b32 	%r3532, 0, %r3531, %p2072;
	add.s32 	%r3533, %r4872, 792;
	cvt.rn.f32.s32 	%f1621, %r3533;
	setp.gt.f32 	%p2074, %f1, %f1621;
	and.pred  	%p2075, %p2072, %p2074;
	selp.u32 	%r3534, 1, 0, %p2075;
	add.s32 	%r3535, %r3532, %r3534;
	add.s32 	%r3536, %r4872, 797;
	cvt.rn.f32.s32 	%f1622, %r3536;
	setp.leu.f32 	%p2076, %f1, %f1622;
	add.s32 	%r3537, %r4872, 798;
	cvt.rn.f32.s32 	%f1623, %r3537;
	setp.gt.f32 	%p2077, %f1, %f1623;
	add.s32 	%r3538, %r4872, 796;
	cvt.rn.f32.s32 	%f1624, %r3538;
	setp.gt.f32 	%p2078, %f1, %f1624;
	and.pred  	%p2079, %p2076, %p2078;
	selp.u32 	%r3539, 1, 0, %p2079;
	add.s32 	%r3540, %r4872, 801;
	cvt.rn.f32.s32 	%f1625, %r3540;
	setp.leu.f32 	%p2080, %f1, %f1625;
	add.s32 	%r3541, %r4872, 802;
	cvt.rn.f32.s32 	%f1626, %r3541;
	setp.gt.f32 	%p2081, %f1, %f1626;
	selp.b32 	%r3542, 3, 2, %p2081;
	selp.b32 	%r3543, 0, %r3542, %p2080;
	add.s32 	%r3544, %r4872, 800;
	cvt.rn.f32.s32 	%f1627, %r3544;
	setp.gt.f32 	%p2082, %f1, %f1627;
	and.pred  	%p2083, %p2080, %p2082;
	selp.u32 	%r3545, 1, 0, %p2083;
	add.s32 	%r3546, %r3543, %r3545;
	add.s32 	%r3547, %r4872, 805;
	cvt.rn.f32.s32 	%f1628, %r3547;
	setp.leu.f32 	%p2084, %f1, %f1628;
	add.s32 	%r3548, %r4872, 806;
	cvt.rn.f32.s32 	%f1629, %r3548;
	setp.gt.f32 	%p2085, %f1, %f1629;
	add.s32 	%r3549, %r4872, 804;
	cvt.rn.f32.s32 	%f1630, %r3549;
	setp.gt.f32 	%p2086, %f1, %f1630;
	and.pred  	%p2087, %p2084, %p2086;
	selp.u32 	%r3550, 1, 0, %p2087;
	add.s32 	%r3551, %r4872, 809;
	cvt.rn.f32.s32 	%f1631, %r3551;
	setp.leu.f32 	%p2088, %f1, %f1631;
	add.s32 	%r3552, %r4872, 810;
	cvt.rn.f32.s32 	%f1632, %r3552;
	setp.gt.f32 	%p2089, %f1, %f1632;
	selp.b32 	%r3553, 3, 2, %p2089;
	selp.b32 	%r3554, 0, %r3553, %p2088;
	add.s32 	%r3555, %r4872, 808;
	cvt.rn.f32.s32 	%f1633, %r3555;
	setp.gt.f32 	%p2090, %f1, %f1633;
	and.pred  	%p2091, %p2088, %p2090;
	selp.u32 	%r3556, 1, 0, %p2091;
	add.s32 	%r3557, %r3554, %r3556;
	add.s32 	%r3558, %r4872, 813;
	cvt.rn.f32.s32 	%f1634, %r3558;
	setp.leu.f32 	%p2092, %f1, %f1634;
	add.s32 	%r3559, %r4872, 814;
	cvt.rn.f32.s32 	%f1635, %r3559;
	setp.gt.f32 	%p2093, %f1, %f1635;
	add.s32 	%r3560, %r4872, 812;
	cvt.rn.f32.s32 	%f1636, %r3560;
	setp.gt.f32 	%p2094, %f1, %f1636;
	and.pred  	%p2095, %p2092, %p2094;
	selp.u32 	%r3561, 1, 0, %p2095;
	add.s32 	%r3562, %r4872, 817;
	cvt.rn.f32.s32 	%f1637, %r3562;
	setp.leu.f32 	%p2096, %f1, %f1637;
	add.s32 	%r3563, %r4872, 818;
	cvt.rn.f32.s32 	%f1638, %r3563;
	setp.gt.f32 	%p2097, %f1, %f1638;
	selp.b32 	%r3564, 3, 2, %p2097;
	selp.b32 	%r3565, 0, %r3564, %p2096;
	add.s32 	%r3566, %r4872, 816;
	cvt.rn.f32.s32 	%f1639, %r3566;
	setp.gt.f32 	%p2098, %f1, %f1639;
	and.pred  	%p2099, %p2096, %p2098;
	selp.u32 	%r3567, 1, 0, %p2099;
	add.s32 	%r3568, %r3565, %r3567;
	add.s32 	%r3569, %r4872, 821;
	cvt.rn.f32.s32 	%f1640, %r3569;
	setp.leu.f32 	%p2100, %f1, %f1640;
	add.s32 	%r3570, %r4872, 822;
	cvt.rn.f32.s32 	%f1641, %r3570;
	setp.gt.f32 	%p2101, %f1, %f1641;
	add.s32 	%r3571, %r4872, 820;
	cvt.rn.f32.s32 	%f1642, %r3571;
	setp.gt.f32 	%p2102, %f1, %f1642;
	and.pred  	%p2103, %p2100, %p2102;
	selp.u32 	%r3572, 1, 0, %p2103;
	add.s32 	%r3573, %r4872, 825;
	cvt.rn.f32.s32 	%f1643, %r3573;
	setp.leu.f32 	%p2104, %f1, %f1643;
	add.s32 	%r3574, %r4872, 826;
	cvt.rn.f32.s32 	%f1644, %r3574;
	setp.gt.f32 	%p2105, %f1, %f1644;
	selp.b32 	%r3575, 3, 2, %p2105;
	selp.b32 	%r3576, 0, %r3575, %p2104;
	add.s32 	%r3577, %r4872, 824;
	cvt.rn.f32.s32 	%f1645, %r3577;
	setp.gt.f32 	%p2106, %f1, %f1645;
	and.pred  	%p2107, %p2104, %p2106;
	selp.u32 	%r3578, 1, 0, %p2107;
	add.s32 	%r3579, %r3576, %r3578;
	add.s32 	%r3580, %r4872, 829;
	cvt.rn.f32.s32 	%f1646, %r3580;
	setp.leu.f32 	%p2108, %f1, %f1646;
	add.s32 	%r3581, %r4872, 830;
	cvt.rn.f32.s32 	%f1647, %r3581;
	setp.gt.f32 	%p2109, %f1, %f1647;
	add.s32 	%r3582, %r4872, 828;
	cvt.rn.f32.s32 	%f1648, %r3582;
	setp.gt.f32 	%p2110, %f1, %f1648;
	and.pred  	%p2111, %p2108, %p2110;
	selp.u32 	%r3583, 1, 0, %p2111;
	add.s32 	%r3584, %r4872, 833;
	cvt.rn.f32.s32 	%f1649, %r3584;
	setp.leu.f32 	%p2112, %f1, %f1649;
	add.s32 	%r3585, %r4872, 834;
	cvt.rn.f32.s32 	%f1650, %r3585;
	setp.gt.f32 	%p2113, %f1, %f1650;
	selp.b32 	%r3586, 3, 2, %p2113;
	selp.b32 	%r3587, 0, %r3586, %p2112;
	add.s32 	%r3588, %r4872, 832;
	cvt.rn.f32.s32 	%f1651, %r3588;
	setp.gt.f32 	%p2114, %f1, %f1651;
	and.pred  	%p2115, %p2112, %p2114;
	selp.u32 	%r3589, 1, 0, %p2115;
	add.s32 	%r3590, %r3587, %r3589;
	add.s32 	%r3591, %r4872, 837;
	cvt.rn.f32.s32 	%f1652, %r3591;
	setp.leu.f32 	%p2116, %f1, %f1652;
	add.s32 	%r3592, %r4872, 838;
	cvt.rn.f32.s32 	%f1653, %r3592;
	setp.gt.f32 	%p2117, %f1, %f1653;
	add.s32 	%r3593, %r4872, 836;
	cvt.rn.f32.s32 	%f1654, %r3593;
	setp.gt.f32 	%p2118, %f1, %f1654;
	and.pred  	%p2119, %p2116, %p2118;
	selp.u32 	%r3594, 1, 0, %p2119;
	add.s32 	%r3595, %r4872, 841;
	cvt.rn.f32.s32 	%f1655, %r3595;
	setp.leu.f32 	%p2120, %f1, %f1655;
	add.s32 	%r3596, %r4872, 842;
	cvt.rn.f32.s32 	%f1656, %r3596;
	setp.gt.f32 	%p2121, %f1, %f1656;
	selp.b32 	%r3597, 3, 2, %p2121;
	selp.b32 	%r3598, 0, %r3597, %p2120;
	add.s32 	%r3599, %r4872, 840;
	cvt.rn.f32.s32 	%f1657, %r3599;
	setp.gt.f32 	%p2122, %f1, %f1657;
	and.pred  	%p2123, %p2120, %p2122;
	selp.u32 	%r3600, 1, 0, %p2123;
	add.s32 	%r3601, %r3598, %r3600;
	add.s32 	%r3602, %r4872, 845;
	cvt.rn.f32.s32 	%f1658, %r3602;
	setp.leu.f32 	%p2124, %f1, %f1658;
	add.s32 	%r3603, %r4872, 846;
	cvt.rn.f32.s32 	%f1659, %r3603;
	setp.gt.f32 	%p2125, %f1, %f1659;
	add.s32 	%r3604, %r4872, 844;
	cvt.rn.f32.s32 	%f1660, %r3604;
	setp.gt.f32 	%p2126, %f1, %f1660;
	and.pred  	%p2127, %p2124, %p2126;
	selp.u32 	%r3605, 1, 0, %p2127;
	add.s32 	%r3606, %r4872, 849;
	cvt.rn.f32.s32 	%f1661, %r3606;
	setp.leu.f32 	%p2128, %f1, %f1661;
	add.s32 	%r3607, %r4872, 850;
	cvt.rn.f32.s32 	%f1662, %r3607;
	setp.gt.f32 	%p2129, %f1, %f1662;
	selp.b32 	%r3608, 3, 2, %p2129;
	selp.b32 	%r3609, 0, %r3608, %p2128;
	add.s32 	%r3610, %r4872, 848;
	cvt.rn.f32.s32 	%f1663, %r3610;
	setp.gt.f32 	%p2130, %f1, %f1663;
	and.pred  	%p2131, %p2128, %p2130;
	selp.u32 	%r3611, 1, 0, %p2131;
	add.s32 	%r3612, %r3609, %r3611;
	add.s32 	%r3613, %r4872, 853;
	cvt.rn.f32.s32 	%f1664, %r3613;
	setp.leu.f32 	%p2132, %f1, %f1664;
	add.s32 	%r3614, %r4872, 854;
	cvt.rn.f32.s32 	%f1665, %r3614;
	setp.gt.f32 	%p2133, %f1, %f1665;
	add.s32 	%r3615, %r4872, 852;
	cvt.rn.f32.s32 	%f1666, %r3615;
	setp.gt.f32 	%p2134, %f1, %f1666;
	and.pred  	%p2135, %p2132, %p2134;
	selp.u32 	%r3616, 1, 0, %p2135;
	add.s32 	%r3617, %r4872, 857;
	cvt.rn.f32.s32 	%f1667, %r3617;
	setp.leu.f32 	%p2136, %f1, %f1667;
	add.s32 	%r3618, %r4872, 858;
	cvt.rn.f32.s32 	%f1668, %r3618;
	setp.gt.f32 	%p2137, %f1, %f1668;
	selp.b32 	%r3619, 3, 2, %p2137;
	selp.b32 	%r3620, 0, %r3619, %p2136;
	add.s32 	%r3621, %r4872, 856;
	cvt.rn.f32.s32 	%f1669, %r3621;
	setp.gt.f32 	%p2138, %f1, %f1669;
	and.pred  	%p2139, %p2136, %p2138;
	selp.u32 	%r3622, 1, 0, %p2139;
	add.s32 	%r3623, %r3620, %r3622;
	add.s32 	%r3624, %r4872, 861;
	cvt.rn.f32.s32 	%f1670, %r3624;
	setp.leu.f32 	%p2140, %f1, %f1670;
	add.s32 	%r3625, %r4872, 862;
	cvt.rn.f32.s32 	%f1671, %r3625;
	setp.gt.f32 	%p2141, %f1, %f1671;
	add.s32 	%r3626, %r4872, 860;
	cvt.rn.f32.s32 	%f1672, %r3626;
	setp.gt.f32 	%p2142, %f1, %f1672;
	and.pred  	%p2143, %p2140, %p2142;
	selp.u32 	%r3627, 1, 0, %p2143;
	add.s32 	%r3628, %r4872, 865;
	cvt.rn.f32.s32 	%f1673, %r3628;
	setp.leu.f32 	%p2144, %f1, %f1673;
	add.s32 	%r3629, %r4872, 866;
	cvt.rn.f32.s32 	%f1674, %r3629;
	setp.gt.f32 	%p2145, %f1, %f1674;
	selp.b32 	%r3630, 3, 2, %p2145;
	selp.b32 	%r3631, 0, %r3630, %p2144;
	add.s32 	%r3632, %r4872, 864;
	cvt.rn.f32.s32 	%f1675, %r3632;
	setp.gt.f32 	%p2146, %f1, %f1675;
	and.pred  	%p2147, %p2144, %p2146;
	selp.u32 	%r3633, 1, 0, %p2147;
	add.s32 	%r3634, %r3631, %r3633;
	add.s32 	%r3635, %r4872, 869;
	cvt.rn.f32.s32 	%f1676, %r3635;
	setp.leu.f32 	%p2148, %f1, %f1676;
	add.s32 	%r3636, %r4872, 870;
	cvt.rn.f32.s32 	%f1677, %r3636;
	setp.gt.f32 	%p2149, %f1, %f1677;
	add.s32 	%r3637, %r4872, 868;
	cvt.rn.f32.s32 	%f1678, %r3637;
	setp.gt.f32 	%p2150, %f1, %f1678;
	and.pred  	%p2151, %p2148, %p2150;
	selp.u32 	%r3638, 1, 0, %p2151;
	add.s32 	%r3639, %r4872, 873;
	cvt.rn.f32.s32 	%f1679, %r3639;
	setp.leu.f32 	%p2152, %f1, %f1679;
	add.s32 	%r3640, %r4872, 874;
	cvt.rn.f32.s32 	%f1680, %r3640;
	setp.gt.f32 	%p2153, %f1, %f1680;
	selp.b32 	%r3641, 3, 2, %p2153;
	selp.b32 	%r3642, 0, %r3641, %p2152;
	add.s32 	%r3643, %r4872, 872;
	cvt.rn.f32.s32 	%f1681, %r3643;
	setp.gt.f32 	%p2154, %f1, %f1681;
	and.pred  	%p2155, %p2152, %p2154;
	selp.u32 	%r3644, 1, 0, %p2155;
	add.s32 	%r3645, %r3642, %r3644;
	add.s32 	%r3646, %r4872, 877;
	cvt.rn.f32.s32 	%f1682, %r3646;
	setp.leu.f32 	%p2156, %f1, %f1682;
	add.s32 	%r3647, %r4872, 878;
	cvt.rn.f32.s32 	%f1683, %r3647;
	setp.gt.f32 	%p2157, %f1, %f1683;
	add.s32 	%r3648, %r4872, 876;
	cvt.rn.f32.s32 	%f1684, %r3648;
	setp.gt.f32 	%p2158, %f1, %f1684;
	and.pred  	%p2159, %p2156, %p2158;
	selp.u32 	%r3649, 1, 0, %p2159;
	add.s32 	%r3650, %r4872, 881;
	cvt.rn.f32.s32 	%f1685, %r3650;
	setp.leu.f32 	%p2160, %f1, %f1685;
	add.s32 	%r3651, %r4872, 882;
	cvt.rn.f32.s32 	%f1686, %r3651;
	setp.gt.f32 	%p2161, %f1, %f1686;
	selp.b32 	%r3652, 3, 2, %p2161;
	selp.b32 	%r3653, 0, %r3652, %p2160;
	add.s32 	%r3654, %r4872, 880;
	cvt.rn.f32.s32 	%f1687, %r3654;
	setp.gt.f32 	%p2162, %f1, %f1687;
	and.pred  	%p2163, %p2160, %p2162;
	selp.u32 	%r3655, 1, 0, %p2163;
	add.s32 	%r3656, %r3653, %r3655;
	add.s32 	%r3657, %r4872, 885;
	cvt.rn.f32.s32 	%f1688, %r3657;
	setp.leu.f32 	%p2164, %f1, %f1688;
	add.s32 	%r3658, %r4872, 886;
	cvt.rn.f32.s32 	%f1689, %r3658;
	setp.gt.f32 	%p2165, %f1, %f1689;
	add.s32 	%r3659, %r4872, 884;
	cvt.rn.f32.s32 	%f1690, %r3659;
	setp.gt.f32 	%p2166, %f1, %f1690;
	and.pred  	%p2167, %p2164, %p2166;
	selp.u32 	%r3660, 1, 0, %p2167;
	add.s32 	%r3661, %r4872, 889;
	cvt.rn.f32.s32 	%f1691, %r3661;
	setp.leu.f32 	%p2168, %f1, %f1691;
	add.s32 	%r3662, %r4872, 890;
	cvt.rn.f32.s32 	%f1692, %r3662;
	setp.gt.f32 	%p2169, %f1, %f1692;
	selp.b32 	%r3663, 3, 2, %p2169;
	selp.b32 	%r3664, 0, %r3663, %p2168;
	add.s32 	%r3665, %r4872, 888;
	cvt.rn.f32.s32 	%f1693, %r3665;
	setp.gt.f32 	%p2170, %f1, %f1693;
	and.pred  	%p2171, %p2168, %p2170;
	selp.u32 	%r3666, 1, 0, %p2171;
	add.s32 	%r3667, %r3664, %r3666;
	add.s32 	%r3668, %r4872, 893;
	cvt.rn.f32.s32 	%f1694, %r3668;
	setp.leu.f32 	%p2172, %f1, %f1694;
	add.s32 	%r3669, %r4872, 894;
	cvt.rn.f32.s32 	%f1695, %r3669;
	setp.gt.f32 	%p2173, %f1, %f1695;
	add.s32 	%r3670, %r4872, 892;
	cvt.rn.f32.s32 	%f1696, %r3670;
	setp.gt.f32 	%p2174, %f1, %f1696;
	and.pred  	%p2175, %p2172, %p2174;
	selp.u32 	%r3671, 1, 0, %p2175;
	add.s32 	%r3672, %r4872, 897;
	cvt.rn.f32.s32 	%f1697, %r3672;
	setp.leu.f32 	%p2176, %f1, %f1697;
	add.s32 	%r3673, %r4872, 898;
	cvt.rn.f32.s32 	%f1698, %r3673;
	setp.gt.f32 	%p2177, %f1, %f1698;
	selp.b32 	%r3674, 3, 2, %p2177;
	selp.b32 	%r3675, 0, %r3674, %p2176;
	add.s32 	%r3676, %r4872, 896;
	cvt.rn.f32.s32 	%f1699, %r3676;
	setp.gt.f32 	%p2178, %f1, %f1699;
	and.pred  	%p2179, %p2176, %p2178;
	selp.u32 	%r3677, 1, 0, %p2179;
	add.s32 	%r3678, %r3675, %r3677;
	add.s32 	%r3679, %r4872, 901;
	cvt.rn.f32.s32 	%f1700, %r3679;
	setp.leu.f32 	%p2180, %f1, %f1700;
	add.s32 	%r3680, %r4872, 902;
	cvt.rn.f32.s32 	%f1701, %r3680;
	setp.gt.f32 	%p2181, %f1, %f1701;
	add.s32 	%r3681, %r4872, 900;
	cvt.rn.f32.s32 	%f1702, %r3681;
	setp.gt.f32 	%p2182, %f1, %f1702;
	and.pred  	%p2183, %p2180, %p2182;
	selp.u32 	%r3682, 1, 0, %p2183;
	add.s32 	%r3683, %r4872, 905;
	cvt.rn.f32.s32 	%f1703, %r3683;
	setp.leu.f32 	%p2184, %f1, %f1703;
	add.s32 	%r3684, %r4872, 906;
	cvt.rn.f32.s32 	%f1704, %r3684;
	setp.gt.f32 	%p2185, %f1, %f1704;
	selp.b32 	%r3685, 3, 2, %p2185;
	selp.b32 	%r3686, 0, %r3685, %p2184;
	add.s32 	%r3687, %r4872, 904;
	cvt.rn.f32.s32 	%f1705, %r3687;
	setp.gt.f32 	%p2186, %f1, %f1705;
	and.pred  	%p2187, %p2184, %p2186;
	selp.u32 	%r3688, 1, 0, %p2187;
	add.s32 	%r3689, %r3686, %r3688;
	add.s32 	%r3690, %r4872, 909;
	cvt.rn.f32.s32 	%f1706, %r3690;
	setp.leu.f32 	%p2188, %f1, %f1706;
	add.s32 	%r3691, %r4872, 910;
	cvt.rn.f32.s32 	%f1707, %r3691;
	setp.gt.f32 	%p2189, %f1, %f1707;
	add.s32 	%r3692, %r4872, 908;
	cvt.rn.f32.s32 	%f1708, %r3692;
	setp.gt.f32 	%p2190, %f1, %f1708;
	and.pred  	%p2191, %p2188, %p2190;
	selp.u32 	%r3693, 1, 0, %p2191;
	add.s32 	%r3694, %r4872, 913;
	cvt.rn.f32.s32 	%f1709, %r3694;
	setp.leu.f32 	%p2192, %f1, %f1709;
	add.s32 	%r3695, %r4872, 914;
	cvt.rn.f32.s32 	%f1710, %r3695;
	setp.gt.f32 	%p2193, %f1, %f1710;
	selp.b32 	%r3696, 3, 2, %p2193;
	selp.b32 	%r3697, 0, %r3696, %p2192;
	add.s32 	%r3698, %r4872, 912;
	cvt.rn.f32.s32 	%f1711, %r3698;
	setp.gt.f32 	%p2194, %f1, %f1711;
	and.pred  	%p2195, %p2192, %p2194;
	selp.u32 	%r3699, 1, 0, %p2195;
	add.s32 	%r3700, %r3697, %r3699;
	add.s32 	%r3701, %r4872, 917;
	cvt.rn.f32.s32 	%f1712, %r3701;
	setp.leu.f32 	%p2196, %f1, %f1712;
	add.s32 	%r3702, %r4872, 918;
	cvt.rn.f32.s32 	%f1713, %r3702;
	setp.gt.f32 	%p2197, %f1, %f1713;
	add.s32 	%r3703, %r4872, 916;
	cvt.rn.f32.s32 	%f1714, %r3703;
	setp.gt.f32 	%p2198, %f1, %f1714;
	and.pred  	%p2199, %p2196, %p2198;
	selp.u32 	%r3704, 1, 0, %p2199;
	add.s32 	%r3705, %r4872, 921;
	cvt.rn.f32.s32 	%f1715, %r3705;
	setp.leu.f32 	%p2200, %f1, %f1715;
	add.s32 	%r3706, %r4872, 922;
	cvt.rn.f32.s32 	%f1716, %r3706;
	setp.gt.f32 	%p2201, %f1, %f1716;
	selp.b32 	%r3707, 3, 2, %p2201;
	selp.b32 	%r3708, 0, %r3707, %p2200;
	add.s32 	%r3709, %r4872, 920;
	cvt.rn.f32.s32 	%f1717, %r3709;
	setp.gt.f32 	%p2202, %f1, %f1717;
	and.pred  	%p2203, %p2200, %p2202;
	selp.u32 	%r3710, 1, 0, %p2203;
	add.s32 	%r3711, %r3708, %r3710;
	add.s32 	%r3712, %r4872, 925;
	cvt.rn.f32.s32 	%f1718, %r3712;
	setp.leu.f32 	%p2204, %f1, %f1718;
	add.s32 	%r3713, %r4872, 926;
	cvt.rn.f32.s32 	%f1719, %r3713;
	setp.gt.f32 	%p2205, %f1, %f1719;
	add.s32 	%r3714, %r4872, 924;
	cvt.rn.f32.s32 	%f1720, %r3714;
	setp.gt.f32 	%p2206, %f1, %f1720;
	and.pred  	%p2207, %p2204, %p2206;
	selp.u32 	%r3715, 1, 0, %p2207;
	add.s32 	%r3716, %r4872, 929;
	cvt.rn.f32.s32 	%f1721, %r3716;
	setp.leu.f32 	%p2208, %f1, %f1721;
	add.s32 	%r3717, %r4872, 930;
	cvt.rn.f32.s32 	%f1722, %r3717;
	setp.gt.f32 	%p2209, %f1, %f1722;
	selp.b32 	%r3718, 3, 2, %p2209;
	selp.b32 	%r3719, 0, %r3718, %p2208;
	add.s32 	%r3720, %r4872, 928;
	cvt.rn.f32.s32 	%f1723, %r3720;
	setp.gt.f32 	%p2210, %f1, %f1723;
	and.pred  	%p2211, %p2208, %p2210;
	selp.u32 	%r3721, 1, 0, %p2211;
	add.s32 	%r3722, %r3719, %r3721;
	add.s32 	%r3723, %r4872, 933;
	cvt.rn.f32.s32 	%f1724, %r3723;
	setp.leu.f32 	%p2212, %f1, %f1724;
	add.s32 	%r3724, %r4872, 934;
	cvt.rn.f32.s32 	%f1725, %r3724;
	setp.gt.f32 	%p2213, %f1, %f1725;
	add.s32 	%r3725, %r4872, 932;
	cvt.rn.f32.s32 	%f1726, %r3725;
	setp.gt.f32 	%p2214, %f1, %f1726;
	and.pred  	%p2215, %p2212, %p2214;
	selp.u32 	%r3726, 1, 0, %p2215;
	add.s32 	%r3727, %r4872, 937;
	cvt.rn.f32.s32 	%f1727, %r3727;
	setp.leu.f32 	%p2216, %f1, %f1727;
	add.s32 	%r3728, %r4872, 938;
	cvt.rn.f32.s32 	%f1728, %r3728;
	setp.gt.f32 	%p2217, %f1, %f1728;
	selp.b32 	%r3729, 3, 2, %p2217;
	selp.b32 	%r3730, 0, %r3729, %p2216;
	add.s32 	%r3731, %r4872, 936;
	cvt.rn.f32.s32 	%f1729, %r3731;
	setp.gt.f32 	%p2218, %f1, %f1729;
	and.pred  	%p2219, %p2216, %p2218;
	selp.u32 	%r3732, 1, 0, %p2219;
	add.s32 	%r3733, %r3730, %r3732;
	add.s32 	%r3734, %r4872, 941;
	cvt.rn.f32.s32 	%f1730, %r3734;
	setp.leu.f32 	%p2220, %f1, %f1730;
	add.s32 	%r3735, %r4872, 942;
	cvt.rn.f32.s32 	%f1731, %r3735;
	setp.gt.f32 	%p2221, %f1, %f1731;
	add.s32 	%r3736, %r4872, 940;
	cvt.rn.f32.s32 	%f1732, %r3736;
	setp.gt.f32 	%p2222, %f1, %f1732;
	and.pred  	%p2223, %p2220, %p2222;
	selp.u32 	%r3737, 1, 0, %p2223;
	add.s32 	%r3738, %r4872, 945;
	cvt.rn.f32.s32 	%f1733, %r3738;
	setp.leu.f32 	%p2224, %f1, %f1733;
	add.s32 	%r3739, %r4872, 946;
	cvt.rn.f32.s32 	%f1734, %r3739;
	setp.gt.f32 	%p2225, %f1, %f1734;
	selp.b32 	%r3740, 3, 2, %p2225;
	selp.b32 	%r3741, 0, %r3740, %p2224;
	add.s32 	%r3742, %r4872, 944;
	cvt.rn.f32.s32 	%f1735, %r3742;
	setp.gt.f32 	%p2226, %f1, %f1735;
	and.pred  	%p2227, %p2224, %p2226;
	selp.u32 	%r3743, 1, 0, %p2227;
	add.s32 	%r3744, %r3741, %r3743;
	add.s32 	%r3745, %r4872, 949;
	cvt.rn.f32.s32 	%f1736, %r3745;
	setp.leu.f32 	%p2228, %f1, %f1736;
	add.s32 	%r3746, %r4872, 950;
	cvt.rn.f32.s32 	%f1737, %r3746;
	setp.gt.f32 	%p2229, %f1, %f1737;
	add.s32 	%r3747, %r4872, 948;
	cvt.rn.f32.s32 	%f1738, %r3747;
	setp.gt.f32 	%p2230, %f1, %f1738;
	and.pred  	%p2231, %p2228, %p2230;
	selp.u32 	%r3748, 1, 0, %p2231;
	add.s32 	%r3749, %r4872, 953;
	cvt.rn.f32.s32 	%f1739, %r3749;
	setp.leu.f32 	%p2232, %f1, %f1739;
	add.s32 	%r3750, %r4872, 954;
	cvt.rn.f32.s32 	%f1740, %r3750;
	setp.gt.f32 	%p2233, %f1, %f1740;
	selp.b32 	%r3751, 3, 2, %p2233;
	selp.b32 	%r3752, 0, %r3751, %p2232;
	add.s32 	%r3753, %r4872, 952;
	cvt.rn.f32.s32 	%f1741, %r3753;
	setp.gt.f32 	%p2234, %f1, %f1741;
	and.pred  	%p2235, %p2232, %p2234;
	selp.u32 	%r3754, 1, 0, %p2235;
	add.s32 	%r3755, %r3752, %r3754;
	add.s32 	%r3756, %r4872, 957;
	cvt.rn.f32.s32 	%f1742, %r3756;
	setp.leu.f32 	%p2236, %f1, %f1742;
	add.s32 	%r3757, %r4872, 958;
	cvt.rn.f32.s32 	%f1743, %r3757;
	setp.gt.f32 	%p2237, %f1, %f1743;
	add.s32 	%r3758, %r4872, 956;
	cvt.rn.f32.s32 	%f1744, %r3758;
	setp.gt.f32 	%p2238, %f1, %f1744;
	and.pred  	%p2239, %p2236, %p2238;
	selp.u32 	%r3759, 1, 0, %p2239;
	add.s32 	%r3760, %r4872, 961;
	cvt.rn.f32.s32 	%f1745, %r3760;
	setp.leu.f32 	%p2240, %f1, %f1745;
	add.s32 	%r3761, %r4872, 962;
	cvt.rn.f32.s32 	%f1746, %r3761;
	setp.gt.f32 	%p2241, %f1, %f1746;
	selp.b32 	%r3762, 3, 2, %p2241;
	selp.b32 	%r3763, 0, %r3762, %p2240;
	add.s32 	%r3764, %r4872, 960;
	cvt.rn.f32.s32 	%f1747, %r3764;
	setp.gt.f32 	%p2242, %f1, %f1747;
	and.pred  	%p2243, %p2240, %p2242;
	selp.u32 	%r3765, 1, 0, %p2243;
	add.s32 	%r3766, %r3763, %r3765;
	add.s32 	%r3767, %r4872, 965;
	cvt.rn.f32.s32 	%f1748, %r3767;
	setp.leu.f32 	%p2244, %f1, %f1748;
	add.s32 	%r3768, %r4872, 966;
	cvt.rn.f32.s32 	%f1749, %r3768;
	setp.gt.f32 	%p2245, %f1, %f1749;
	add.s32 	%r3769, %r4872, 964;
	cvt.rn.f32.s32 	%f1750, %r3769;
	setp.gt.f32 	%p2246, %f1, %f1750;
	and.pred  	%p2247, %p2244, %p2246;
	selp.u32 	%r3770, 1, 0, %p2247;
	add.s32 	%r3771, %r4872, 969;
	cvt.rn.f32.s32 	%f1751, %r3771;
	setp.leu.f32 	%p2248, %f1, %f1751;
	add.s32 	%r3772, %r4872, 970;
	cvt.rn.f32.s32 	%f1752, %r3772;
	setp.gt.f32 	%p2249, %f1, %f1752;
	selp.b32 	%r3773, 3, 2, %p2249;
	selp.b32 	%r3774, 0, %r3773, %p2248;
	add.s32 	%r3775, %r4872, 968;
	cvt.rn.f32.s32 	%f1753, %r3775;
	setp.gt.f32 	%p2250, %f1, %f1753;
	and.pred  	%p2251, %p2248, %p2250;
	selp.u32 	%r3776, 1, 0, %p2251;
	add.s32 	%r3777, %r3774, %r3776;
	add.s32 	%r3778, %r4872, 973;
	cvt.rn.f32.s32 	%f1754, %r3778;
	setp.leu.f32 	%p2252, %f1, %f1754;
	add.s32 	%r3779, %r4872, 974;
	cvt.rn.f32.s32 	%f1755, %r3779;
	setp.gt.f32 	%p2253, %f1, %f1755;
	add.s32 	%r3780, %r4872, 972;
	cvt.rn.f32.s32 	%f1756, %r3780;
	setp.gt.f32 	%p2254, %f1, %f1756;
	and.pred  	%p2255, %p2252, %p2254;
	selp.u32 	%r3781, 1, 0, %p2255;
	add.s32 	%r3782, %r4872, 977;
	cvt.rn.f32.s32 	%f1757, %r3782;
	setp.leu.f32 	%p2256, %f1, %f1757;
	add.s32 	%r3783, %r4872, 978;
	cvt.rn.f32.s32 	%f1758, %r3783;
	setp.gt.f32 	%p2257, %f1, %f1758;
	selp.b32 	%r3784, 3, 2, %p2257;
	selp.b32 	%r3785, 0, %r3784, %p2256;
	add.s32 	%r3786, %r4872, 976;
	cvt.rn.f32.s32 	%f1759, %r3786;
	setp.gt.f32 	%p2258, %f1, %f1759;
	and.pred  	%p2259, %p2256, %p2258;
	selp.u32 	%r3787, 1, 0, %p2259;
	add.s32 	%r3788, %r3785, %r3787;
	add.s32 	%r3789, %r4872, 981;
	cvt.rn.f32.s32 	%f1760, %r3789;
	setp.leu.f32 	%p2260, %f1, %f1760;
	add.s32 	%r3790, %r4872, 982;
	cvt.rn.f32.s32 	%f1761, %r3790;
	setp.gt.f32 	%p2261, %f1, %f1761;
	add.s32 	%r3791, %r4872, 980;
	cvt.rn.f32.s32 	%f1762, %r3791;
	setp.gt.f32 	%p2262, %f1, %f1762;
	and.pred  	%p2263, %p2260, %p2262;
	selp.u32 	%r3792, 1, 0, %p2263;
	add.s32 	%r3793, %r4872, 985;
	cvt.rn.f32.s32 	%f1763, %r3793;
	setp.leu.f32 	%p2264, %f1, %f1763;
	add.s32 	%r3794, %r4872, 986;
	cvt.rn.f32.s32 	%f1764, %r3794;
	setp.gt.f32 	%p2265, %f1, %f1764;
	selp.b32 	%r3795, 3, 2, %p2265;
	selp.b32 	%r3796, 0, %r3795, %p2264;
	add.s32 	%r3797, %r4872, 984;
	cvt.rn.f32.s32 	%f1765, %r3797;
	setp.gt.f32 	%p2266, %f1, %f1765;
	and.pred  	%p2267, %p2264, %p2266;
	selp.u32 	%r3798, 1, 0, %p2267;
	add.s32 	%r3799, %r3796, %r3798;
	add.s32 	%r3800, %r4872, 989;
	cvt.rn.f32.s32 	%f1766, %r3800;
	setp.leu.f32 	%p2268, %f1, %f1766;
	add.s32 	%r3801, %r4872, 990;
	cvt.rn.f32.s32 	%f1767, %r3801;
	setp.gt.f32 	%p2269, %f1, %f1767;
	add.s32 	%r3802, %r4872, 988;
	cvt.rn.f32.s32 	%f1768, %r3802;
	setp.gt.f32 	%p2270, %f1, %f1768;
	and.pred  	%p2271, %p2268, %p2270;
	selp.u32 	%r3803, 1, 0, %p2271;
	add.s32 	%r3804, %r4872, 993;
	cvt.rn.f32.s32 	%f1769, %r3804;
	setp.leu.f32 	%p2272, %f1, %f1769;
	add.s32 	%r3805, %r4872, 994;
	cvt.rn.f32.s32 	%f1770, %r3805;
	setp.gt.f32 	%p2273, %f1, %f1770;
	selp.b32 	%r3806, 3, 2, %p2273;
	selp.b32 	%r3807, 0, %r3806, %p2272;
	add.s32 	%r3808, %r4872, 992;
	cvt.rn.f32.s32 	%f1771, %r3808;
	setp.gt.f32 	%p2274, %f1, %f1771;
	and.pred  	%p2275, %p2272, %p2274;
	selp.u32 	%r3809, 1, 0, %p2275;
	add.s32 	%r3810, %r3807, %r3809;
	add.s32 	%r3811, %r4872, 997;
	cvt.rn.f32.s32 	%f1772, %r3811;
	setp.leu.f32 	%p2276, %f1, %f1772;
	add.s32 	%r3812, %r4872, 998;
	cvt.rn.f32.s32 	%f1773, %r3812;
	setp.gt.f32 	%p2277, %f1, %f1773;
	add.s32 	%r3813, %r4872, 996;
	cvt.rn.f32.s32 	%f1774, %r3813;
	setp.gt.f32 	%p2278, %f1, %f1774;
	and.pred  	%p2279, %p2276, %p2278;
	selp.u32 	%r3814, 1, 0, %p2279;
	add.s32 	%r3815, %r4872, 1001;
	cvt.rn.f32.s32 	%f1775, %r3815;
	setp.leu.f32 	%p2280, %f1, %f1775;
	add.s32 	%r3816, %r4872, 1002;
	cvt.rn.f32.s32 	%f1776, %r3816;
	setp.gt.f32 	%p2281, %f1, %f1776;
	selp.b32 	%r3817, 3, 2, %p2281;
	selp.b32 	%r3818, 0, %r3817, %p2280;
	add.s32 	%r3819, %r4872, 1000;
	cvt.rn.f32.s32 	%f1777, %r3819;
	setp.gt.f32 	%p2282, %f1, %f1777;
	and.pred  	%p2283, %p2280, %p2282;
	selp.u32 	%r3820, 1, 0, %p2283;
	add.s32 	%r3821, %r3818, %r3820;
	add.s32 	%r3822, %r4872, 1005;
	cvt.rn.f32.s32 	%f1778, %r3822;
	setp.leu.f32 	%p2284, %f1, %f1778;
	add.s32 	%r3823, %r4872, 1006;
	cvt.rn.f32.s32 	%f1779, %r3823;
	setp.gt.f32 	%p2285, %f1, %f1779;
	add.s32 	%r3824, %r4872, 1004;
	cvt.rn.f32.s32 	%f1780, %r3824;
	setp.gt.f32 	%p2286, %f1, %f1780;
	and.pred  	%p2287, %p2284, %p2286;
	selp.u32 	%r3825, 1, 0, %p2287;
	add.s32 	%r3826, %r4872, 1009;
	cvt.rn.f32.s32 	%f1781, %r3826;
	setp.leu.f32 	%p2288, %f1, %f1781;
	add.s32 	%r3827, %r4872, 1010;
	cvt.rn.f32.s32 	%f1782, %r3827;
	setp.gt.f32 	%p2289, %f1, %f1782;
	selp.b32 	%r3828, 3, 2, %p2289;
	selp.b32 	%r3829, 0, %r3828, %p2288;
	add.s32 	%r3830, %r4872, 1008;
	cvt.rn.f32.s32 	%f1783, %r3830;
	setp.gt.f32 	%p2290, %f1, %f1783;
	and.pred  	%p2291, %p2288, %p2290;
	selp.u32 	%r3831, 1, 0, %p2291;
	add.s32 	%r3832, %r3829, %r3831;
	add.s32 	%r3833, %r4872, 1013;
	cvt.rn.f32.s32 	%f1784, %r3833;
	setp.leu.f32 	%p2292, %f1, %f1784;
	add.s32 	%r3834, %r4872, 1014;
	cvt.rn.f32.s32 	%f1785, %r3834;
	setp.gt.f32 	%p2293, %f1, %f1785;
	add.s32 	%r3835, %r4872, 1012;
	cvt.rn.f32.s32 	%f1786, %r3835;
	setp.gt.f32 	%p2294, %f1, %f1786;
	and.pred  	%p2295, %p2292, %p2294;
	selp.u32 	%r3836, 1, 0, %p2295;
	add.s32 	%r3837, %r4872, 1017;
	cvt.rn.f32.s32 	%f1787, %r3837;
	setp.leu.f32 	%p2296, %f1, %f1787;
	add.s32 	%r3838, %r4872, 1018;
	cvt.rn.f32.s32 	%f1788, %r3838;
	setp.gt.f32 	%p2297, %f1, %f1788;
	selp.b32 	%r3839, 3, 2, %p2297;
	selp.b32 	%r3840, 0, %r3839, %p2296;
	add.s32 	%r3841, %r4872, 1016;
	cvt.rn.f32.s32 	%f1789, %r3841;
	setp.gt.f32 	%p2298, %f1, %f1789;
	and.pred  	%p2299, %p2296, %p2298;
	selp.u32 	%r3842, 1, 0, %p2299;
	add.s32 	%r3843, %r3840, %r3842;
	add.s32 	%r3844, %r4872, 1021;
	cvt.rn.f32.s32 	%f1790, %r3844;
	setp.leu.f32 	%p2300, %f1, %f1790;
	add.s32 	%r3845, %r4872, 1022;
	cvt.rn.f32.s32 	%f1791, %r3845;
	setp.gt.f32 	%p2301, %f1, %f1791;
	add.s32 	%r3846, %r4872, 1020;
	cvt.rn.f32.s32 	%f1792, %r3846;
	setp.gt.f32 	%p2302, %f1, %f1792;
	and.pred  	%p2303, %p2300, %p2302;
	selp.u32 	%r3847, 1, 0, %p2303;
	add.s32 	%r3848, %r4872, 3;
	cvt.rn.f32.s32 	%f1793, %r3848;
	setp.leu.f32 	%p2304, %f1, %f1793;
	selp.b32 	%r3849, 7, 6, %p1285;
	selp.b32 	%r3850, 4, %r3849, %p1284;
	add.s32 	%r3851, %r3850, %r2450;
	selp.b32 	%r3852, %r2446, %r3851, %p2304;
	add.s32 	%r3853, %r4872, 11;
	cvt.rn.f32.s32 	%f1794, %r3853;
	setp.leu.f32 	%p2305, %f1, %f1794;
	selp.b32 	%r3854, 7, 6, %p1293;
	selp.b32 	%r3855, 4, %r3854, %p1292;
	add.s32 	%r3856, %r3855, %r2461;
	selp.b32 	%r3857, %r2457, %r3856, %p2305;
	add.s32 	%r3858, %r4872, 19;
	cvt.rn.f32.s32 	%f1795, %r3858;
	setp.leu.f32 	%p2306, %f1, %f1795;
	selp.b32 	%r3859, 7, 6, %p1301;
	selp.b32 	%r3860, 4, %r3859, %p1300;
	add.s32 	%r3861, %r3860, %r2472;
	selp.b32 	%r3862, %r2468, %r3861, %p2306;
	add.s32 	%r3863, %r4872, 27;
	cvt.rn.f32.s32 	%f1796, %r3863;
	setp.leu.f32 	%p2307, %f1, %f1796;
	selp.b32 	%r3864, 7, 6, %p1309;
	selp.b32 	%r3865, 4, %r3864, %p1308;
	add.s32 	%r3866, %r3865, %r2483;
	selp.b32 	%r3867, %r2479, %r3866, %p2307;
	add.s32 	%r3868, %r4872, 35;
	cvt.rn.f32.s32 	%f1797, %r3868;
	setp.leu.f32 	%p2308, %f1, %f1797;
	selp.b32 	%r3869, 7, 6, %p1317;
	selp.b32 	%r3870, 4, %r3869, %p1316;
	add.s32 	%r3871, %r3870, %r2494;
	selp.b32 	%r3872, %r2490, %r3871, %p2308;
	add.s32 	%r3873, %r4872, 43;
	cvt.rn.f32.s32 	%f1798, %r3873;
	setp.leu.f32 	%p2309, %f1, %f1798;
	selp.b32 	%r3874, 7, 6, %p1325;
	selp.b32 	%r3875, 4, %r3874, %p1324;
	add.s32 	%r3876, %r3875, %r2505;
	selp.b32 	%r3877, %r2501, %r3876, %p2309;
	add.s32 	%r3878, %r4872, 51;
	cvt.rn.f32.s32 	%f1799, %r3878;
	setp.leu.f32 	%p2310, %f1, %f1799;
	selp.b32 	%r3879, 7, 6, %p1333;
	selp.b32 	%r3880, 4, %r3879, %p1332;
	add.s32 	%r3881, %r3880, %r2516;
	selp.b32 	%r3882, %r2512, %r3881, %p2310;
	add.s32 	%r3883, %r4872, 59;
	cvt.rn.f32.s32 	%f1800, %r3883;
	setp.leu.f32 	%p2311, %f1, %f1800;
	selp.b32 	%r3884, 7, 6, %p1341;
	selp.b32 	%r3885, 4, %r3884, %p1340;
	add.s32 	%r3886, %r3885, %r2527;
	selp.b32 	%r3887, %r2523, %r3886, %p2311;
	add.s32 	%r3888, %r4872, 67;
	cvt.rn.f32.s32 	%f1801, %r3888;
	setp.leu.f32 	%p2312, %f1, %f1801;
	selp.b32 	%r3889, 7, 6, %p1349;
	selp.b32 	%r3890, 4, %r3889, %p1348;
	add.s32 	%r3891, %r3890, %r2538;
	selp.b32 	%r3892, %r2534, %r3891, %p2312;
	add.s32 	%r3893, %r4872, 75;
	cvt.rn.f32.s32 	%f1802, %r3893;
	setp.leu.f32 	%p2313, %f1, %f1802;
	selp.b32 	%r3894, 7, 6, %p1357;
	selp.b32 	%r3895, 4, %r3894, %p1356;
	add.s32 	%r3896, %r3895, %r2549;
	selp.b32 	%r3897, %r2545, %r3896, %p2313;
	add.s32 	%r3898, %r4872, 83;
	cvt.rn.f32.s32 	%f1803, %r3898;
	setp.leu.f32 	%p2314, %f1, %f1803;
	selp.b32 	%r3899, 7, 6, %p1365;
	selp.b32 	%r3900, 4, %r3899, %p1364;
	add.s32 	%r3901, %r3900, %r2560;
	selp.b32 	%r3902, %r2556, %r3901, %p2314;
	add.s32 	%r3903, %r4872, 91;
	cvt.rn.f32.s32 	%f1804, %r3903;
	setp.leu.f32 	%p2315, %f1, %f1804;
	selp.b32 	%r3904, 7, 6, %p1373;
	selp.b32 	%r3905, 4, %r3904, %p1372;
	add.s32 	%r3906, %r3905, %r2571;
	selp.b32 	%r3907, %r2567, %r3906, %p2315;
	add.s32 	%r3908, %r4872, 99;
	cvt.rn.f32.s32 	%f1805, %r3908;
	setp.leu.f32 	%p2316, %f1, %f1805;
	selp.b32 	%r3909, 7, 6, %p1381;
	selp.b32 	%r3910, 4, %r3909, %p1380;
	add.s32 	%r3911, %r3910, %r2582;
	selp.b32 	%r3912, %r2578, %r3911, %p2316;
	add.s32 	%r3913, %r4872, 107;
	cvt.rn.f32.s32 	%f1806, %r3913;
	setp.leu.f32 	%p2317, %f1, %f1806;
	selp.b32 	%r3914, 7, 6, %p1389;
	selp.b32 	%r3915, 4, %r3914, %p1388;
	add.s32 	%r3916, %r3915, %r2593;
	selp.b32 	%r3917, %r2589, %r3916, %p2317;
	add.s32 	%r3918, %r4872, 115;
	cvt.rn.f32.s32 	%f1807, %r3918;
	setp.leu.f32 	%p2318, %f1, %f1807;
	selp.b32 	%r3919, 7, 6, %p1397;
	selp.b32 	%r3920, 4, %r3919, %p1396;
	add.s32 	%r3921, %r3920, %r2604;
	selp.b32 	%r3922, %r2600, %r3921, %p2318;
	add.s32 	%r3923, %r4872, 123;
	cvt.rn.f32.s32 	%f1808, %r3923;
	setp.leu.f32 	%p2319, %f1, %f1808;
	selp.b32 	%r3924, 7, 6, %p1405;
	selp.b32 	%r3925, 4, %r3924, %p1404;
	add.s32 	%r3926, %r3925, %r2615;
	selp.b32 	%r3927, %r2611, %r3926, %p2319;
	add.s32 	%r3928, %r4872, 131;
	cvt.rn.f32.s32 	%f1809, %r3928;
	setp.leu.f32 	%p2320, %f1, %f1809;
	selp.b32 	%r3929, 7, 6, %p1413;
	selp.b32 	%r3930, 4, %r3929, %p1412;
	add.s32 	%r3931, %r3930, %r2626;
	selp.b32 	%r3932, %r2622, %r3931, %p2320;
	add.s32 	%r3933, %r4872, 139;
	cvt.rn.f32.s32 	%f1810, %r3933;
	setp.leu.f32 	%p2321, %f1, %f1810;
	selp.b32 	%r3934, 7, 6, %p1421;
	selp.b32 	%r3935, 4, %r3934, %p1420;
	add.s32 	%r3936, %r3935, %r2637;
	selp.b32 	%r3937, %r2633, %r3936, %p2321;
	add.s32 	%r3938, %r4872, 147;
	cvt.rn.f32.s32 	%f1811, %r3938;
	setp.leu.f32 	%p2322, %f1, %f1811;
	selp.b32 	%r3939, 7, 6, %p1429;
	selp.b32 	%r3940, 4, %r3939, %p1428;
	add.s32 	%r3941, %r3940, %r2648;
	selp.b32 	%r3942, %r2644, %r3941, %p2322;
	add.s32 	%r3943, %r4872, 155;
	cvt.rn.f32.s32 	%f1812, %r3943;
	setp.leu.f32 	%p2323, %f1, %f1812;
	selp.b32 	%r3944, 7, 6, %p1437;
	selp.b32 	%r3945, 4, %r3944, %p1436;
	add.s32 	%r3946, %r3945, %r2659;
	selp.b32 	%r3947, %r2655, %r3946, %p2323;
	add.s32 	%r3948, %r4872, 163;
	cvt.rn.f32.s32 	%f1813, %r3948;
	setp.leu.f32 	%p2324, %f1, %f1813;
	selp.b32 	%r3949, 7, 6, %p1445;
	selp.b32 	%r3950, 4, %r3949, %p1444;
	add.s32 	%r3951, %r3950, %r2670;
	selp.b32 	%r3952, %r2666, %r3951, %p2324;
	add.s32 	%r3953, %r4872, 171;
	cvt.rn.f32.s32 	%f1814, %r3953;
	setp.leu.f32 	%p2325, %f1, %f1814;
	selp.b32 	%r3954, 7, 6, %p1453;
	selp.b32 	%r3955, 4, %r3954, %p1452;
	add.s32 	%r3956, %r3955, %r2681;
	selp.b32 	%r3957, %r2677, %r3956, %p2325;
	add.s32 	%r3958, %r4872, 179;
	cvt.rn.f32.s32 	%f1815, %r3958;
	setp.leu.f32 	%p2326, %f1, %f1815;
	selp.b32 	%r3959, 7, 6, %p1461;
	selp.b32 	%r3960, 4, %r3959, %p1460;
	add.s32 	%r3961, %r3960, %r2692;
	selp.b32 	%r3962, %r2688, %r3961, %p2326;
	add.s32 	%r3963, %r4872, 187;
	cvt.rn.f32.s32 	%f1816, %r3963;
	setp.leu.f32 	%p2327, %f1, %f1816;
	selp.b32 	%r3964, 7, 6, %p1469;
	selp.b32 	%r3965, 4, %r3964, %p1468;
	add.s32 	%r3966, %r3965, %r2703;
	selp.b32 	%r3967, %r2699, %r3966, %p2327;
	add.s32 	%r3968, %r4872, 195;
	cvt.rn.f32.s32 	%f1817, %r3968;
	setp.leu.f32 	%p2328, %f1, %f1817;
	selp.b32 	%r3969, 7, 6, %p1477;
	selp.b32 	%r3970, 4, %r3969, %p1476;
	add.s32 	%r3971, %r3970, %r2714;
	selp.b32 	%r3972, %r2710, %r3971, %p2328;
	add.s32 	%r3973, %r4872, 203;
	cvt.rn.f32.s32 	%f1818, %r3973;
	setp.leu.f32 	%p2329, %f1, %f1818;
	selp.b32 	%r3974, 7, 6, %p1485;
	selp.b32 	%r3975, 4, %r3974, %p1484;
	add.s32 	%r3976, %r3975, %r2725;
	selp.b32 	%r3977, %r2721, %r3976, %p2329;
	add.s32 	%r3978, %r4872, 211;
	cvt.rn.f32.s32 	%f1819, %r3978;
	setp.leu.f32 	%p2330, %f1, %f1819;
	selp.b32 	%r3979, 7, 6, %p1493;
	selp.b32 	%r3980, 4, %r3979, %p1492;
	add.s32 	%r3981, %r3980, %r2736;
	selp.b32 	%r3982, %r2732, %r3981, %p2330;
	add.s32 	%r3983, %r4872, 219;
	cvt.rn.f32.s32 	%f1820, %r3983;
	setp.leu.f32 	%p2331, %f1, %f1820;
	selp.b32 	%r3984, 7, 6, %p1501;
	selp.b32 	%r3985, 4, %r3984, %p1500;
	add.s32 	%r3986, %r3985, %r2747;
	selp.b32 	%r3987, %r2743, %r3986, %p2331;
	add.s32 	%r3988, %r4872, 227;
	cvt.rn.f32.s32 	%f1821, %r3988;
	setp.leu.f32 	%p2332, %f1, %f1821;
	selp.b32 	%r3989, 7, 6, %p1509;
	selp.b32 	%r3990, 4, %r3989, %p1508;
	add.s32 	%r3991, %r3990, %r2758;
	selp.b32 	%r3992, %r2754, %r3991, %p2332;
	add.s32 	%r3993, %r4872, 235;
	cvt.rn.f32.s32 	%f1822, %r3993;
	setp.leu.f32 	%p2333, %f1, %f1822;
	selp.b32 	%r3994, 7, 6, %p1517;
	selp.b32 	%r3995, 4, %r3994, %p1516;
	add.s32 	%r3996, %r3995, %r2769;
	selp.b32 	%r3997, %r2765, %r3996, %p2333;
	add.s32 	%r3998, %r4872, 243;
	cvt.rn.f32.s32 	%f1823, %r3998;
	setp.leu.f32 	%p2334, %f1, %f1823;
	selp.b32 	%r3999, 7, 6, %p1525;
	selp.b32 	%r4000, 4, %r3999, %p1524;
	add.s32 	%r4001, %r4000, %r2780;
	selp.b32 	%r4002, %r2776, %r4001, %p2334;
	add.s32 	%r4003, %r4872, 251;
	cvt.rn.f32.s32 	%f1824, %r4003;
	setp.leu.f32 	%p2335, %f1, %f1824;
	selp.b32 	%r4004, 7, 6, %p1533;
	selp.b32 	%r4005, 4, %r4004, %p1532;
	add.s32 	%r4006, %r4005, %r2791;
	selp.b32 	%r4007, %r2787, %r4006, %p2335;
	add.s32 	%r4008, %r4872, 259;
	cvt.rn.f32.s32 	%f1825, %r4008;
	setp.leu.f32 	%p2336, %f1, %f1825;
	selp.b32 	%r4009, 7, 6, %p1541;
	selp.b32 	%r4010, 4, %r4009, %p1540;
	add.s32 	%r4011, %r4010, %r2802;
	selp.b32 	%r4012, %r2798, %r4011, %p2336;
	add.s32 	%r4013, %r4872, 267;
	cvt.rn.f32.s32 	%f1826, %r4013;
	setp.leu.f32 	%p2337, %f1, %f1826;
	selp.b32 	%r4014, 7, 6, %p1549;
	selp.b32 	%r4015, 4, %r4014, %p1548;
	add.s32 	%r4016, %r4015, %r2813;
	selp.b32 	%r4017, %r2809, %r4016, %p2337;
	add.s32 	%r4018, %r4872, 275;
	cvt.rn.f32.s32 	%f1827, %r4018;
	setp.leu.f32 	%p2338, %f1, %f1827;
	selp.b32 	%r4019, 7, 6, %p1557;
	selp.b32 	%r4020, 4, %r4019, %p1556;
	add.s32 	%r4021, %r4020, %r2824;
	selp.b32 	%r4022, %r2820, %r4021, %p2338;
	add.s32 	%r4023, %r4872, 283;
	cvt.rn.f32.s32 	%f1828, %r4023;
	setp.leu.f32 	%p2339, %f1, %f1828;
	selp.b32 	%r4024, 7, 6, %p1565;
	selp.b32 	%r4025, 4, %r4024, %p1564;
	add.s32 	%r4026, %r4025, %r2835;
	selp.b32 	%r4027, %r2831, %r4026, %p2339;
	add.s32 	%r4028, %r4872, 291;
	cvt.rn.f32.s32 	%f1829, %r4028;
	setp.leu.f32 	%p2340, %f1, %f1829;
	selp.b32 	%r4029, 7, 6, %p1573;
	selp.b32 	%r4030, 4, %r4029, %p1572;
	add.s32 	%r4031, %r4030, %r2846;
	selp.b32 	%r4032, %r2842, %r4031, %p2340;
	add.s32 	%r4033, %r4872, 299;
	cvt.rn.f32.s32 	%f1830, %r4033;
	setp.leu.f32 	%p2341, %f1, %f1830;
	selp.b32 	%r4034, 7, 6, %p1581;
	selp.b32 	%r4035, 4, %r4034, %p1580;
	add.s32 	%r4036, %r4035, %r2857;
	selp.b32 	%r4037, %r2853, %r4036, %p2341;
	add.s32 	%r4038, %r4872, 307;
	cvt.rn.f32.s32 	%f1831, %r4038;
	setp.leu.f32 	%p2342, %f1, %f1831;
	selp.b32 	%r4039, 7, 6, %p1589;
	selp.b32 	%r4040, 4, %r4039, %p1588;
	add.s32 	%r4041, %r4040, %r2868;
	selp.b32 	%r4042, %r2864, %r4041, %p2342;
	add.s32 	%r4043, %r4872, 315;
	cvt.rn.f32.s32 	%f1832, %r4043;
	setp.leu.f32 	%p2343, %f1, %f1832;
	selp.b32 	%r4044, 7, 6, %p1597;
	selp.b32 	%r4045, 4, %r4044, %p1596;
	add.s32 	%r4046, %r4045, %r2879;
	selp.b32 	%r4047, %r2875, %r4046, %p2343;
	add.s32 	%r4048, %r4872, 323;
	cvt.rn.f32.s32 	%f1833, %r4048;
	setp.leu.f32 	%p2344, %f1, %f1833;
	selp.b32 	%r4049, 7, 6, %p1605;
	selp.b32 	%r4050, 4, %r4049, %p1604;
	add.s32 	%r4051, %r4050, %r2890;
	selp.b32 	%r4052, %r2886, %r4051, %p2344;
	add.s32 	%r4053, %r4872, 331;
	cvt.rn.f32.s32 	%f1834, %r4053;
	setp.leu.f32 	%p2345, %f1, %f1834;
	selp.b32 	%r4054, 7, 6, %p1613;
	selp.b32 	%r4055, 4, %r4054, %p1612;
	add.s32 	%r4056, %r4055, %r2901;
	selp.b32 	%r4057, %r2897, %r4056, %p2345;
	add.s32 	%r4058, %r4872, 339;
	cvt.rn.f32.s32 	%f1835, %r4058;
	setp.leu.f32 	%p2346, %f1, %f1835;
	selp.b32 	%r4059, 7, 6, %p1621;
	selp.b32 	%r4060, 4, %r4059, %p1620;
	add.s32 	%r4061, %r4060, %r2912;
	selp.b32 	%r4062, %r2908, %r4061, %p2346;
	add.s32 	%r4063, %r4872, 347;
	cvt.rn.f32.s32 	%f1836, %r4063;
	setp.leu.f32 	%p2347, %f1, %f1836;
	selp.b32 	%r4064, 7, 6, %p1629;
	selp.b32 	%r4065, 4, %r4064, %p1628;
	add.s32 	%r4066, %r4065, %r2923;
	selp.b32 	%r4067, %r2919, %r4066, %p2347;
	add.s32 	%r4068, %r4872, 355;
	cvt.rn.f32.s32 	%f1837, %r4068;
	setp.leu.f32 	%p2348, %f1, %f1837;
	selp.b32 	%r4069, 7, 6, %p1637;
	selp.b32 	%r4070, 4, %r4069, %p1636;
	add.s32 	%r4071, %r4070, %r2934;
	selp.b32 	%r4072, %r2930, %r4071, %p2348;
	add.s32 	%r4073, %r4872, 363;
	cvt.rn.f32.s32 	%f1838, %r4073;
	setp.leu.f32 	%p2349, %f1, %f1838;
	selp.b32 	%r4074, 7, 6, %p1645;
	selp.b32 	%r4075, 4, %r4074, %p1644;
	add.s32 	%r4076, %r4075, %r2945;
	selp.b32 	%r4077, %r2941, %r4076, %p2349;
	add.s32 	%r4078, %r4872, 371;
	cvt.rn.f32.s32 	%f1839, %r4078;
	setp.leu.f32 	%p2350, %f1, %f1839;
	selp.b32 	%r4079, 7, 6, %p1653;
	selp.b32 	%r4080, 4, %r4079, %p1652;
	add.s32 	%r4081, %r4080, %r2956;
	selp.b32 	%r4082, %r2952, %r4081, %p2350;
	add.s32 	%r4083, %r4872, 379;
	cvt.rn.f32.s32 	%f1840, %r4083;
	setp.leu.f32 	%p2351, %f1, %f1840;
	selp.b32 	%r4084, 7, 6, %p1661;
	selp.b32 	%r4085, 4, %r4084, %p1660;
	add.s32 	%r4086, %r4085, %r2967;
	selp.b32 	%r4087, %r2963, %r4086, %p2351;
	add.s32 	%r4088, %r4872, 387;
	cvt.rn.f32.s32 	%f1841, %r4088;
	setp.leu.f32 	%p2352, %f1, %f1841;
	selp.b32 	%r4089, 7, 6, %p1669;
	selp.b32 	%r4090, 4, %r4089, %p1668;
	add.s32 	%r4091, %r4090, %r2978;
	selp.b32 	%r4092, %r2974, %r4091, %p2352;
	add.s32 	%r4093, %r4872, 395;
	cvt.rn.f32.s32 	%f1842, %r4093;
	setp.leu.f32 	%p2353, %f1, %f1842;
	selp.b32 	%r4094, 7, 6, %p1677;
	selp.b32 	%r4095, 4, %r4094, %p1676;
	add.s32 	%r4096, %r4095, %r2989;
	selp.b32 	%r4097, %r2985, %r4096, %p2353;
	add.s32 	%r4098, %r4872, 403;
	cvt.rn.f32.s32 	%f1843, %r4098;
	setp.leu.f32 	%p2354, %f1, %f1843;
	selp.b32 	%r4099, 7, 6, %p1685;
	selp.b32 	%r4100, 4, %r4099, %p1684;
	add.s32 	%r4101, %r4100, %r3000;
	selp.b32 	%r4102, %r2996, %r4101, %p2354;
	add.s32 	%r4103, %r4872, 411;
	cvt.rn.f32.s32 	%f1844, %r4103;
	setp.leu.f32 	%p2355, %f1, %f1844;
	selp.b32 	%r4104, 7, 6, %p1693;
	selp.b32 	%r4105, 4, %r4104, %p1692;
	add.s32 	%r4106, %r4105, %r3011;
	selp.b32 	%r4107, %r3007, %r4106, %p2355;
	add.s32 	%r4108, %r4872, 419;
	cvt.rn.f32.s32 	%f1845, %r4108;
	setp.leu.f32 	%p2356, %f1, %f1845;
	selp.b32 	%r4109, 7, 6, %p1701;
	selp.b32 	%r4110, 4, %r4109, %p1700;
	add.s32 	%r4111, %r4110, %r3022;
	selp.b32 	%r4112, %r3018, %r4111, %p2356;
	add.s32 	%r4113, %r4872, 427;
	cvt.rn.f32.s32 	%f1846, %r4113;
	setp.leu.f32 	%p2357, %f1, %f1846;
	selp.b32 	%r4114, 7, 6, %p1709;
	selp.b32 	%r4115, 4, %r4114, %p1708;
	add.s32 	%r4116, %r4115, %r3033;
	selp.b32 	%r4117, %r3029, %r4116, %p2357;
	add.s32 	%r4118, %r4872, 435;
	cvt.rn.f32.s32 	%f1847, %r4118;
	setp.leu.f32 	%p2358, %f1, %f1847;
	selp.b32 	%r4119, 7, 6, %p1717;
	selp.b32 	%r4120, 4, %r4119, %p1716;
	add.s32 	%r4121, %r4120, %r3044;
	selp.b32 	%r4122, %r3040, %r4121, %p2358;
	add.s32 	%r4123, %r4872, 443;
	cvt.rn.f32.s32 	%f1848, %r4123;
	setp.leu.f32 	%p2359, %f1, %f1848;
	selp.b32 	%r4124, 7, 6, %p1725;
	selp.b32 	%r4125, 4, %r4124, %p1724;
	add.s32 	%r4126, %r4125, %r3055;
	selp.b32 	%r4127, %r3051, %r4126, %p2359;
	add.s32 	%r4128, %r4872, 451;
	cvt.rn.f32.s32 	%f1849, %r4128;
	setp.leu.f32 	%p2360, %f1, %f1849;
	selp.b32 	%r4129, 7, 6, %p1733;
	selp.b32 	%r4130, 4, %r4129, %p1732;
	add.s32 	%r4131, %r4130, %r3066;
	selp.b32 	%r4132, %r3062, %r4131, %p2360;
	add.s32 	%r4133, %r4872, 459;
	cvt.rn.f32.s32 	%f1850, %r4133;
	setp.leu.f32 	%p2361, %f1, %f1850;
	selp.b32 	%r4134, 7, 6, %p1741;
	selp.b32 	%r4135, 4, %r4134, %p1740;
	add.s32 	%r4136, %r4135, %r3077;
	selp.b32 	%r4137, %r3073, %r4136, %p2361;
	add.s32 	%r4138, %r4872, 467;
	cvt.rn.f32.s32 	%f1851, %r4138;
	setp.leu.f32 	%p2362, %f1, %f1851;
	selp.b32 	%r4139, 7, 6, %p1749;
	selp.b32 	%r4140, 4, %r4139, %p1748;
	add.s32 	%r4141, %r4140, %r3088;
	selp.b32 	%r4142, %r3084, %r4141, %p2362;
	add.s32 	%r4143, %r4872, 475;
	cvt.rn.f32.s32 	%f1852, %r4143;
	setp.leu.f32 	%p2363, %f1, %f1852;
	selp.b32 	%r4144, 7, 6, %p1757;
	selp.b32 	%r4145, 4, %r4144, %p1756;
	add.s32 	%r4146, %r4145, %r3099;
	selp.b32 	%r4147, %r3095, %r4146, %p2363;
	add.s32 	%r4148, %r4872, 483;
	cvt.rn.f32.s32 	%f1853, %r4148;
	setp.leu.f32 	%p2364, %f1, %f1853;
	selp.b32 	%r4149, 7, 6, %p1765;
	selp.b32 	%r4150, 4, %r4149, %p1764;
	add.s32 	%r4151, %r4150, %r3110;
	selp.b32 	%r4152, %r3106, %r4151, %p2364;
	add.s32 	%r4153, %r4872, 491;
	cvt.rn.f32.s32 	%f1854, %r4153;
	setp.leu.f32 	%p2365, %f1, %f1854;
	selp.b32 	%r4154, 7, 6, %p1773;
	selp.b32 	%r4155, 4, %r4154, %p1772;
	add.s32 	%r4156, %r4155, %r3121;
	selp.b32 	%r4157, %r3117, %r4156, %p2365;
	add.s32 	%r4158, %r4872, 499;
	cvt.rn.f32.s32 	%f1855, %r4158;
	setp.leu.f32 	%p2366, %f1, %f1855;
	selp.b32 	%r4159, 7, 6, %p1781;
	selp.b32 	%r4160, 4, %r4159, %p1780;
	add.s32 	%r4161, %r4160, %r3132;
	selp.b32 	%r4162, %r3128, %r4161, %p2366;
	add.s32 	%r4163, %r4872, 507;
	cvt.rn.f32.s32 	%f1856, %r4163;
	setp.leu.f32 	%p2367, %f1, %f1856;
	selp.b32 	%r4164, 7, 6, %p1789;
	selp.b32 	%r4165, 4, %r4164, %p1788;
	add.s32 	%r4166, %r4165, %r3143;
	selp.b32 	%r4167, %r3139, %r4166, %p2367;
	add.s32 	%r4168, %r4872, 515;
	cvt.rn.f32.s32 	%f1857, %r4168;
	setp.leu.f32 	%p2368, %f1, %f1857;
	selp.b32 	%r4169, 7, 6, %p1797;
	selp.b32 	%r4170, 4, %r4169, %p1796;
	add.s32 	%r4171, %r4170, %r3154;
	selp.b32 	%r4172, %r3150, %r4171, %p2368;
	add.s32 	%r4173, %r4872, 523;
	cvt.rn.f32.s32 	%f1858, %r4173;
	setp.leu.f32 	%p2369, %f1, %f1858;
	selp.b32 	%r4174, 7, 6, %p1805;
	selp.b32 	%r4175, 4, %r4174, %p1804;
	add.s32 	%r4176, %r4175, %r3165;
	selp.b32 	%r4177, %r3161, %r4176, %p2369;
	add.s32 	%r4178, %r4872, 531;
	cvt.rn.f32.s32 	%f1859, %r4178;
	setp.leu.f32 	%p2370, %f1, %f1859;
	selp.b32 	%r4179, 7, 6, %p1813;
	selp.b32 	%r4180, 4, %r4179, %p1812;
	add.s32 	%r4181, %r4180, %r3176;
	selp.b32 	%r4182, %r3172, %r4181, %p2370;
	add.s32 	%r4183, %r4872, 539;
	cvt.rn.f32.s32 	%f1860, %r4183;
	setp.leu.f32 	%p2371, %f1, %f1860;
	selp.b32 	%r4184, 7, 6, %p1821;
	selp.b32 	%r4185, 4, %r4184, %p1820;
	add.s32 	%r4186, %r4185, %r3187;
	selp.b32 	%r4187, %r3183, %r4186, %p2371;
	add.s32 	%r4188, %r4872, 547;
	cvt.rn.f32.s32 	%f1861, %r4188;
	setp.leu.f32 	%p2372, %f1, %f1861;
	selp.b32 	%r4189, 7, 6, %p1829;
	selp.b32 	%r4190, 4, %r4189, %p1828;
	add.s32 	%r4191, %r4190, %r3198;
	selp.b32 	%r4192, %r3194, %r4191, %p2372;
	add.s32 	%r4193, %r4872, 555;
	cvt.rn.f32.s32 	%f1862, %r4193;
	setp.leu.f32 	%p2373, %f1, %f1862;
	selp.b32 	%r4194, 7, 6, %p1837;
	selp.b32 	%r4195, 4, %r4194, %p1836;
	add.s32 	%r4196, %r4195, %r3209;
	selp.b32 	%r4197, %r3205, %r4196, %p2373;
	add.s32 	%r4198, %r4872, 563;
	cvt.rn.f32.s32 	%f1863, %r4198;
	setp.leu.f32 	%p2374, %f1, %f1863;
	selp.b32 	%r4199, 7, 6, %p1845;
	selp.b32 	%r4200, 4, %r4199, %p1844;
	add.s32 	%r4201, %r4200, %r3220;
	selp.b32 	%r4202, %r3216, %r4201, %p2374;
	add.s32 	%r4203, %r4872, 571;
	cvt.rn.f32.s32 	%f1864, %r4203;
	setp.leu.f32 	%p2375, %f1, %f1864;
	selp.b32 	%r4204, 7, 6, %p1853;
	selp.b32 	%r4205, 4, %r4204, %p1852;
	add.s32 	%r4206, %r4205, %r3231;
	selp.b32 	%r4207, %r3227, %r4206, %p2375;
	add.s32 	%r4208, %r4872, 579;
	cvt.rn.f32.s32 	%f1865, %r4208;
	setp.leu.f32 	%p2376, %f1, %f1865;
	selp.b32 	%r4209, 7, 6, %p1861;
	selp.b32 	%r4210, 4, %r4209, %p1860;
	add.s32 	%r4211, %r4210, %r3242;
	selp.b32 	%r4212, %r3238, %r4211, %p2376;
	add.s32 	%r4213, %r4872, 587;
	cvt.rn.f32.s32 	%f1866, %r4213;
	setp.leu.f32 	%p2377, %f1, %f1866;
	selp.b32 	%r4214, 7, 6, %p1869;
	selp.b32 	%r4215, 4, %r4214, %p1868;
	add.s32 	%r4216, %r4215, %r3253;
	selp.b32 	%r4217, %r3249, %r4216, %p2377;
	add.s32 	%r4218, %r4872, 595;
	cvt.rn.f32.s32 	%f1867, %r4218;
	setp.leu.f32 	%p2378, %f1, %f1867;
	selp.b32 	%r4219, 7, 6, %p1877;
	selp.b32 	%r4220, 4, %r4219, %p1876;
	add.s32 	%r4221, %r4220, %r3264;
	selp.b32 	%r4222, %r3260, %r4221, %p2378;
	add.s32 	%r4223, %r4872, 603;
	cvt.rn.f32.s32 	%f1868, %r4223;
	setp.leu.f32 	%p2379, %f1, %f1868;
	selp.b32 	%r4224, 7, 6, %p1885;
	selp.b32 	%r4225, 4, %r4224, %p1884;
	add.s32 	%r4226, %r4225, %r3275;
	selp.b32 	%r4227, %r3271, %r4226, %p2379;
	add.s32 	%r4228, %r4872, 611;
	cvt.rn.f32.s32 	%f1869, %r4228;
	setp.leu.f32 	%p2380, %f1, %f1869;
	selp.b32 	%r4229, 7, 6, %p1893;
	selp.b32 	%r4230, 4, %r4229, %p1892;
	add.s32 	%r4231, %r4230, %r3286;
	selp.b32 	%r4232, %r3282, %r4231, %p2380;
	add.s32 	%r4233, %r4872, 619;
	cvt.rn.f32.s32 	%f1870, %r4233;
	setp.leu.f32 	%p2381, %f1, %f1870;
	selp.b32 	%r4234, 7, 6, %p1901;
	selp.b32 	%r4235, 4, %r4234, %p1900;
	add.s32 	%r4236, %r4235, %r3297;
	selp.b32 	%r4237, %r3293, %r4236, %p2381;
	add.s32 	%r4238, %r4872, 627;
	cvt.rn.f32.s32 	%f1871, %r4238;
	setp.leu.f32 	%p2382, %f1, %f1871;
	selp.b32 	%r4239, 7, 6, %p1909;
	selp.b32 	%r4240, 4, %r4239, %p1908;
	add.s32 	%r4241, %r4240, %r3308;
	selp.b32 	%r4242, %r3304, %r4241, %p2382;
	add.s32 	%r4243, %r4872, 635;
	cvt.rn.f32.s32 	%f1872, %r4243;
	setp.leu.f32 	%p2383, %f1, %f1872;
	selp.b32 	%r4244, 7, 6, %p1917;
	selp.b32 	%r4245, 4, %r4244, %p1916;
	add.s32 	%r4246, %r4245, %r3319;
	selp.b32 	%r4247, %r3315, %r4246, %p2383;
	add.s32 	%r4248, %r4872, 643;
	cvt.rn.f32.s32 	%f1873, %r4248;
	setp.leu.f32 	%p2384, %f1, %f1873;
	selp.b32 	%r4249, 7, 6, %p1925;
	selp.b32 	%r4250, 4, %r4249, %p1924;
	add.s32 	%r4251, %r4250, %r3330;
	selp.b32 	%r4252, %r3326, %r4251, %p2384;
	add.s32 	%r4253, %r4872, 651;
	cvt.rn.f32.s32 	%f1874, %r4253;
	setp.leu.f32 	%p2385, %f1, %f1874;
	selp.b32 	%r4254, 7, 6, %p1933;
	selp.b32 	%r4255, 4, %r4254, %p1932;
	add.s32 	%r4256, %r4255, %r3341;
	selp.b32 	%r4257, %r3337, %r4256, %p2385;
	add.s32 	%r4258, %r4872, 659;
	cvt.rn.f32.s32 	%f1875, %r4258;
	setp.leu.f32 	%p2386, %f1, %f1875;
	selp.b32 	%r4259, 7, 6, %p1941;
	selp.b32 	%r4260, 4, %r4259, %p1940;
	add.s32 	%r4261, %r4260, %r3352;
	selp.b32 	%r4262, %r3348, %r4261, %p2386;
	add.s32 	%r4263, %r4872, 667;
	cvt.rn.f32.s32 	%f1876, %r4263;
	setp.leu.f32 	%p2387, %f1, %f1876;
	selp.b32 	%r4264, 7, 6, %p1949;
	selp.b32 	%r4265, 4, %r4264, %p1948;
	add.s32 	%r4266, %r4265, %r3363;
	selp.b32 	%r4267, %r3359, %r4266, %p2387;
	add.s32 	%r4268, %r4872, 675;
	cvt.rn.f32.s32 	%f1877, %r4268;
	setp.leu.f32 	%p2388, %f1, %f1877;
	selp.b32 	%r4269, 7, 6, %p1957;
	selp.b32 	%r4270, 4, %r4269, %p1956;
	add.s32 	%r4271, %r4270, %r3374;
	selp.b32 	%r4272, %r3370, %r4271, %p2388;
	add.s32 	%r4273, %r4872, 683;
	cvt.rn.f32.s32 	%f1878, %r4273;
	setp.leu.f32 	%p2389, %f1, %f1878;
	selp.b32 	%r4274, 7, 6, %p1965;
	selp.b32 	%r4275, 4, %r4274, %p1964;
	add.s32 	%r4276, %r4275, %r3385;
	selp.b32 	%r4277, %r3381, %r4276, %p2389;
	add.s32 	%r4278, %r4872, 691;
	cvt.rn.f32.s32 	%f1879, %r4278;
	setp.leu.f32 	%p2390, %f1, %f1879;
	selp.b32 	%r4279, 7, 6, %p1973;
	selp.b32 	%r4280, 4, %r4279, %p1972;
	add.s32 	%r4281, %r4280, %r3396;
	selp.b32 	%r4282, %r3392, %r4281, %p2390;
	add.s32 	%r4283, %r4872, 699;
	cvt.rn.f32.s32 	%f1880, %r4283;
	setp.leu.f32 	%p2391, %f1, %f1880;
	selp.b32 	%r4284, 7, 6, %p1981;
	selp.b32 	%r4285, 4, %r4284, %p1980;
	add.s32 	%r4286, %r4285, %r3407;
	selp.b32 	%r4287, %r3403, %r4286, %p2391;
	add.s32 	%r4288, %r4872, 707;
	cvt.rn.f32.s32 	%f1881, %r4288;
	setp.leu.f32 	%p2392, %f1, %f1881;
	selp.b32 	%r4289, 7, 6, %p1989;
	selp.b32 	%r4290, 4, %r4289, %p1988;
	add.s32 	%r4291, %r4290, %r3418;
	selp.b32 	%r4292, %r3414, %r4291, %p2392;
	add.s32 	%r4293, %r4872, 715;
	cvt.rn.f32.s32 	%f1882, %r4293;
	setp.leu.f32 	%p2393, %f1, %f1882;
	selp.b32 	%r4294, 7, 6, %p1997;
	selp.b32 	%r4295, 4, %r4294, %p1996;
	add.s32 	%r4296, %r4295, %r3429;
	selp.b32 	%r4297, %r3425, %r4296, %p2393;
	add.s32 	%r4298, %r4872, 723;
	cvt.rn.f32.s32 	%f1883, %r4298;
	setp.leu.f32 	%p2394, %f1, %f1883;
	selp.b32 	%r4299, 7, 6, %p2005;
	selp.b32 	%r4300, 4, %r4299, %p2004;
	add.s32 	%r4301, %r4300, %r3440;
	selp.b32 	%r4302, %r3436, %r4301, %p2394;
	add.s32 	%r4303, %r4872, 731;
	cvt.rn.f32.s32 	%f1884, %r4303;
	setp.leu.f32 	%p2395, %f1, %f1884;
	selp.b32 	%r4304, 7, 6, %p2013;
	selp.b32 	%r4305, 4, %r4304, %p2012;
	add.s32 	%r4306, %r4305, %r3451;
	selp.b32 	%r4307, %r3447, %r4306, %p2395;
	add.s32 	%r4308, %r4872, 739;
	cvt.rn.f32.s32 	%f1885, %r4308;
	setp.leu.f32 	%p2396, %f1, %f1885;
	selp.b32 	%r4309, 7, 6, %p2021;
	selp.b32 	%r4310, 4, %r4309, %p2020;
	add.s32 	%r4311, %r4310, %r3462;
	selp.b32 	%r4312, %r3458, %r4311, %p2396;
	add.s32 	%r4313, %r4872, 747;
	cvt.rn.f32.s32 	%f1886, %r4313;
	setp.leu.f32 	%p2397, %f1, %f1886;
	selp.b32 	%r4314, 7, 6, %p2029;
	selp.b32 	%r4315, 4, %r4314, %p2028;
	add.s32 	%r4316, %r4315, %r3473;
	selp.b32 	%r4317, %r3469, %r4316, %p2397;
	add.s32 	%r4318, %r4872, 755;
	cvt.rn.f32.s32 	%f1887, %r4318;
	setp.leu.f32 	%p2398, %f1, %f1887;
	selp.b32 	%r4319, 7, 6, %p2037;
	selp.b32 	%r4320, 4, %r4319, %p2036;
	add.s32 	%r4321, %r4320, %r3484;
	selp.b32 	%r4322, %r3480, %r4321, %p2398;
	add.s32 	%r4323, %r4872, 763;
	cvt.rn.f32.s32 	%f1888, %r4323;
	setp.leu.f32 	%p2399, %f1, %f1888;
	selp.b32 	%r4324, 7, 6, %p2045;
	selp.b32 	%r4325, 4, %r4324, %p2044;
	add.s32 	%r4326, %r4325, %r3495;
	selp.b32 	%r4327, %r3491, %r4326, %p2399;
	add.s32 	%r4328, %r4872, 771;
	cvt.rn.f32.s32 	%f1889, %r4328;
	setp.leu.f32 	%p2400, %f1, %f1889;
	selp.b32 	%r4329, 7, 6, %p2053;
	selp.b32 	%r4330, 4, %r4329, %p2052;
	add.s32 	%r4331, %r4330, %r3506;
	selp.b32 	%r4332, %r3502, %r4331, %p2400;
	add.s32 	%r4333, %r4872, 779;
	cvt.rn.f32.s32 	%f1890, %r4333;
	setp.leu.f32 	%p2401, %f1, %f1890;
	selp.b32 	%r4334, 7, 6, %p2061;
	selp.b32 	%r4335, 4, %r4334, %p2060;
	add.s32 	%r4336, %r4335, %r3517;
	selp.b32 	%r4337, %r3513, %r4336, %p2401;
	add.s32 	%r4338, %r4872, 787;
	cvt.rn.f32.s32 	%f1891, %r4338;
	setp.leu.f32 	%p2402, %f1, %f1891;
	selp.b32 	%r4339, 7, 6, %p2069;
	selp.b32 	%r4340, 4, %r4339, %p2068;
	add.s32 	%r4341, %r4340, %r3528;
	selp.b32 	%r4342, %r3524, %r4341, %p2402;
	add.s32 	%r4343, %r4872, 795;
	cvt.rn.f32.s32 	%f1892, %r4343;
	setp.leu.f32 	%p2403, %f1, %f1892;
	selp.b32 	%r4344, 7, 6, %p2077;
	selp.b32 	%r4345, 4, %r4344, %p2076;
	add.s32 	%r4346, %r4345, %r3539;
	selp.b32 	%r4347, %r3535, %r4346, %p2403;
	add.s32 	%r4348, %r4872, 803;
	cvt.rn.f32.s32 	%f1893, %r4348;
	setp.leu.f32 	%p2404, %f1, %f1893;
	selp.b32 	%r4349, 7, 6, %p2085;
	selp.b32 	%r4350, 4, %r4349, %p2084;
	add.s32 	%r4351, %r4350, %r3550;
	selp.b32 	%r4352, %r3546, %r4351, %p2404;
	add.s32 	%r4353, %r4872, 811;
	cvt.rn.f32.s32 	%f1894, %r4353;
	setp.leu.f32 	%p2405, %f1, %f1894;
	selp.b32 	%r4354, 7, 6, %p2093;
	selp.b32 	%r4355, 4, %r4354, %p2092;
	add.s32 	%r4356, %r4355, %r3561;
	selp.b32 	%r4357, %r3557, %r4356, %p2405;
	add.s32 	%r4358, %r4872, 819;
	cvt.rn.f32.s32 	%f1895, %r4358;
	setp.leu.f32 	%p2406, %f1, %f1895;
	selp.b32 	%r4359, 7, 6, %p2101;
	selp.b32 	%r4360, 4, %r4359, %p2100;
	add.s32 	%r4361, %r4360, %r3572;
	selp.b32 	%r4362, %r3568, %r4361, %p2406;
	add.s32 	%r4363, %r4872, 827;
	cvt.rn.f32.s32 	%f1896, %r4363;
	setp.leu.f32 	%p2407, %f1, %f1896;
	selp.b32 	%r4364, 7, 6, %p2109;
	selp.b32 	%r4365, 4, %r4364, %p2108;
	add.s32 	%r4366, %r4365, %r3583;
	selp.b32 	%r4367, %r3579, %r4366, %p2407;
	add.s32 	%r4368, %r4872, 835;
	cvt.rn.f32.s32 	%f1897, %r4368;
	setp.leu.f32 	%p2408, %f1, %f1897;
	selp.b32 	%r4369, 7, 6, %p2117;
	selp.b32 	%r4370, 4, %r4369, %p2116;
	add.s32 	%r4371, %r4370, %r3594;
	selp.b32 	%r4372, %r3590, %r4371, %p2408;
	add.s32 	%r4373, %r4872, 843;
	cvt.rn.f32.s32 	%f1898, %r4373;
	setp.leu.f32 	%p2409, %f1, %f1898;
	selp.b32 	%r4374, 7, 6, %p2125;
	selp.b32 	%r4375, 4, %r4374, %p2124;
	add.s32 	%r4376, %r4375, %r3605;
	selp.b32 	%r4377, %r3601, %r4376, %p2409;
	add.s32 	%r4378, %r4872, 851;
	cvt.rn.f32.s32 	%f1899, %r4378;
	setp.leu.f32 	%p2410, %f1, %f1899;
	selp.b32 	%r4379, 7, 6, %p2133;
	selp.b32 	%r4380, 4, %r4379, %p2132;
	add.s32 	%r4381, %r4380, %r3616;
	selp.b32 	%r4382, %r3612, %r4381, %p2410;
	add.s32 	%r4383, %r4872, 859;
	cvt.rn.f32.s32 	%f1900, %r4383;
	setp.leu.f32 	%p2411, %f1, %f1900;
	selp.b32 	%r4384, 7, 6, %p2141;
	selp.b32 	%r4385, 4, %r4384, %p2140;
	add.s32 	%r4386, %r4385, %r3627;
	selp.b32 	%r4387, %r3623, %r4386, %p2411;
	add.s32 	%r4388, %r4872, 867;
	cvt.rn.f32.s32 	%f1901, %r4388;
	setp.leu.f32 	%p2412, %f1, %f1901;
	selp.b32 	%r4389, 7, 6, %p2149;
	selp.b32 	%r4390, 4, %r4389, %p2148;
	add.s32 	%r4391, %r4390, %r3638;
	selp.b32 	%r4392, %r3634, %r4391, %p2412;
	add.s32 	%r4393, %r4872, 875;
	cvt.rn.f32.s32 	%f1902, %r4393;
	setp.leu.f32 	%p2413, %f1, %f1902;
	selp.b32 	%r4394, 7, 6, %p2157;
	selp.b32 	%r4395, 4, %r4394, %p2156;
	add.s32 	%r4396, %r4395, %r3649;
	selp.b32 	%r4397, %r3645, %r4396, %p2413;
	add.s32 	%r4398, %r4872, 883;
	cvt.rn.f32.s32 	%f1903, %r4398;
	setp.leu.f32 	%p2414, %f1, %f1903;
	selp.b32 	%r4399, 7, 6, %p2165;
	selp.b32 	%r4400, 4, %r4399, %p2164;
	add.s32 	%r4401, %r4400, %r3660;
	selp.b32 	%r4402, %r3656, %r4401, %p2414;
	add.s32 	%r4403, %r4872, 891;
	cvt.rn.f32.s32 	%f1904, %r4403;
	setp.leu.f32 	%p2415, %f1, %f1904;
	selp.b32 	%r4404, 7, 6, %p2173;
	selp.b32 	%r4405, 4, %r4404, %p2172;
	add.s32 	%r4406, %r4405, %r3671;
	selp.b32 	%r4407, %r3667, %r4406, %p2415;
	add.s32 	%r4408, %r4872, 899;
	cvt.rn.f32.s32 	%f1905, %r4408;
	setp.leu.f32 	%p2416, %f1, %f1905;
	selp.b32 	%r4409, 7, 6, %p2181;
	selp.b32 	%r4410, 4, %r4409, %p2180;
	add.s32 	%r4411, %r4410, %r3682;
	selp.b32 	%r4412, %r3678, %r4411, %p2416;
	add.s32 	%r4413, %r4872, 907;
	cvt.rn.f32.s32 	%f1906, %r4413;
	setp.leu.f32 	%p2417, %f1, %f1906;
	selp.b32 	%r4414, 7, 6, %p2189;
	selp.b32 	%r4415, 4, %r4414, %p2188;
	add.s32 	%r4416, %r4415, %r3693;
	selp.b32 	%r4417, %r3689, %r4416, %p2417;
	add.s32 	%r4418, %r4872, 915;
	cvt.rn.f32.s32 	%f1907, %r4418;
	setp.leu.f32 	%p2418, %f1, %f1907;
	selp.b32 	%r4419, 7, 6, %p2197;
	selp.b32 	%r4420, 4, %r4419, %p2196;
	add.s32 	%r4421, %r4420, %r3704;
	selp.b32 	%r4422, %r3700, %r4421, %p2418;
	add.s32 	%r4423, %r4872, 923;
	cvt.rn.f32.s32 	%f1908, %r4423;
	setp.leu.f32 	%p2419, %f1, %f1908;
	selp.b32 	%r4424, 7, 6, %p2205;
	selp.b32 	%r4425, 4, %r4424, %p2204;
	add.s32 	%r4426, %r4425, %r3715;
	selp.b32 	%r4427, %r3711, %r4426, %p2419;
	add.s32 	%r4428, %r4872, 931;
	cvt.rn.f32.s32 	%f1909, %r4428;
	setp.leu.f32 	%p2420, %f1, %f1909;
	selp.b32 	%r4429, 7, 6, %p2213;
	selp.b32 	%r4430, 4, %r4429, %p2212;
	add.s32 	%r4431, %r4430, %r3726;
	selp.b32 	%r4432, %r3722, %r4431, %p2420;
	add.s32 	%r4433, %r4872, 939;
	cvt.rn.f32.s32 	%f1910, %r4433;
	setp.leu.f32 	%p2421, %f1, %f1910;
	selp.b32 	%r4434, 7, 6, %p2221;
	selp.b32 	%r4435, 4, %r4434, %p2220;
	add.s32 	%r4436, %r4435, %r3737;
	selp.b32 	%r4437, %r3733, %r4436, %p2421;
	add.s32 	%r4438, %r4872, 947;
	cvt.rn.f32.s32 	%f1911, %r4438;
	setp.leu.f32 	%p2422, %f1, %f1911;
	selp.b32 	%r4439, 7, 6, %p2229;
	selp.b32 	%r4440, 4, %r4439, %p2228;
	add.s32 	%r4441, %r4440, %r3748;
	selp.b32 	%r4442, %r3744, %r4441, %p2422;
	add.s32 	%r4443, %r4872, 955;
	cvt.rn.f32.s32 	%f1912, %r4443;
	setp.leu.f32 	%p2423, %f1, %f1912;
	selp.b32 	%r4444, 7, 6, %p2237;
	selp.b32 	%r4445, 4, %r4444, %p2236;
	add.s32 	%r4446, %r4445, %r3759;
	selp.b32 	%r4447, %r3755, %r4446, %p2423;
	add.s32 	%r4448, %r4872, 963;
	cvt.rn.f32.s32 	%f1913, %r4448;
	setp.leu.f32 	%p2424, %f1, %f1913;
	selp.b32 	%r4449, 7, 6, %p2245;
	selp.b32 	%r4450, 4, %r4449, %p2244;
	add.s32 	%r4451, %r4450, %r3770;
	selp.b32 	%r4452, %r3766, %r4451, %p2424;
	add.s32 	%r4453, %r4872, 971;
	cvt.rn.f32.s32 	%f1914, %r4453;
	setp.leu.f32 	%p2425, %f1, %f1914;
	selp.b32 	%r4454, 7, 6, %p2253;
	selp.b32 	%r4455, 4, %r4454, %p2252;
	add.s32 	%r4456, %r4455, %r3781;
	selp.b32 	%r4457, %r3777, %r4456, %p2425;
	add.s32 	%r4458, %r4872, 979;
	cvt.rn.f32.s32 	%f1915, %r4458;
	setp.leu.f32 	%p2426, %f1, %f1915;
	selp.b32 	%r4459, 7, 6, %p2261;
	selp.b32 	%r4460, 4, %r4459, %p2260;
	add.s32 	%r4461, %r4460, %r3792;
	selp.b32 	%r4462, %r3788, %r4461, %p2426;
	add.s32 	%r4463, %r4872, 987;
	cvt.rn.f32.s32 	%f1916, %r4463;
	setp.leu.f32 	%p2427, %f1, %f1916;
	selp.b32 	%r4464, 7, 6, %p2269;
	selp.b32 	%r4465, 4, %r4464, %p2268;
	add.s32 	%r4466, %r4465, %r3803;
	selp.b32 	%r4467, %r3799, %r4466, %p2427;
	add.s32 	%r4468, %r4872, 995;
	cvt.rn.f32.s32 	%f1917, %r4468;
	setp.leu.f32 	%p2428, %f1, %f1917;
	selp.b32 	%r4469, 7, 6, %p2277;
	selp.b32 	%r4470, 4, %r4469, %p2276;
	add.s32 	%r4471, %r4470, %r3814;
	selp.b32 	%r4472, %r3810, %r4471, %p2428;
	add.s32 	%r4473, %r4872, 1003;
	cvt.rn.f32.s32 	%f1918, %r4473;
	setp.leu.f32 	%p2429, %f1, %f1918;
	selp.b32 	%r4474, 7, 6, %p2285;
	selp.b32 	%r4475, 4, %r4474, %p2284;
	add.s32 	%r4476, %r4475, %r3825;
	selp.b32 	%r4477, %r3821, %r4476, %p2429;
	add.s32 	%r4478, %r4872, 1011;
	cvt.rn.f32.s32 	%f1919, %r4478;
	setp.leu.f32 	%p2430, %f1, %f1919;
	selp.b32 	%r4479, 7, 6, %p2293;
	selp.b32 	%r4480, 4, %r4479, %p2292;
	add.s32 	%r4481, %r4480, %r3836;
	selp.b32 	%r4482, %r3832, %r4481, %p2430;
	add.s32 	%r4483, %r4872, 1019;
	cvt.rn.f32.s32 	%f1920, %r4483;
	setp.leu.f32 	%p2431, %f1, %f1920;
	selp.b32 	%r4484, 7, 6, %p2301;
	selp.b32 	%r4485, 4, %r4484, %p2300;
	add.s32 	%r4486, %r4485, %r3847;
	selp.b32 	%r4487, %r3843, %r4486, %p2431;
	add.s32 	%r4488, %r4872, 7;
	cvt.rn.f32.s32 	%f1921, %r4488;
	setp.leu.f32 	%p2432, %f1, %f1921;
	add.s32 	%r4489, %r3857, 8;
	selp.b32 	%r4490, %r3852, %r4489, %p2432;
	add.s32 	%r4491, %r4872, 23;
	cvt.rn.f32.s32 	%f1922, %r4491;
	setp.leu.f32 	%p2433, %f1, %f1922;
	add.s32 	%r4492, %r3867, 8;
	selp.b32 	%r4493, %r3862, %r4492, %p2433;
	add.s32 	%r4494, %r4872, 39;
	cvt.rn.f32.s32 	%f1923, %r4494;
	setp.leu.f32 	%p2434, %f1, %f1923;
	add.s32 	%r4495, %r3877, 8;
	selp.b32 	%r4496, %r3872, %r4495, %p2434;
	add.s32 	%r4497, %r4872, 55;
	cvt.rn.f32.s32 	%f1924, %r4497;
	setp.leu.f32 	%p2435, %f1, %f1924;
	add.s32 	%r4498, %r3887, 8;
	selp.b32 	%r4499, %r3882, %r4498, %p2435;
	add.s32 	%r4500, %r4872, 71;
	cvt.rn.f32.s32 	%f1925, %r4500;
	setp.leu.f32 	%p2436, %f1, %f1925;
	add.s32 	%r4501, %r3897, 8;
	selp.b32 	%r4502, %r3892, %r4501, %p2436;
	add.s32 	%r4503, %r4872, 87;
	cvt.rn.f32.s32 	%f1926, %r4503;
	setp.leu.f32 	%p2437, %f1, %f1926;
	add.s32 	%r4504, %r3907, 8;
	selp.b32 	%r4505, %r3902, %r4504, %p2437;
	add.s32 	%r4506, %r4872, 103;
	cvt.rn.f32.s32 	%f1927, %r4506;
	setp.leu.f32 	%p2438, %f1, %f1927;
	add.s32 	%r4507, %r3917, 8;
	selp.b32 	%r4508, %r3912, %r4507, %p2438;
	add.s32 	%r4509, %r4872, 119;
	cvt.rn.f32.s32 	%f1928, %r4509;
	setp.leu.f32 	%p2439, %f1, %f1928;
	add.s32 	%r4510, %r3927, 8;
	selp.b32 	%r4511, %r3922, %r4510, %p2439;
	add.s32 	%r4512, %r4872, 135;
	cvt.rn.f32.s32 	%f1929, %r4512;
	setp.leu.f32 	%p2440, %f1, %f1929;
	add.s32 	%r4513, %r3937, 8;
	selp.b32 	%r4514, %r3932, %r4513, %p2440;
	add.s32 	%r4515, %r4872, 151;
	cvt.rn.f32.s32 	%f1930, %r4515;
	setp.leu.f32 	%p2441, %f1, %f1930;
	add.s32 	%r4516, %r3947, 8;
	selp.b32 	%r4517, %r3942, %r4516, %p2441;
	add.s32 	%r4518, %r4872, 167;
	cvt.rn.f32.s32 	%f1931, %r4518;
	setp.leu.f32 	%p2442, %f1, %f1931;
	add.s32 	%r4519, %r3957, 8;
	selp.b32 	%r4520, %r3952, %r4519, %p2442;
	add.s32 	%r4521, %r4872, 183;
	cvt.rn.f32.s32 	%f1932, %r4521;
	setp.leu.f32 	%p2443, %f1, %f1932;
	add.s32 	%r4522, %r3967, 8;
	selp.b32 	%r4523, %r3962, %r4522, %p2443;
	add.s32 	%r4524, %r4872, 199;
	cvt.rn.f32.s32 	%f1933, %r4524;
	setp.leu.f32 	%p2444, %f1, %f1933;
	add.s32 	%r4525, %r3977, 8;
	selp.b32 	%r4526, %r3972, %r4525, %p2444;
	add.s32 	%r4527, %r4872, 215;
	cvt.rn.f32.s32 	%f1934, %r4527;
	setp.leu.f32 	%p2445, %f1, %f1934;
	add.s32 	%r4528, %r3987, 8;
	selp.b32 	%r4529, %r3982, %r4528, %p2445;
	add.s32 	%r4530, %r4872, 231;
	cvt.rn.f32.s32 	%f1935, %r4530;
	setp.leu.f32 	%p2446, %f1, %f1935;
	add.s32 	%r4531, %r3997, 8;
	selp.b32 	%r4532, %r3992, %r4531, %p2446;
	add.s32 	%r4533, %r4872, 247;
	cvt.rn.f32.s32 	%f1936, %r4533;
	setp.leu.f32 	%p2447, %f1, %f1936;
	add.s32 	%r4534, %r4007, 8;
	selp.b32 	%r4535, %r4002, %r4534, %p2447;
	add.s32 	%r4536, %r4872, 263;
	cvt.rn.f32.s32 	%f1937, %r4536;
	setp.leu.f32 	%p2448, %f1, %f1937;
	add.s32 	%r4537, %r4017, 8;
	selp.b32 	%r4538, %r4012, %r4537, %p2448;
	add.s32 	%r4539, %r4872, 279;
	cvt.rn.f32.s32 	%f1938, %r4539;
	setp.leu.f32 	%p2449, %f1, %f1938;
	add.s32 	%r4540, %r4027, 8;
	selp.b32 	%r4541, %r4022, %r4540, %p2449;
	add.s32 	%r4542, %r4872, 295;
	cvt.rn.f32.s32 	%f1939, %r4542;
	setp.leu.f32 	%p2450, %f1, %f1939;
	add.s32 	%r4543, %r4037, 8;
	selp.b32 	%r4544, %r4032, %r4543, %p2450;
	add.s32 	%r4545, %r4872, 311;
	cvt.rn.f32.s32 	%f1940, %r4545;
	setp.leu.f32 	%p2451, %f1, %f1940;
	add.s32 	%r4546, %r4047, 8;
	selp.b32 	%r4547, %r4042, %r4546, %p2451;
	add.s32 	%r4548, %r4872, 327;
	cvt.rn.f32.s32 	%f1941, %r4548;
	setp.leu.f32 	%p2452, %f1, %f1941;
	add.s32 	%r4549, %r4057, 8;
	selp.b32 	%r4550, %r4052, %r4549, %p2452;
	add.s32 	%r4551, %r4872, 343;
	cvt.rn.f32.s32 	%f1942, %r4551;
	setp.leu.f32 	%p2453, %f1, %f1942;
	add.s32 	%r4552, %r4067, 8;
	selp.b32 	%r4553, %r4062, %r4552, %p2453;
	add.s32 	%r4554, %r4872, 359;
	cvt.rn.f32.s32 	%f1943, %r4554;
	setp.leu.f32 	%p2454, %f1, %f1943;
	add.s32 	%r4555, %r4077, 8;
	selp.b32 	%r4556, %r4072, %r4555, %p2454;
	add.s32 	%r4557, %r4872, 375;
	cvt.rn.f32.s32 	%f1944, %r4557;
	setp.leu.f32 	%p2455, %f1, %f1944;
	add.s32 	%r4558, %r4087, 8;
	selp.b32 	%r4559, %r4082, %r4558, %p2455;
	add.s32 	%r4560, %r4872, 391;
	cvt.rn.f32.s32 	%f1945, %r4560;
	setp.leu.f32 	%p2456, %f1, %f1945;
	add.s32 	%r4561, %r4097, 8;
	selp.b32 	%r4562, %r4092, %r4561, %p2456;
	add.s32 	%r4563, %r4872, 407;
	cvt.rn.f32.s32 	%f1946, %r4563;
	setp.leu.f32 	%p2457, %f1, %f1946;
	add.s32 	%r4564, %r4107, 8;
	selp.b32 	%r4565, %r4102, %r4564, %p2457;
	add.s32 	%r4566, %r4872, 423;
	cvt.rn.f32.s32 	%f1947, %r4566;
	setp.leu.f32 	%p2458, %f1, %f1947;
	add.s32 	%r4567, %r4117, 8;
	selp.b32 	%r4568, %r4112, %r4567, %p2458;
	add.s32 	%r4569, %r4872, 439;
	cvt.rn.f32.s32 	%f1948, %r4569;
	setp.leu.f32 	%p2459, %f1, %f1948;
	add.s32 	%r4570, %r4127, 8;
	selp.b32 	%r4571, %r4122, %r4570, %p2459;
	add.s32 	%r4572, %r4872, 455;
	cvt.rn.f32.s32 	%f1949, %r4572;
	setp.leu.f32 	%p2460, %f1, %f1949;
	add.s32 	%r4573, %r4137, 8;
	selp.b32 	%r4574, %r4132, %r4573, %p2460;
	add.s32 	%r4575, %r4872, 471;
	cvt.rn.f32.s32 	%f1950, %r4575;
	setp.leu.f32 	%p2461, %f1, %f1950;
	add.s32 	%r4576, %r4147, 8;
	selp.b32 	%r4577, %r4142, %r4576, %p2461;
	add.s32 	%r4578, %r4872, 487;
	cvt.rn.f32.s32 	%f1951, %r4578;
	setp.leu.f32 	%p2462, %f1, %f1951;
	add.s32 	%r4579, %r4157, 8;
	selp.b32 	%r4580, %r4152, %r4579, %p2462;
	add.s32 	%r4581, %r4872, 503;
	cvt.rn.f32.s32 	%f1952, %r4581;
	setp.leu.f32 	%p2463, %f1, %f1952;
	add.s32 	%r4582, %r4167, 8;
	selp.b32 	%r4583, %r4162, %r4582, %p2463;
	add.s32 	%r4584, %r4872, 519;
	cvt.rn.f32.s32 	%f1953, %r4584;
	setp.leu.f32 	%p2464, %f1, %f1953;
	add.s32 	%r4585, %r4177, 8;
	selp.b32 	%r4586, %r4172, %r4585, %p2464;
	add.s32 	%r4587, %r4872, 535;
	cvt.rn.f32.s32 	%f1954, %r4587;
	setp.leu.f32 	%p2465, %f1, %f1954;
	add.s32 	%r4588, %r4187, 8;
	selp.b32 	%r4589, %r4182, %r4588, %p2465;
	add.s32 	%r4590, %r4872, 551;
	cvt.rn.f32.s32 	%f1955, %r4590;
	setp.leu.f32 	%p2466, %f1, %f1955;
	add.s32 	%r4591, %r4197, 8;
	selp.b32 	%r4592, %r4192, %r4591, %p2466;
	add.s32 	%r4593, %r4872, 567;
	cvt.rn.f32.s32 	%f1956, %r4593;
	setp.leu.f32 	%p2467, %f1, %f1956;
	add.s32 	%r4594, %r4207, 8;
	selp.b32 	%r4595, %r4202, %r4594, %p2467;
	add.s32 	%r4596, %r4872, 583;
	cvt.rn.f32.s32 	%f1957, %r4596;
	setp.leu.f32 	%p2468, %f1, %f1957;
	add.s32 	%r4597, %r4217, 8;
	selp.b32 	%r4598, %r4212, %r4597, %p2468;
	add.s32 	%r4599, %r4872, 599;
	cvt.rn.f32.s32 	%f1958, %r4599;
	setp.leu.f32 	%p2469, %f1, %f1958;
	add.s32 	%r4600, %r4227, 8;
	selp.b32 	%r4601, %r4222, %r4600, %p2469;
	add.s32 	%r4602, %r4872, 615;
	cvt.rn.f32.s32 	%f1959, %r4602;
	setp.leu.f32 	%p2470, %f1, %f1959;
	add.s32 	%r4603, %r4237, 8;
	selp.b32 	%r4604, %r4232, %r4603, %p2470;
	add.s32 	%r4605, %r4872, 631;
	cvt.rn.f32.s32 	%f1960, %r4605;
	setp.leu.f32 	%p2471, %f1, %f1960;
	add.s32 	%r4606, %r4247, 8;
	selp.b32 	%r4607, %r4242, %r4606, %p2471;
	add.s32 	%r4608, %r4872, 647;
	cvt.rn.f32.s32 	%f1961, %r4608;
	setp.leu.f32 	%p2472, %f1, %f1961;
	add.s32 	%r4609, %r4257, 8;
	selp.b32 	%r4610, %r4252, %r4609, %p2472;
	add.s32 	%r4611, %r4872, 663;
	cvt.rn.f32.s32 	%f1962, %r4611;
	setp.leu.f32 	%p2473, %f1, %f1962;
	add.s32 	%r4612, %r4267, 8;
	selp.b32 	%r4613, %r4262, %r4612, %p2473;
	add.s32 	%r4614, %r4872, 679;
	cvt.rn.f32.s32 	%f1963, %r4614;
	setp.leu.f32 	%p2474, %f1, %f1963;
	add.s32 	%r4615, %r4277, 8;
	selp.b32 	%r4616, %r4272, %r4615, %p2474;
	add.s32 	%r4617, %r4872, 695;
	cvt.rn.f32.s32 	%f1964, %r4617;
	setp.leu.f32 	%p2475, %f1, %f1964;
	add.s32 	%r4618, %r4287, 8;
	selp.b32 	%r4619, %r4282, %r4618, %p2475;
	add.s32 	%r4620, %r4872, 711;
	cvt.rn.f32.s32 	%f1965, %r4620;
	setp.leu.f32 	%p2476, %f1, %f1965;
	add.s32 	%r4621, %r4297, 8;
	selp.b32 	%r4622, %r4292, %r4621, %p2476;
	add.s32 	%r4623, %r4872, 727;
	cvt.rn.f32.s32 	%f1966, %r4623;
	setp.leu.f32 	%p2477, %f1, %f1966;
	add.s32 	%r4624, %r4307, 8;
	selp.b32 	%r4625, %r4302, %r4624, %p2477;
	add.s32 	%r4626, %r4872, 743;
	cvt.rn.f32.s32 	%f1967, %r4626;
	setp.leu.f32 	%p2478, %f1, %f1967;
	add.s32 	%r4627, %r4317, 8;
	selp.b32 	%r4628, %r4312, %r4627, %p2478;
	add.s32 	%r4629, %r4872, 759;
	cvt.rn.f32.s32 	%f1968, %r4629;
	setp.leu.f32 	%p2479, %f1, %f1968;
	add.s32 	%r4630, %r4327, 8;
	selp.b32 	%r4631, %r4322, %r4630, %p2479;
	add.s32 	%r4632, %r4872, 775;
	cvt.rn.f32.s32 	%f1969, %r4632;
	setp.leu.f32 	%p2480, %f1, %f1969;
	add.s32 	%r4633, %r4337, 8;
	selp.b32 	%r4634, %r4332, %r4633, %p2480;
	add.s32 	%r4635, %r4872, 791;
	cvt.rn.f32.s32 	%f1970, %r4635;
	setp.leu.f32 	%p2481, %f1, %f1970;
	add.s32 	%r4636, %r4347, 8;
	selp.b32 	%r4637, %r4342, %r4636, %p2481;
	add.s32 	%r4638, %r4872, 807;
	cvt.rn.f32.s32 	%f1971, %r4638;
	setp.leu.f32 	%p2482, %f1, %f1971;
	add.s32 	%r4639, %r4357, 8;
	selp.b32 	%r4640, %r4352, %r4639, %p2482;
	add.s32 	%r4641, %r4872, 823;
	cvt.rn.f32.s32 	%f1972, %r4641;
	setp.leu.f32 	%p2483, %f1, %f1972;
	add.s32 	%r4642, %r4367, 8;
	selp.b32 	%r4643, %r4362, %r4642, %p2483;
	add.s32 	%r4644, %r4872, 839;
	cvt.rn.f32.s32 	%f1973, %r4644;
	setp.leu.f32 	%p2484, %f1, %f1973;
	add.s32 	%r4645, %r4377, 8;
	selp.b32 	%r4646, %r4372, %r4645, %p2484;
	add.s32 	%r4647, %r4872, 855;
	cvt.rn.f32.s32 	%f1974, %r4647;
	setp.leu.f32 	%p2485, %f1, %f1974;
	add.s32 	%r4648, %r4387, 8;
	selp.b32 	%r4649, %r4382, %r4648, %p2485;
	add.s32 	%r4650, %r4872, 871;
	cvt.rn.f32.s32 	%f1975, %r4650;
	setp.leu.f32 	%p2486, %f1, %f1975;
	add.s32 	%r4651, %r4397, 8;
	selp.b32 	%r4652, %r4392, %r4651, %p2486;
	add.s32 	%r4653, %r4872, 887;
	cvt.rn.f32.s32 	%f1976, %r4653;
	setp.leu.f32 	%p2487, %f1, %f1976;
	add.s32 	%r4654, %r4407, 8;
	selp.b32 	%r4655, %r4402, %r4654, %p2487;
	add.s32 	%r4656, %r4872, 903;
	cvt.rn.f32.s32 	%f1977, %r4656;
	setp.leu.f32 	%p2488, %f1, %f1977;
	add.s32 	%r4657, %r4417, 8;
	selp.b32 	%r4658, %r4412, %r4657, %p2488;
	add.s32 	%r4659, %r4872, 919;
	cvt.rn.f32.s32 	%f1978, %r4659;
	setp.leu.f32 	%p2489, %f1, %f1978;
	add.s32 	%r4660, %r4427, 8;
	selp.b32 	%r4661, %r4422, %r4660, %p2489;
	add.s32 	%r4662, %r4872, 935;
	cvt.rn.f32.s32 	%f1979, %r4662;
	setp.leu.f32 	%p2490, %f1, %f1979;
	add.s32 	%r4663, %r4437, 8;
	selp.b32 	%r4664, %r4432, %r4663, %p2490;
	add.s32 	%r4665, %r4872, 951;
	cvt.rn.f32.s32 	%f1980, %r4665;
	setp.leu.f32 	%p2491, %f1, %f1980;
	add.s32 	%r4666, %r4447, 8;
	selp.b32 	%r4667, %r4442, %r4666, %p2491;
	add.s32 	%r4668, %r4872, 967;
	cvt.rn.f32.s32 	%f1981, %r4668;
	setp.leu.f32 	%p2492, %f1, %f1981;
	add.s32 	%r4669, %r4457, 8;
	selp.b32 	%r4670, %r4452, %r4669, %p2492;
	add.s32 	%r4671, %r4872, 983;
	cvt.rn.f32.s32 	%f1982, %r4671;
	setp.leu.f32 	%p2493, %f1, %f1982;
	add.s32 	%r4672, %r4467, 8;
	selp.b32 	%r4673, %r4462, %r4672, %p2493;
	add.s32 	%r4674, %r4872, 999;
	cvt.rn.f32.s32 	%f1983, %r4674;
	setp.leu.f32 	%p2494, %f1, %f1983;
	add.s32 	%r4675, %r4477, 8;
	selp.b32 	%r4676, %r4472, %r4675, %p2494;
	add.s32 	%r4677, %r4872, 1015;
	cvt.rn.f32.s32 	%f1984, %r4677;
	setp.leu.f32 	%p2495, %f1, %f1984;
	add.s32 	%r4678, %r4487, 8;
	selp.b32 	%r4679, %r4482, %r4678, %p2495;
	add.s32 	%r4680, %r4872, 15;
	cvt.rn.f32.s32 	%f1985, %r4680;
	setp.leu.f32 	%p2496, %f1, %f1985;
	add.s32 	%r4681, %r4493, 16;
	selp.b32 	%r4682, %r4490, %r4681, %p2496;
	add.s32 	%r4683, %r4872, 47;
	cvt.rn.f32.s32 	%f1986, %r4683;
	setp.leu.f32 	%p2497, %f1, %f1986;
	add.s32 	%r4684, %r4499, 16;
	selp.b32 	%r4685, %r4496, %r4684, %p2497;
	add.s32 	%r4686, %r4872, 79;
	cvt.rn.f32.s32 	%f1987, %r4686;
	setp.leu.f32 	%p2498, %f1, %f1987;
	add.s32 	%r4687, %r4505, 16;
	selp.b32 	%r4688, %r4502, %r4687, %p2498;
	add.s32 	%r4689, %r4872, 111;
	cvt.rn.f32.s32 	%f1988, %r4689;
	setp.leu.f32 	%p2499, %f1, %f1988;
	add.s32 	%r4690, %r4511, 16;
	selp.b32 	%r4691, %r4508, %r4690, %p2499;
	add.s32 	%r4692, %r4872, 143;
	cvt.rn.f32.s32 	%f1989, %r4692;
	setp.leu.f32 	%p2500, %f1, %f1989;
	add.s32 	%r4693, %r4517, 16;
	selp.b32 	%r4694, %r4514, %r4693, %p2500;
	add.s32 	%r4695, %r4872, 175;
	cvt.rn.f32.s32 	%f1990, %r4695;
	setp.leu.f32 	%p2501, %f1, %f1990;
	add.s32 	%r4696, %r4523, 16;
	selp.b32 	%r4697, %r4520, %r4696, %p2501;
	add.s32 	%r4698, %r4872, 207;
	cvt.rn.f32.s32 	%f1991, %r4698;
	setp.leu.f32 	%p2502, %f1, %f1991;
	add.s32 	%r4699, %r4529, 16;
	selp.b32 	%r4700, %r4526, %r4699, %p2502;
	add.s32 	%r4701, %r4872, 239;
	cvt.rn.f32.s32 	%f1992, %r4701;
	setp.leu.f32 	%p2503, %f1, %f1992;
	add.s32 	%r4702, %r4535, 16;
	selp.b32 	%r4703, %r4532, %r4702, %p2503;
	add.s32 	%r4704, %r4872, 271;
	cvt.rn.f32.s32 	%f1993, %r4704;
	setp.leu.f32 	%p2504, %f1, %f1993;
	add.s32 	%r4705, %r4541, 16;
	selp.b32 	%r4706, %r4538, %r4705, %p2504;
	add.s32 	%r4707, %r4872, 303;
	cvt.rn.f32.s32 	%f1994, %r4707;
	setp.leu.f32 	%p2505, %f1, %f1994;
	add.s32 	%r4708, %r4547, 16;
	selp.b32 	%r4709, %r4544, %r4708, %p2505;
	add.s32 	%r4710, %r4872, 335;
	cvt.rn.f32.s32 	%f1995, %r4710;
	setp.leu.f32 	%p2506, %f1, %f1995;
	add.s32 	%r4711, %r4553, 16;
	selp.b32 	%r4712, %r4550, %r4711, %p2506;
	add.s32 	%r4713, %r4872, 367;
	cvt.rn.f32.s32 	%f1996, %r4713;
	setp.leu.f32 	%p2507, %f1, %f1996;
	add.s32 	%r4714, %r4559, 16;
	selp.b32 	%r4715, %r4556, %r4714, %p2507;
	add.s32 	%r4716, %r4872, 399;
	cvt.rn.f32.s32 	%f1997, %r4716;
	setp.leu.f32 	%p2508, %f1, %f1997;
	add.s32 	%r4717, %r4565, 16;
	selp.b32 	%r4718, %r4562, %r4717, %p2508;
	add.s32 	%r4719, %r4872, 431;
	cvt.rn.f32.s32 	%f1998, %r4719;
	setp.leu.f32 	%p2509, %f1, %f1998;
	add.s32 	%r4720, %r4571, 16;
	selp.b32 	%r4721, %r4568, %r4720, %p2509;
	add.s32 	%r4722, %r4872, 463;
	cvt.rn.f32.s32 	%f1999, %r4722;
	setp.leu.f32 	%p2510, %f1, %f1999;
	add.s32 	%r4723, %r4577, 16;
	selp.b32 	%r4724, %r4574, %r4723, %p2510;
	add.s32 	%r4725, %r4872, 495;
	cvt.rn.f32.s32 	%f2000, %r4725;
	setp.leu.f32 	%p2511, %f1, %f2000;
	add.s32 	%r4726, %r4583, 16;
	selp.b32 	%r4727, %r4580, %r4726, %p2511;
	add.s32 	%r4728, %r4872, 527;
	cvt.rn.f32.s32 	%f2001, %r4728;
	setp.leu.f32 	%p2512, %f1, %f2001;
	add.s32 	%r4729, %r4589, 16;
	selp.b32 	%r4730, %r4586, %r4729, %p2512;
	add.s32 	%r4731, %r4872, 559;
	cvt.rn.f32.s32 	%f2002, %r4731;
	setp.leu.f32 	%p2513, %f1, %f2002;
	add.s32 	%r4732, %r4595, 16;
	selp.b32 	%r4733, %r4592, %r4732, %p2513;
	add.s32 	%r4734, %r4872, 591;
	cvt.rn.f32.s32 	%f2003, %r4734;
	setp.leu.f32 	%p2514, %f1, %f2003;
	add.s32 	%r4735, %r4601, 16;
	selp.b32 	%r4736, %r4598, %r4735, %p2514;
	add.s32 	%r4737, %r4872, 623;
	cvt.rn.f32.s32 	%f2004, %r4737;
	setp.leu.f32 	%p2515, %f1, %f2004;
	add.s32 	%r4738, %r4607, 16;
	selp.b32 	%r4739, %r4604, %r4738, %p2515;
	add.s32 	%r4740, %r4872, 655;
	cvt.rn.f32.s32 	%f2005, %r4740;
	setp.leu.f32 	%p2516, %f1, %f2005;
	add.s32 	%r4741, %r4613, 16;
	selp.b32 	%r4742, %r4610, %r4741, %p2516;
	add.s32 	%r4743, %r4872, 687;
	cvt.rn.f32.s32 	%f2006, %r4743;
	setp.leu.f32 	%p2517, %f1, %f2006;
	add.s32 	%r4744, %r4619, 16;
	selp.b32 	%r4745, %r4616, %r4744, %p2517;
	add.s32 	%r4746, %r4872, 719;
	cvt.rn.f32.s32 	%f2007, %r4746;
	setp.leu.f32 	%p2518, %f1, %f2007;
	add.s32 	%r4747, %r4625, 16;
	selp.b32 	%r4748, %r4622, %r4747, %p2518;
	add.s32 	%r4749, %r4872, 751;
	cvt.rn.f32.s32 	%f2008, %r4749;
	setp.leu.f32 	%p2519, %f1, %f2008;
	add.s32 	%r4750, %r4631, 16;
	selp.b32 	%r4751, %r4628, %r4750, %p2519;
	add.s32 	%r4752, %r4872, 783;
	cvt.rn.f32.s32 	%f2009, %r4752;
	setp.leu.f32 	%p2520, %f1, %f2009;
	add.s32 	%r4753, %r4637, 16;
	selp.b32 	%r4754, %r4634, %r4753, %p2520;
	add.s32 	%r4755, %r4872, 815;
	cvt.rn.f32.s32 	%f2010, %r4755;
	setp.leu.f32 	%p2521, %f1, %f2010;
	add.s32 	%r4756, %r4643, 16;
	selp.b32 	%r4757, %r4640, %r4756, %p2521;
	add.s32 	%r4758, %r4872, 847;
	cvt.rn.f32.s32 	%f2011, %r4758;
	setp.leu.f32 	%p2522, %f1, %f2011;
	add.s32 	%r4759, %r4649, 16;
	selp.b32 	%r4760, %r4646, %r4759, %p2522;
	add.s32 	%r4761, %r4872, 879;
	cvt.rn.f32.s32 	%f2012, %r4761;
	setp.leu.f32 	%p2523, %f1, %f2012;
	add.s32 	%r4762, %r4655, 16;
	selp.b32 	%r4763, %r4652, %r4762, %p2523;
	add.s32 	%r4764, %r4872, 911;
	cvt.rn.f32.s32 	%f2013, %r4764;
	setp.leu.f32 	%p2524, %f1, %f2013;
	add.s32 	%r4765, %r4661, 16;
	selp.b32 	%r4766, %r4658, %r4765, %p2524;
	add.s32 	%r4767, %r4872, 943;
	cvt.rn.f32.s32 	%f2014, %r4767;
	setp.leu.f32 	%p2525, %f1, %f2014;
	add.s32 	%r4768, %r4667, 16;
	selp.b32 	%r4769, %r4664, %r4768, %p2525;
	add.s32 	%r4770, %r4872, 975;
	cvt.rn.f32.s32 	%f2015, %r4770;
	setp.leu.f32 	%p2526, %f1, %f2015;
	add.s32 	%r4771, %r4673, 16;
	selp.b32 	%r4772, %r4670, %r4771, %p2526;
	add.s32 	%r4773, %r4872, 1007;
	cvt.rn.f32.s32 	%f2016, %r4773;
	setp.leu.f32 	%p2527, %f1, %f2016;
	add.s32 	%r4774, %r4679, 16;
	selp.b32 	%r4775, %r4676, %r4774, %p2527;
	add.s32 	%r4776, %r4872, 31;
	cvt.rn.f32.s32 	%f2017, %r4776;
	setp.leu.f32 	%p2528, %f1, %f2017;
	add.s32 	%r4777, %r4685, 32;
	selp.b32 	%r4778, %r4682, %r4777, %p2528;
	add.s32 	%r4779, %r4872, 95;
	cvt.rn.f32.s32 	%f2018, %r4779;
	setp.leu.f32 	%p2529, %f1, %f2018;
	add.s32 	%r4780, %r4691, 32;
	selp.b32 	%r4781, %r4688, %r4780, %p2529;
	add.s32 	%r4782, %r4872, 159;
	cvt.rn.f32.s32 	%f2019, %r4782;
	setp.leu.f32 	%p2530, %f1, %f2019;
	add.s32 	%r4783, %r4697, 32;
	selp.b32 	%r4784, %r4694, %r4783, %p2530;
	add.s32 	%r4785, %r4872, 223;
	cvt.rn.f32.s32 	%f2020, %r4785;
	setp.leu.f32 	%p2531, %f1, %f2020;
	add.s32 	%r4786, %r4703, 32;
	selp.b32 	%r4787, %r4700, %r4786, %p2531;
	add.s32 	%r4788, %r4872, 287;
	cvt.rn.f32.s32 	%f2021, %r4788;
	setp.leu.f32 	%p2532, %f1, %f2021;
	add.s32 	%r4789, %r4709, 32;
	selp.b32 	%r4790, %r4706, %r4789, %p2532;
	add.s32 	%r4791, %r4872, 351;
	cvt.rn.f32.s32 	%f2022, %r4791;
	setp.leu.f32 	%p2533, %f1, %f2022;
	add.s32 	%r4792, %r4715, 32;
	selp.b32 	%r4793, %r4712, %r4792, %p2533;
	add.s32 	%r4794, %r4872, 415;
	cvt.rn.f32.s32 	%f2023, %r4794;
	setp.leu.f32 	%p2534, %f1, %f2023;
	add.s32 	%r4795, %r4721, 32;
	selp.b32 	%r4796, %r4718, %r4795, %p2534;
	add.s32 	%r4797, %r4872, 479;
	cvt.rn.f32.s32 	%f2024, %r4797;
	setp.leu.f32 	%p2535, %f1, %f2024;
	add.s32 	%r4798, %r4727, 32;
	selp.b32 	%r4799, %r4724, %r4798, %p2535;
	add.s32 	%r4800, %r4872, 543;
	cvt.rn.f32.s32 	%f2025, %r4800;
	setp.leu.f32 	%p2536, %f1, %f2025;
	add.s32 	%r4801, %r4733, 32;
	selp.b32 	%r4802, %r4730, %r4801, %p2536;
	add.s32 	%r4803, %r4872, 607;
	cvt.rn.f32.s32 	%f2026, %r4803;
	setp.leu.f32 	%p2537, %f1, %f2026;
	add.s32 	%r4804, %r4739, 32;
	selp.b32 	%r4805, %r4736, %r4804, %p2537;
	add.s32 	%r4806, %r4872, 671;
	cvt.rn.f32.s32 	%f2027, %r4806;
	setp.leu.f32 	%p2538, %f1, %f2027;
	add.s32 	%r4807, %r4745, 32;
	selp.b32 	%r4808, %r4742, %r4807, %p2538;
	add.s32 	%r4809, %r4872, 735;
	cvt.rn.f32.s32 	%f2028, %r4809;
	setp.leu.f32 	%p2539, %f1, %f2028;
	add.s32 	%r4810, %r4751, 32;
	selp.b32 	%r4811, %r4748, %r4810, %p2539;
	add.s32 	%r4812, %r4872, 799;
	cvt.rn.f32.s32 	%f2029, %r4812;
	setp.leu.f32 	%p2540, %f1, %f2029;
	add.s32 	%r4813, %r4757, 32;
	selp.b32 	%r4814, %r4754, %r4813, %p2540;
	add.s32 	%r4815, %r4872, 863;
	cvt.rn.f32.s32 	%f2030, %r4815;
	setp.leu.f32 	%p2541, %f1, %f2030;
	add.s32 	%r4816, %r4763, 32;
	selp.b32 	%r4817, %r4760, %r4816, %p2541;
	add.s32 	%r4818, %r4872, 927;
	cvt.rn.f32.s32 	%f2031, %r4818;
	setp.leu.f32 	%p2542, %f1, %f2031;
	add.s32 	%r4819, %r4769, 32;
	selp.b32 	%r4820, %r4766, %r4819, %p2542;
	add.s32 	%r4821, %r4872, 991;
	cvt.rn.f32.s32 	%f2032, %r4821;
	setp.leu.f32 	%p2543, %f1, %f2032;
	add.s32 	%r4822, %r4775, 32;
	selp.b32 	%r4823, %r4772, %r4822, %p2543;
	add.s32 	%r4824, %r4872, 63;
	cvt.rn.f32.s32 	%f2033, %r4824;
	setp.leu.f32 	%p2544, %f1, %f2033;
	add.s32 	%r4825, %r4781, 64;
	selp.b32 	%r4826, %r4778, %r4825, %p2544;
	add.s32 	%r4827, %r4872, 191;
	cvt.rn.f32.s32 	%f2034, %r4827;
	setp.leu.f32 	%p2545, %f1, %f2034;
	add.s32 	%r4828, %r4787, 64;
	selp.b32 	%r4829, %r4784, %r4828, %p2545;
	add.s32 	%r4830, %r4872, 319;
	cvt.rn.f32.s32 	%f2035, %r4830;
	setp.leu.f32 	%p2546, %f1, %f2035;
	add.s32 	%r4831, %r4793, 64;
	selp.b32 	%r4832, %r4790, %r4831, %p2546;
	add.s32 	%r4833, %r4872, 447;
	cvt.rn.f32.s32 	%f2036, %r4833;
	setp.leu.f32 	%p2547, %f1, %f2036;
	add.s32 	%r4834, %r4799, 64;
	selp.b32 	%r4835, %r4796, %r4834, %p2547;
	add.s32 	%r4836, %r4872, 575;
	cvt.rn.f32.s32 	%f2037, %r4836;
	setp.leu.f32 	%p2548, %f1, %f2037;
	add.s32 	%r4837, %r4805, 64;
	selp.b32 	%r4838, %r4802, %r4837, %p2548;
	add.s32 	%r4839, %r4872, 703;
	cvt.rn.f32.s32 	%f2038, %r4839;
	setp.leu.f32 	%p2549, %f1, %f2038;
	add.s32 	%r4840, %r4811, 64;
	selp.b32 	%r4841, %r4808, %r4840, %p2549;
	add.s32 	%r4842, %r4872, 831;
	cvt.rn.f32.s32 	%f2039, %r4842;
	setp.leu.f32 	%p2550, %f1, %f2039;
	add.s32 	%r4843, %r4817, 64;
	selp.b32 	%r4844, %r4814, %r4843, %p2550;
	add.s32 	%r4845, %r4872, 959;
	cvt.rn.f32.s32 	%f2040, %r4845;
	setp.leu.f32 	%p2551, %f1, %f2040;
	add.s32 	%r4846, %r4823, 64;
	selp.b32 	%r4847, %r4820, %r4846, %p2551;
	add.s32 	%r4848, %r4872, 127;
	cvt.rn.f32.s32 	%f2041, %r4848;
	setp.leu.f32 	%p2552, %f1, %f2041;
	add.s32 	%r4849, %r4829, 128;
	selp.b32 	%r4850, %r4826, %r4849, %p2552;
	add.s32 	%r4851, %r4872, 383;
	cvt.rn.f32.s32 	%f2042, %r4851;
	setp.leu.f32 	%p2553, %f1, %f2042;
	add.s32 	%r4852, %r4835, 128;
	selp.b32 	%r4853, %r4832, %r4852, %p2553;
	add.s32 	%r4854, %r4872, 639;
	cvt.rn.f32.s32 	%f2043, %r4854;
	setp.leu.f32 	%p2554, %f1, %f2043;
	add.s32 	%r4855, %r4841, 128;
	selp.b32 	%r4856, %r4838, %r4855, %p2554;
	add.s32 	%r4857, %r4872, 895;
	cvt.rn.f32.s32 	%f2044, %r4857;
	setp.leu.f32 	%p2555, %f1, %f2044;
	add.s32 	%r4858, %r4847, 128;
	selp.b32 	%r4859, %r4844, %r4858, %p2555;
	add.s32 	%r4860, %r4872, 255;
	cvt.rn.f32.s32 	%f2045, %r4860;
	setp.leu.f32 	%p2556, %f1, %f2045;
	add.s32 	%r4861, %r4853, 256;
	selp.b32 	%r4862, %r4850, %r4861, %p2556;
	add.s32 	%r4863, %r4872, 767;
	cvt.rn.f32.s32 	%f2046, %r4863;
	setp.leu.f32 	%p2557, %f1, %f2046;
	add.s32 	%r4864, %r4859, 256;
	selp.b32 	%r4865, %r4856, %r4864, %p2557;
	add.s32 	%r4866, %r4872, 511;
	cvt.rn.f32.s32 	%f2047, %r4866;
	setp.leu.f32 	%p2558, %f1, %f2047;
	add.s32 	%r4867, %r4865, 512;
	selp.b32 	%r4868, %r4862, %r4867, %p2558;
	setp.eq.s32 	%p2559, %r2440, %r4868;
	selp.u32 	%r4869, 1, 0, %p2559;
	add.s32 	%r4870, %r2440, %r4869;
	cvt.rn.f32.u32 	%f2048, %r4870;
	add.s64 	%rd7, %rd4, %rd5;
	st.global.f32 	[%rd7], %f2048;
$L__BB0_2:
	ret;

}


// ===== COMPILED SASS (sm_100) =====

	.target	sm_100

	.elftype	@"ET_EXEC"


//--------------------- .note.nv.tkinfo           --------------------------
	.section	.note.nv.tkinfo,"",@"SHT_NOTE"
	.sectionflags	@"SHF_NOTE_NV_TKINFO"
	.tkinfo
        /*0018*/ 	.word	0x00000002
        /*0030*/ 	.string	""
        /*0030*/ 	.string	"ptxas"
        /*0030*/ 	.string	"Cuda compilation tools, release 13.0, V13.0.88"
        /*0030*/ 	.string	"Build cuda_13.0.r13.0/compiler.36424714_0"
        /*0030*/ 	.string	"-arch sm_100 -m 64 "



//--------------------- .note.nv.cuinfo           --------------------------
	.section	.note.nv.cuinfo,"",@"SHT_NOTE"
	.sectionflags	@"SHF_NOTE_NV_CUINFO"
        /*0018*/ 	.short	0x0002
        /*001a*/ 	.short	0x0064
        /*001c*/ 	.short	0x0082
	.zero		2


//--------------------- .nv.info                  --------------------------
	.section	.nv.info,"",@"SHT_CUDA_INFO"
	.align	4


	//----- nvinfo : EIATTR_REGCOUNT
	.align		4
        /*0000*/ 	.byte	0x04, 0x2f
        /*0002*/ 	.short	(.L_1 - .L_0)
	.align		4
.L_0:
        /*0004*/ 	.word	index@(_Z9RF_kernelPfiiiS_)
        /*0008*/ 	.word	0x000000ff


	//----- nvinfo : EIATTR_FRAME_SIZE
	.align		4
.L_1:
        /*000c*/ 	.byte	0x04, 0x11
        /*000e*/ 	.short	(.L_3 - .L_2)
	.align		4
.L_2:
        /*0010*/ 	.word	index@(_Z9RF_kernelPfiiiS_)
        /*0014*/ 	.word	0x000000c8


	//----- nvinfo : EIATTR_MIN_STACK_SIZE
	.align		4
.L_3:
        /*0018*/ 	.byte	0x04, 0x12
        /*001a*/ 	.short	(.L_5 - .L_4)
	.align		4
.L_4:
        /*001c*/ 	.word	index@(_Z9RF_kernelPfiiiS_)
        /*0020*/ 	.word	0x000000c8
.L_5:


//--------------------- .nv.compat                --------------------------
	.section	.nv.compat,"",@"SHT_CUDA_COMPAT_INFO"
	.align	4
        /*0000*/ 	.byte	0x02, 0x09, 0x00, 0x00, 0x02, 0x02, 0x01, 0x00, 0x02, 0x05, 0x05, 0x00, 0x03, 0x07, 0x01, 0x01
        /*0010*/ 	.byte	0x02, 0x03, 0x00, 0x00, 0x02, 0x06, 0x01, 0x00, 0x04, 0x0b, 0x08, 0x00, 0x09, 0x00, 0x00, 0x00
        /*0020*/ 	.byte	0x00, 0x00, 0x00, 0x00


//--------------------- .nv.info._Z9RF_kernelPfiiiS_ --------------------------
	.section	.nv.info._Z9RF_kernelPfiiiS_,"",@"SHT_CUDA_INFO"
	.sectionflags	@""
	.align	4


	//----- nvinfo : EIATTR_CUDA_API_VERSION
	.align		4
        /*0000*/ 	.byte	0x04, 0x37
        /*0002*/ 	.short	(.L_7 - .L_6)
.L_6:
        /*0004*/ 	.word	0x00000082


	//----- nvinfo : EIATTR_KPARAM_INFO
	.align		4
.L_7:
        /*0008*/ 	.byte	0x04, 0x17
        /*000a*/ 	.short	(.L_9 - .L_8)
.L_8:
        /*000c*/ 	.word	0x00000000
        /*0010*/ 	.short	0x0004
        /*0012*/ 	.short	0x0018
        /*0014*/ 	.byte	0x00, 0xf5, 0x21, 0x00


	//----- nvinfo : EIATTR_KPARAM_INFO
	.align		4
.L_9:
        /*0018*/ 	.byte	0x04, 0x17
        /*001a*/ 	.short	(.L_11 - .L_10)
.L_10:
        /*001c*/ 	.word	0x00000000
        /*0020*/ 	.short	0x0003
        /*0022*/ 	.short	0x0010
        /*0024*/ 	.byte	0x00, 0xf0, 0x11, 0x00


	//----- nvinfo : EIATTR_KPARAM_INFO
	.align		4
.L_11:
        /*0028*/ 	.byte	0x04, 0x17
        /*002a*/ 	.short	(.L_13 - .L_12)
.L_12:
        /*002c*/ 	.word	0x00000000
        /*0030*/ 	.short	0x0002
        /*0032*/ 	.short	0x000c
        /*0034*/ 	.byte	0x00, 0xf0, 0x11, 0x00


	//----- nvinfo : EIATTR_KPARAM_INFO
	.align		4
.L_13:
        /*0038*/ 	.byte	0x04, 0x17
        /*003a*/ 	.short	(.L_15 - .L_14)
.L_14:
        /*003c*/ 	.word	0x00000000
        /*0040*/ 	.short	0x0001
        /*0042*/ 	.short	0x0008
        /*0044*/ 	.byte	0x00, 0xf0, 0x11, 0x00


	//----- nvinfo : EIATTR_KPARAM_INFO
	.align		4
.L_15:
        /*0048*/ 	.byte	0x04, 0x17
        /*004a*/ 	.short	(.L_17 - .L_16)
.L_16:
        /*004c*/ 	.word	0x00000000
        /*0050*/ 	.short	0x0000
        /*0052*/ 	.short	0x0000
        /*0054*/ 	.byte	0x00, 0xf5, 0x21, 0x00


	//----- nvinfo : EIATTR_SPARSE_MMA_MASK
	.align		4
.L_17:
        /*0058*/ 	.byte	0x03, 0x50
        /*005a*/ 	.short	0x0000


	//----- nvinfo : EIATTR_MAXREG_COUNT
	.align		4
        /*005c*/ 	.byte	0x03, 0x1b
        /*005e*/ 	.short	0x00ff


	//----- nvinfo : EIATTR_ANNOTATIONS
	.align		4
        /*0060*/ 	.byte	0x04, 0x55
        /*0062*/ 	.short	(.L_19 - .L_18)


	//   ....[0]....
.L_18:
        /*0064*/ 	.word	0x00000001
        /*0068*/ 	.byte	0x70, 0xff, 0x00, 0x00, 0x01, 0x00, 0x00, 0x00, 0x10, 0x29, 0x01, 0x00, 0x01, 0x00, 0x00, 0x00
        /* <DEDUP_REMOVED lines=47> */
        /*0368*/ 	.byte	0xd0, 0x08, 0x02, 0x00, 0x01, 0x00, 0x00, 0x00, 0x00, 0x09, 0x02, 0x00


	//----- nvinfo : EIATTR_MERCURY_ISA_VERSION
	.align		4
.L_19:
        /*0374*/ 	.byte	0x03, 0x5f
        /*0376*/ 	.short	0x0101


	//----- nvinfo : EIATTR_VRC_CTA_INIT_COUNT
	.align		4
        /*0378*/ 	.byte	0x02, 0x4a
	.zero		1
	.zero		1


	//----- nvinfo : EIATTR_EXIT_INSTR_OFFSETS
	.align		4
        /*037c*/ 	.byte	0x04, 0x1c
        /*037e*/ 	.short	(.L_21 - .L_20)


	//   ....[0]....
.L_20:
        /*0380*/ 	.word	0x00000080


	//   ....[1]....
        /*0384*/ 	.word	0x00029e50


	//----- nvinfo : EIATTR_CBANK_PARAM_SIZE
	.align		4
.L_21:
        /*0388*/ 	.byte	0x03, 0x19
        /*038a*/ 	.short	0x0020


	//----- nvinfo : EIATTR_PARAM_CBANK
	.align		4
        /*038c*/ 	.byte	0x04, 0x0a
        /*038e*/ 	.short	(.L_23 - .L_22)
	.align		4
.L_22:
        /*0390*/ 	.word	index@(.nv.constant0._Z9RF_kernelPfiiiS_)
        /*0394*/ 	.short	0x0380
        /*0396*/ 	.short	0x0020


	//----- nvinfo : EIATTR_SW_WAR
	.align		4
.L_23:
        /*0398*/ 	.byte	0x04, 0x36
        /*039a*/ 	.short	(.L_25 - .L_24)
.L_24:
        /*039c*/ 	.word	0x00000008
.L_25:


//--------------------- .nv.callgraph             --------------------------
	.section	.nv.callgraph,"",@"SHT_CUDA_CALLGRAPH"
	.align	4
	.sectionentsize	8
	.align		4
        /*0000*/ 	.word	0x00000000
	.align		4
        /*0004*/ 	.word	0xffffffff
	.align		4
        /*0008*/ 	.word	0x00000000
	.align		4
        /*000c*/ 	.word	0xfffffffe
	.align		4
        /*0010*/ 	.word	0x00000000
	.align		4
        /*0014*/ 	.word	0xfffffffd
	.align		4
        /*0018*/ 	.word	0x00000000
	.align		4
        /*001c*/ 	.word	0xfffffffc


//--------------------- .text._Z9RF_kernelPfiiiS_ --------------------------
	.section	.text._Z9RF_kernelPfiiiS_,"ax",@progbits
	.align	128
        .global         _Z9RF_kernelPfiiiS_
        .type           _Z9RF_kernelPfiiiS_,@function
        .size           _Z9RF_kernelPfiiiS_,(.L_x_1 - _Z9RF_kernelPfiiiS_)
        .other          _Z9RF_kernelPfiiiS_,@"STO_CUDA_ENTRY STV_DEFAULT"
_Z9RF_kernelPfiiiS_:
.text._Z9RF_kernelPfiiiS_:
[----:B------:R-:W0:Y:S01]  /*0000*/  LDC R1, c[0x0][0x37c] ;  /* 0x0000df00ff017b82 */ /* 0x000e220000000800 */
[----:B------:R-:W1:Y:S07]  /*0010*/  S2R R3, SR_TID.X ;  /* 0x0000000000037919 */ /* 0x000e6e0000002100 */
[----:B------:R-:W1:Y:S01]  /*0020*/  S2UR UR76, SR_CTAID.X ;  /* 0x00000000004c79c3 */ /* 0x000e620000002500 */
[----:B------:R-:W2:Y:S01]  /*0030*/  LDCU UR4, c[0x0][0x388] ;  /* 0x00007100ff0477ac */ /* 0x000ea20008000800 */
[----:B0-----:R-:W-:-:S06]  /*0040*/  VIADD R1, R1, 0xffffff38 ;  /* 0xffffff3801017836 */ /* 0x001fcc0000000000 */
[----:B------:R-:W1:Y:S02]  /*0050*/  LDC R0, c[0x0][0x360] ;  /* 0x0000d800ff007b82 */ /* 0x000e640000000800 */
[----:B-1----:R-:W-:-:S05]  /*0060*/  IMAD R0, R0, UR76, R3 ;  /* 0x0000004c00007c24 */ /* 0x002fca000f8e0203 */
[----:B--2---:R-:W-:-:S13]  /*0070*/  ISETP.GE.AND P0, PT, R0, UR4, PT ;  /* 0x0000000400007c0c */ /* 0x004fda000bf06270 */
[----:B------:R-:W-:Y:S05]  /*0080*/  @P0 EXIT ;  /* 0x000000000000094d */ /* 0x000fea0003800000 */
[----:B------:R-:W0:Y:S01]  /*0090*/  LDC R2, c[0x0][0x360] ;  /* 0x0000d800ff027b82 */ /* 0x000e220000000800 */
[----:B------:R-:W1:Y:S01]  /*00a0*/  LDCU.64 UR40, c[0x0][0x358] ;  /* 0x00006b00ff2877ac */ /* 0x000e620008000a00 */
[----:B------:R-:W2:Y:S06]  /*00b0*/  LDCU UR36, c[0x0][0x38c] ;  /* 0x00007180ff2477ac */ /* 0x000eac0008000800 */
[----:B------:R-:W3:Y:S01]  /*00c0*/  LDC.64 R4, c[0x0][0x380] ;  /* 0x0000e000ff047b82 */ /* 0x000ee20000000a00 */
[----:B------:R-:W4:Y:S01]  /*00d0*/  LDCU UR28, c[0x0][0x38c] ;  /* 0x00007180ff1c77ac */ /* 0x000f220008000800 */
[----:B------:R-:W5:Y:S01]  /*00e0*/  LDCU UR12, c[0x0][0x38c] ;  /* 0x00007180ff0c77ac */ /* 0x000f620008000800 */
[----:B------:R-:W5:Y:S01]  /*00f0*/  LDCU UR35, c[0x0][0x38c] ;  /* 0x00007180ff2377ac */ /* 0x000f620008000800 */
[----:B------:R-:W5:Y:S01]  /*0100*/  LDCU UR34, c[0x0][0x38c] ;  /* 0x00007180ff2277ac */ /* 0x000f620008000800 */
[----:B0-----:R-:W-:Y:S01]  /*0110*/  IMAD R2, R2, UR76, R3 ;  /* 0x0000004c02027c24 */ /* 0x001fe2000f8e0203 */
[----:B------:R-:W0:Y:S01]  /*0120*/  LDCU UR24, c[0x0][0x38c] ;  /* 0x00007180ff1877ac */ /* 0x000e220008000800 */
[----:B------:R-:W0:Y:S02]  /*0130*/  LDCU UR21, c[0x0][0x38c] ;  /* 0x00007180ff1577ac */ /* 0x000e240008000800 */
[----:B---3--:R-:W-:Y:S01]  /*0140*/  IMAD.WIDE R4, R2, 0x4, R4 ;  /* 0x0000000402047825 */ /* 0x008fe200078e0204 */
[----:B------:R-:W3:Y:S04]  /*0150*/  LDCU UR8, c[0x0][0x38c] ;  /* 0x00007180ff0877ac */ /* 0x000ee80008000800 */
[----:B-1----:R1:W3:Y:S01]  /*0160*/  LDG.E R11, desc[UR40][R4.64] ;  /* 0x00000028040b7981 */ /* 0x0022e2000c1e1900 */
[----:B------:R-:W3:Y:S01]  /*0170*/  LDCU UR32, c[0x0][0x38c] ;  /* 0x00007180ff2077ac */ /* 0x000ee20008000800 */
[----:B------:R-:W-:Y:S01]  /*0180*/  IMAD.MOV.U32 R211, RZ, RZ, 0x4 ;  /* 0x00000004ffd37424 */ /* 0x000fe200078e00ff */
[----:B------:R-:W3:Y:S01]  /*0190*/  LDCU UR29, c[0x0][0x38c] ;  /* 0x00007180ff1d77ac */ /* 0x000ee20008000800 */
[----:B------:R-:W3:Y:S01]  /*01a0*/  LDCU UR27, c[0x0][0x38c] ;  /* 0x00007180ff1b77ac */ /* 0x000ee20008000800 */
[----:B--2---:R-:W-:Y:S01]  /*01b0*/  UIADD3 UR36, UPT, UPT, UR36, 0x221, URZ ;  /* 0x0000022124247890 */ /* 0x004fe2000fffe0ff */
[----:B------:R-:W2:Y:S01]  /*01c0*/  LDCU UR31, c[0x0][0x38c] ;  /* 0x00007180ff1f77ac */ /* 0x000ea20008000800 */
[----:B------:R-:W2:Y:S04]  /*01d0*/  LDCU UR4, c[0x0][0x38c] ;  /* 0x00007180ff0477ac */ /* 0x000ea80008000800 */
[----:B------:R-:W-:Y:S01]  /*01e0*/  I2FP.F32.S32 R0, UR36 ;  /* 0x0000002400007c45 */ /* 0x000fe20008201400 */
[----:B------:R-:W2:Y:S01]  /*01f0*/  LDCU UR25, c[0x0][0x38c] ;  /* 0x00007180ff1977ac */ /* 0x000ea20008000800 */
[----:B------:R-:W2:Y:S01]  /*0200*/  LDCU UR26, c[0x0][0x38c] ;  /* 0x00007180ff1a77ac */ /* 0x000ea20008000800 */
[----:B------:R-:W2:Y:S01]  /*0210*/  LDCU UR7, c[0x0][0x38c] ;  /* 0x00007180ff0777ac */ /* 0x000ea20008000800 */
[----:B----4-:R-:W-:Y:S01]  /*0220*/  UIADD3 UR28, UPT, UPT, UR28, 0x222, URZ ;  /* 0x000002221c1c7890 */ /* 0x010fe2000fffe0ff */
[----:B------:R-:W4:Y:S01]  /*0230*/  LDCU UR19, c[0x0][0x38c] ;  /* 0x00007180ff1377ac */ /* 0x000f220008000800 */
[----:B------:R-:W4:Y:S04]  /*0240*/  LDCU UR23, c[0x0][0x38c] ;  /* 0x00007180ff1777ac */ /* 0x000f280008000800 */
[----:B-1----:R-:W-:Y:S01]  /*0250*/  I2FP.F32.S32 R4, UR28 ;  /* 0x0000001c00047c45 */ /* 0x002fe20008201400 */
[----:B------:R-:W1:Y:S01]  /*0260*/  LDCU UR71, c[0x0][0x38c] ;  /* 0x00007180ff4777ac */ /* 0x000e620008000800 */
[----:B------:R-:W1:Y:S01]  /*0270*/  LDCU UR22, c[0x0][0x38c] ;  /* 0x00007180ff1677ac */ /* 0x000e620008000800 */
[----:B-----5:R-:W-:Y:S01]  /*0280*/  UIADD3 UR12, UPT, UPT, UR12, 0x22a, URZ ;  /* 0x0000022a0c0c7890 */ /* 0x020fe2000fffe0ff */
[----:B------:R-:W5:Y:S01]  /*0290*/  LDCU UR10, c[0x0][0x38c] ;  /* 0x00007180ff0a77ac */ /* 0x000f620008000800 */
[----:B------:R-:W5:Y:S04]  /*02a0*/  LDCU UR74, c[0x0][0x38c] ;  /* 0x00007180ff4a77ac */ /* 0x000f680008000800 */
[----:B------:R-:W-:Y:S01]  /*02b0*/  I2FP.F32.S32 R10, UR12 ;  /* 0x0000000c000a7c45 */ /* 0x000fe20008201400 */
[----:B------:R-:W-:Y:S01]  /*02c0*/  UIADD3 UR35, UPT, UPT, UR35, 0x220, URZ ;  /* 0x0000022023237890 */ /* 0x000fe2000fffe0ff */
[----:B------:R-:W5:Y:S01]  /*02d0*/  LDCU UR68, c[0x0][0x38c] ;  /* 0x00007180ff4477ac */ /* 0x000f620008000800 */
[----:B------:R-:W5:Y:S04]  /*02e0*/  LDCU UR72, c[0x0][0x38c] ;  /* 0x00007180ff4877ac */ /* 0x000f680008000800 */
[----:B------:R-:W-:Y:S01]  /*02f0*/  I2FP.F32.S32 R6, UR35 ;  /* 0x0000002300067c45 */ /* 0x000fe20008201400 */
[----:B------:R-:W5:Y:S01]  /*0300*/  LDCU UR70, c[0x0][0x38c] ;  /* 0x00007180ff4677ac */ /* 0x000f620008000800 */
[----:B------:R-:W-:-:S02]  /*0310*/  UIADD3 UR34, UPT, UPT, UR34, 0x229, URZ ;  /* 0x0000022922227890 */ /* 0x000fc4000fffe0ff */
[----:B0-----:R-:W-:Y:S02]  /*0320*/  UIADD3 UR24, UPT, UPT, UR24, 0x232, URZ ;  /* 0x0000023218187890 */ /* 0x001fe4000fffe0ff */
[----:B------:R-:W-:Y:S01]  /*0330*/  UIADD3 UR21, UPT, UPT, UR21, 0x23a, URZ ;  /* 0x0000023a15157890 */ /* 0x000fe2000fffe0ff */
[----:B------:R-:W0:Y:S01]  /*0340*/  LDCU UR73, c[0x0][0x38c] ;  /* 0x00007180ff4977ac */ /* 0x000e220008000800 */
[----:B------:R-:W-:Y:S02]  /*0350*/  I2FP.F32.S32 R8, UR34 ;  /* 0x0000002200087c45 */ /* 0x000fe40008201400 */
[----:B------:R-:W-:Y:S01]  /*0360*/  I2FP.F32.S32 R16, UR24 ;  /* 0x0000001800107c45 */ /* 0x000fe20008201400 */
[----:B------:R-:W0:Y:S01]  /*0370*/  LDCU UR66, c[0x0][0x38c] ;  /* 0x00007180ff4277ac */ /* 0x000e220008000800 */
[----:B------:R-:W-:Y:S01]  /*0380*/  I2FP.F32.S32 R22, UR21 ;  /* 0x0000001500167c45 */ /* 0x000fe20008201400 */
[----:B------:R-:W0:Y:S01]  /*0390*/  LDCU UR20, c[0x0][0x38c] ;  /* 0x00007180ff1477ac */ /* 0x000e220008000800 */
[----:B---3--:R-:W-:-:S02]  /*03a0*/  UIADD3 UR8, UPT, UPT, UR8, 0x228, URZ ;  /* 0x0000022808087890 */ /* 0x008fc4000fffe0ff */
[----:B------:R-:W-:Y:S02]  /*03b0*/  UIADD3 UR32, UPT, UPT, UR32, 0x231, URZ ;  /* 0x0000023120207890 */ /* 0x000fe4000fffe0ff */
[----:B------:R-:W-:Y:S01]  /*03c0*/  UIADD3 UR29, UPT, UPT, UR29, 0x239, URZ ;  /* 0x000002391d1d7890 */ /* 0x000fe2000fffe0ff */
[----:B------:R-:W3:Y:S01]  /*03d0*/  LDCU UR67, c[0x0][0x38c] ;  /* 0x00007180ff4377ac */ /* 0x000ee20008000800 */
[----:B------:R-:W-:Y:S02]  /*03e0*/  I2FP.F32.S32 R12, UR8 ;  /* 0x00000008000c7c45 */ /* 0x000fe40008201400 */
[----:B------:R-:W-:Y:S01]  /*03f0*/  I2FP.F32.S32 R14, UR32 ;  /* 0x00000020000e7c45 */ /* 0x000fe20008201400 */
[----:B------:R-:W-:Y:S01]  /*0400*/  UIADD3 UR27, UPT, UPT, UR27, 0x242, URZ ;  /* 0x000002421b1b7890 */ /* 0x000fe2000fffe0ff */
[----:B------:R-:W-:Y:S01]  /*0410*/  I2FP.F32.S32 R20, UR29 ;  /* 0x0000001d00147c45 */ /* 0x000fe20008201400 */
[----:B------:R-:W3:Y:S01]  /*0420*/  LDCU UR16, c[0x0][0x38c] ;  /* 0x00007180ff1077ac */ /* 0x000ee20008000800 */
[----:B------:R-:W3:Y:S03]  /*0430*/  LDCU UR69, c[0x0][0x38c] ;  /* 0x00007180ff4577ac */ /* 0x000ee60008000800 */
[----:B------:R-:W-:Y:S01]  /*0440*/  I2FP.F32.S32 R28, UR27 ;  /* 0x0000001b001c7c45 */ /* 0x000fe20008201400 */
[----:B--2---:R-:W-:-:S02]  /*0450*/  UIADD3 UR31, UPT, UPT, UR31, 0x230, URZ ;  /* 0x000002301f1f7890 */ /* 0x004fc4000fffe0ff */
[----:B------:R-:W-:Y:S01]  /*0460*/  UIADD3 UR4, UPT, UPT, UR4, 0x238, URZ ;  /* 0x0000023804047890 */ /* 0x000fe2000fffe0ff */
[----:B------:R-:W2:Y:S03]  /*0470*/  LDCU UR62, c[0x0][0x38c] ;  /* 0x00007180ff3e77ac */ /* 0x000ea60008000800 */
[----:B------:R-:W-:Y:S01]  /*0480*/  I2FP.F32.S32 R18, UR31 ;  /* 0x0000001f00127c45 */ /* 0x000fe20008201400 */
[----:B------:R-:W2:Y:S01]  /*0490*/  LDCU UR65, c[0x0][0x38c] ;  /* 0x00007180ff4177ac */ /* 0x000ea20008000800 */
[----:B------:R-:W-:Y:S01]  /*04a0*/  I2FP.F32.S32 R24, UR4 ;  /* 0x0000000400187c45 */ /* 0x000fe20008201400 */
[----:B------:R-:W2:Y:S01]  /*04b0*/  LDCU UR63, c[0x0][0x38c] ;  /* 0x00007180ff3f77ac */ /* 0x000ea20008000800 */
[----:B------:R-:W-:Y:S02]  /*04c0*/  UIADD3 UR25, UPT, UPT, UR25, 0x241, URZ ;  /* 0x0000024119197890 */ /* 0x000fe4000fffe0ff */
[----:B------:R-:W-:-:S02]  /*04d0*/  UIADD3 UR26, UPT, UPT, UR26, 0x24a, URZ ;  /* 0x0000024a1a1a7890 */ /* 0x000fc4000fffe0ff */
[----:B------:R-:W-:Y:S01]  /*04e0*/  UIADD3 UR7, UPT, UPT, UR7, 0x252, URZ ;  /* 0x0000025207077890 */ /* 0x000fe2000fffe0ff */
[----:B------:R-:W2:Y:S01]  /*04f0*/  LDCU UR9, c[0x0][0x38c] ;  /* 0x00007180ff0977ac */ /* 0x000ea20008000800 */
[----:B------:R-:W-:Y:S02]  /*0500*/  I2FP.F32.S32 R26, UR25 ;  /* 0x00000019001a7c45 */ /* 0x000fe40008201400 */
[----:B------:R-:W-:Y:S01]  /*0510*/  I2FP.F32.S32 R34, UR26 ;  /* 0x0000001a00227c45 */ /* 0x000fe20008201400 */
[----:B------:R-:W2:Y:S01]  /*0520*/  LDCU UR59, c[0x0][0x38c] ;  /* 0x00007180ff3b77ac */ /* 0x000ea20008000800 */
[----:B------:R-:W-:Y:S01]  /*0530*/  I2FP.F32.S32 R40, UR7 ;  /* 0x0000000700287c45 */ /* 0x000fe20008201400 */
[----:B------:R-:W2:Y:S01]  /*0540*/  LDCU UR57, c[0x0][0x38c] ;  /* 0x00007180ff3977ac */ /* 0x000ea20008000800 */
[----:B----4-:R-:W-:Y:S02]  /*0550*/  UIADD3 UR19, UPT, UPT, UR19, 0x240, URZ ;  /* 0x0000024013137890 */ /* 0x010fe4000fffe0ff */
[----:B------:R-:W-:-:S02]  /*0560*/  UIADD3 UR23, UPT, UPT, UR23, 0x249, URZ ;  /* 0x0000024917177890 */ /* 0x000fc4000fffe0ff */
[----:B-1----:R-:W-:Y:S01]  /*0570*/  UIADD3 UR71, UPT, UPT, UR71, 0x251, URZ ;  /* 0x0000025147477890 */ /* 0x002fe2000fffe0ff */
[----:B------:R-:W1:Y:S01]  /*0580*/  LDCU UR61, c[0x0][0x38c] ;  /* 0x00007180ff3d77ac */ /* 0x000e620008000800 */
[----:B------:R-:W-:Y:S02]  /*0590*/  I2FP.F32.S32 R30, UR19 ;  /* 0x00000013001e7c45 */ /* 0x000fe40008201400 */
[----:B------:R-:W-:Y:S01]  /*05a0*/  I2FP.F32.S32 R32, UR23 ;  /* 0x0000001700207c45 */ /* 0x000fe20008201400 */
[----:B------:R-:W-:Y:S01]  /*05b0*/  UIADD3 UR22, UPT, UPT, UR22, 0x25a, URZ ;  /* 0x0000025a16167890 */ /* 0x000fe2000fffe0ff */
[----:B------:R-:W-:Y:S01]  /*05c0*/  I2FP.F32.S32 R38, UR71 ;  /* 0x0000004700267c45 */ /* 0x000fe20008201400 */
[----:B------:R-:W4:Y:S01]  /*05d0*/  LDCU UR64, c[0x0][0x38c] ;  /* 0x00007180ff4077ac */ /* 0x000f220008000800 */
[----:B------:R-:W4:Y:S03]  /*05e0*/  LDCU UR13, c[0x0][0x38c] ;  /* 0x00007180ff0d77ac */ /* 0x000f260008000800 */
[----:B------:R-:W-:Y:S01]  /*05f0*/  I2FP.F32.S32 R46, UR22 ;  /* 0x00000016002e7c45 */ /* 0x000fe20008201400 */
[----:B-----5:R-:W-:-:S02]  /*0600*/  UIADD3 UR10, UPT, UPT, UR10, 0x248, URZ ;  /* 0x000002480a0a7890 */ /* 0x020fc4000fffe0ff */
[----:B------:R-:W-:Y:S01]  /*0610*/  UIADD3 UR74, UPT, UPT, UR74, 0x250, URZ ;  /* 0x000002504a4a7890 */ /* 0x000fe2000fffe0ff */
[----:B------:R-:W5:Y:S03]  /*0620*/  LDCU UR18, c[0x0][0x38c] ;  /* 0x00007180ff1277ac */ /* 0x000f660008000800 */
[----:B------:R-:W-:Y:S01]  /*0630*/  I2FP.F32.S32 R36, UR10 ;  /* 0x0000000a00247c45 */ /* 0x000fe20008201400 */
[----:B------:R-:W5:Y:S01]  /*0640*/  LDCU UR58, c[0x0][0x38c] ;  /* 0x00007180ff3a77ac */ /* 0x000f620008000800 */
[----:B------:R-:W-:Y:S01]  /*0650*/  I2FP.F32.S32 R42, UR74 ;  /* 0x0000004a002a7c45 */ /* 0x000fe20008201400 */
[----:B------:R-:W5:Y:S01]  /*0660*/  LDCU UR75, c[0x0][0x38c] ;  /* 0x00007180ff4b77ac */ /* 0x000f620008000800 */
[----:B------:R-:W-:Y:S02]  /*0670*/  UIADD3 UR68, UPT, UPT, UR68, 0x259, URZ ;  /* 0x0000025944447890 */ /* 0x000fe4000fffe0ff */
[----:B------:R-:W-:-:S02]  /*0680*/  UIADD3 UR72, UPT, UPT, UR72, 0x262, URZ ;  /* 0x0000026248487890 */ /* 0x000fc4000fffe0ff */
[----:B------:R-:W-:Y:S01]  /*0690*/  UIADD3 UR70, UPT, UPT, UR70, 0x26a, URZ ;  /* 0x0000026a46467890 */ /* 0x000fe2000fffe0ff */
[----:B------:R-:W5:Y:S01]  /*06a0*/  LDCU UR53, c[0x0][0x38c] ;  /* 0x00007180ff3577ac */ /* 0x000f620008000800 */
[----:B------:R-:W-:Y:S02]  /*06b0*/  I2FP.F32.S32 R44, UR68 ;  /* 0x00000044002c7c45 */ /* 0x000fe40008201400 */
[----:B------:R-:W-:Y:S01]  /*06c0*/  I2FP.F32.S32 R52, UR72 ;  /* 0x0000004800347c45 */ /* 0x000fe20008201400 */
[----:B------:R-:W5:Y:S01]  /*06d0*/  LDCU UR60, c[0x0][0x38c] ;  /* 0x00007180ff3c77ac */ /* 0x000f620008000800 */
[----:B------:R-:W-:Y:S01]  /*06e0*/  I2FP.F32.S32 R58, UR70 ;  /* 0x00000046003a7c45 */ /* 0x000fe20008201400 */
[----:B------:R-:W5:Y:S01]  /*06f0*/  LDCU UR48, c[0x0][0x38c] ;  /* 0x00007180ff3077ac */ /* 0x000f620008000800 */
[----:B0-----:R-:W-:Y:S02]  /*0700*/  UIADD3 UR73, UPT, UPT, UR73, 0x258, URZ ;  /* 0x0000025849497890 */ /* 0x001fe4000fffe0ff */
[----:B------:R-:W-:-:S02]  /*0710*/  UIADD3 UR66, UPT, UPT, UR66, 0x261, URZ ;  /* 0x0000026142427890 */ /* 0x000fc4000fffe0ff */
[----:B------:R-:W-:Y:S01]  /*0720*/  UIADD3 UR20, UPT, UPT, UR20, 0x269, URZ ;  /* 0x0000026914147890 */ /* 0x000fe2000fffe0ff */
[----:B------:R-:W0:Y:S01]  /*0730*/  LDCU UR77, c[0x0][0x38c] ;  /* 0x00007180ff4d77ac */ /* 0x000e220008000800 */
[----:B------:R-:W-:Y:S02]  /*0740*/  I2FP.F32.S32 R48, UR73 ;  /* 0x0000004900307c45 */ /* 0x000fe40008201400 */
[----:B------:R-:W-:Y:S01]  /*0750*/  I2FP.F32.S32 R50, UR66 ;  /* 0x0000004200327c45 */ /* 0x000fe20008201400 */
[----:B------:R-:W0:Y:S01]  /*0760*/  LDCU UR55, c[0x0][0x38c] ;  /* 0x00007180ff3777ac */ /* 0x000e220008000800 */
[----:B------:R-:W-:Y:S01]  /*0770*/  I2FP.F32.S32 R56, UR20 ;  /* 0x0000001400387c45 */ /* 0x000fe20008201400 */
[----:B---3--:R-:W-:Y:S01]  /*0780*/  UIADD3 UR67, UPT, UPT, UR67, 0x272, URZ ;  /* 0x0000027243437890 */ /* 0x008fe2000fffe0ff */
[----:B------:R-:W3:Y:S01]  /*0790*/  LDCU UR50, c[0x0][0x38c] ;  /* 0x00007180ff3277ac */ /* 0x000ee20008000800 */
[----:B------:R-:W3:Y:S04]  /*07a0*/  LDCU UR56, c[0x0][0x38c] ;  /* 0x00007180ff3877ac */ /* 0x000ee80008000800 */
[----:B------:R-:W-:Y:S01]  /*07b0*/  I2FP.F32.S32 R64, UR67 ;  /* 0x0000004300407c45 */ /* 0x000fe20008201400 */
[----:B------:R-:W-:-:S02]  /*07c0*/  UIADD3 UR16, UPT, UPT, UR16, 0x260, URZ ;  /* 0x0000026010107890 */ /* 0x000fc4000fffe0ff */
[----:B------:R-:W-:Y:S01]  /*07d0*/  UIADD3 UR69, UPT, UPT, UR69, 0x268, URZ ;  /* 0x0000026845457890 */ /* 0x000fe2000fffe0ff */
[----:B------:R-:W3:Y:S03]  /*07e0*/  LDCU UR51, c[0x0][0x38c] ;  /* 0x00007180ff3377ac */ /* 0x000ee60008000800 */
[----:B------:R-:W-:Y:S01]  /*07f0*/  I2FP.F32.S32 R54, UR16 ;  /* 0x0000001000367c45 */ /* 0x000fe20008201400 */
[----:B--2---:R-:W-:Y:S01]  /*0800*/  UIADD3 UR62, UPT, UPT, UR62, 0x271, URZ ;  /* 0x000002713e3e7890 */ /* 0x004fe2000fffe0ff */
[----:B------:R-:W-:Y:S01]  /*0810*/  I2FP.F32.S32 R60, UR69 ;  /* 0x00000045003c7c45 */ /* 0x000fe20008201400 */
[----:B------:R-:W-:Y:S02]  /*0820*/  UIADD3 UR65, UPT, UPT, UR65, 0x27a, URZ ;  /* 0x0000027a41417890 */ /* 0x000fe4000fffe0ff */
[----:B------:R-:W-:Y:S01]  /*0830*/  UIADD3 UR63, UPT, UPT, UR63, 0x282, URZ ;  /* 0x000002823f3f7890 */ /* 0x000fe2000fffe0ff */
[----:B------:R-:W2:Y:S01]  /*0840*/  LDCU UR44, c[0x0][0x38c] ;  /* 0x00007180ff2c77ac */ /* 0x000ea20008000800 */
[----:B------:R-:W-:-:S02]  /*0850*/  I2FP.F32.S32 R62, UR62 ;  /* 0x0000003e003e7c45 */ /* 0x000fc40008201400 */
[----:B------:R-:W-:Y:S01]  /*0860*/  I2FP.F32.S32 R70, UR65 ;  /* 0x0000004100467c45 */ /* 0x000fe20008201400 */
[----:B------:R-:W2:Y:S01]  /*0870*/  LDCU UR54, c[0x0][0x38c] ;  /* 0x00007180ff3677ac */ /* 0x000ea20008000800 */
[----:B------:R-:W-:Y:S01]  /*0880*/  I2FP.F32.S32 R76, UR63 ;  /* 0x0000003f004c7c45 */ /* 0x000fe20008201400 */
[----:B------:R-:W2:Y:S01]  /*0890*/  LDCU UR11, c[0x0][0x38c] ;  /* 0x00007180ff0b77ac */ /* 0x000ea20008000800 */
[----:B------:R-:W-:Y:S02]  /*08a0*/  UIADD3 UR9, UPT, UPT, UR9, 0x270, URZ ;  /* 0x0000027009097890 */ /* 0x000fe4000fffe0ff */
[----:B------:R-:W-:Y:S02]  /*08b0*/  UIADD3 UR59, UPT, UPT, UR59, 0x279, URZ ;  /* 0x000002793b3b7890 */ /* 0x000fe4000fffe0ff */
[----:B------:R-:W-:Y:S01]  /*08c0*/  UIADD3 UR57, UPT, UPT, UR57, 0x281, URZ ;  /* 0x0000028139397890 */ /* 0x000fe2000fffe0ff */
[----:B------:R-:W2:Y:S01]  /*08d0*/  LDCU UR49, c[0x0][0x38c] ;  /* 0x00007180ff3177ac */ /* 0x000ea20008000800 */
[----:B------:R-:W-:-:S02]  /*08e0*/  I2FP.F32.S32 R66, UR9 ;  /* 0x0000000900427c45 */ /* 0x000fc40008201400 */
[----:B------:R-:W-:Y:S01]  /*08f0*/  I2FP.F32.S32 R68, UR59 ;  /* 0x0000003b00447c45 */ /* 0x000fe20008201400 */
[----:B------:R-:W2:Y:S01]  /*0900*/  LDCU UR5, c[0x0][0x38c] ;  /* 0x00007180ff0577ac */ /* 0x000ea20008000800 */
[----:B------:R-:W-:Y:S01]  /*0910*/  I2FP.F32.S32 R74, UR57 ;  /* 0x00000039004a7c45 */ /* 0x000fe20008201400 */
[----:B-1----:R-:W-:Y:S01]  /*0920*/  UIADD3 UR61, UPT, UPT, UR61, 0x28a, URZ ;  /* 0x0000028a3d3d7890 */ /* 0x002fe2000fffe0ff */
[----:B------:R-:W1:Y:S01]  /*0930*/  LDCU UR39, c[0x0][0x38c] ;  /* 0x00007180ff2777ac */ /* 0x000e620008000800 */
[----:B------:R-:W1:Y:S04]  /*0940*/  LDCU UR17, c[0x0][0x38c] ;  /* 0x00007180ff1177ac */ /* 0x000e680008000800 */
[----:B------:R-:W-:Y:S01]  /*0950*/  I2FP.F32.S32 R82, UR61 ;  /* 0x0000003d00527c45 */ /* 0x000fe20008201400 */
[----:B------:R-:W1:Y:S01]  /*0960*/  LDCU UR37, c[0x0][0x38c] ;  /* 0x00007180ff2577ac */ /* 0x000e620008000800 */
[----:B----4-:R-:W-:-:S02]  /*0970*/  UIADD3 UR64, UPT, UPT, UR64, 0x278, URZ ;  /* 0x0000027840407890 */ /* 0x010fc4000fffe0ff */
[----:B------:R-:W-:Y:S02]  /*0980*/  UIADD3 UR13, UPT, UPT, UR13, 0x280, URZ ;  /* 0x000002800d0d7890 */ /* 0x000fe4000fffe0ff */
[----:B-----5:R-:W-:Y:S02]  /*0990*/  UIADD3 UR18, UPT, UPT, UR18, 0x289, URZ ;  /* 0x0000028912127890 */ /* 0x020fe4000fffe0ff */
[----:B------:R-:W-:Y:S01]  /*09a0*/  UIADD3 UR58, UPT, UPT, UR58, 0x292, URZ ;  /* 0x000002923a3a7890 */ /* 0x000fe2000fffe0ff */
[----:B------:R-:W-:Y:S01]  /*09b0*/  I2FP.F32.S32 R72, UR64 ;  /* 0x0000004000487c45 */ /* 0x000fe20008201400 */
[----:B------:R-:W-:Y:S01]  /*09c0*/  UIADD3 UR75, UPT, UPT, UR75, 0x29a, URZ ;  /* 0x0000029a4b4b7890 */ /* 0x000fe2000fffe0ff */
[----:B------:R-:W-:Y:S01]  /*09d0*/  I2FP.F32.S32 R78, UR13 ;  /* 0x0000000d004e7c45 */ /* 0x000fe20008201400 */
[----:B------:R-:W4:Y:S01]  /*09e0*/  LDCU UR47, c[0x0][0x38c] ;  /* 0x00007180ff2f77ac */ /* 0x000f220008000800 */
[----:B------:R-:W-:Y:S02]  /*09f0*/  I2FP.F32.S32 R80, UR18 ;  /* 0x0000001200507c45 */ /* 0x000fe40008201400 */
[----:B------:R-:W-:Y:S01]  /*0a00*/  I2FP.F32.S32 R88, UR58 ;  /* 0x0000003a00587c45 */ /* 0x000fe20008201400 */
[----:B------:R-:W5:Y:S01]  /*0a10*/  LDCU UR33, c[0x0][0x38c] ;  /* 0x00007180ff2177ac */ /* 0x000f620008000800 */
[----:B------:R-:W-:Y:S01]  /*0a20*/  UIADD3 UR53, UPT, UPT, UR53, 0x291, URZ ;  /* 0x0000029135357890 */ /* 0x000fe2000fffe0ff */
[C---:B------:R-:W-:Y:S01]  /*0a30*/  FSETP.GT.AND P3, PT, R11.reuse, R0, PT ;  /* 0x000000000b00720b */ /* 0x040fe20003f64000 */
[----:B------:R-:W-:Y:S01]  /*0a40*/  IMAD.MOV.U32 R0, RZ, RZ, 0x3 ;  /* 0x00000003ff007424 */ /* 0x000fe200078e00ff */
[C---:B------:R-:W-:Y:S01]  /*0a50*/  FSETP.GT.AND P4, PT, R11.reuse, R4, PT ;  /* 0x000000040b00720b */ /* 0x040fe20003f84000 */
[----:B------:R-:W5:Y:S01]  /*0a60*/  LDCU UR52, c[0x0][0x38c] ;  /* 0x00007180ff3477ac */ /* 0x000f620008000800 */
[----:B------:R-:W-:-:S02]  /*0a70*/  FSETP.GT.AND P1, PT, R11, R10, PT ;  /* 0x0000000a0b00720b */ /* 0x000fc40003f24000 */
[----:B------:R-:W-:Y:S01]  /*0a80*/  SEL R92, R0, 0x2, P4 ;  /* 0x00000002005c7807 */ /* 0x000fe20002000000 */
[----:B------:R-:W5:Y:S01]  /*0a90*/  LDCU UR46, c[0x0][0x38c] ;  /* 0x00007180ff2e77ac */ /* 0x000f620008000800 */
[C---:B------:R-:W-:Y:S02]  /*0aa0*/  FSETP.GT.AND P4, PT, R11.reuse, R6, !P3 ;  /* 0x000000060b00720b */ /* 0x040fe40005f84000 */
[----:B------:R-:W-:Y:S01]  /*0ab0*/  SEL R92, R92, RZ, P3 ;  /* 0x000000ff5c5c7207 */ /* 0x000fe20001800000 */
[----:B------:R-:W5:Y:S01]  /*0ac0*/  LDCU UR6, c[0x0][0x38c] ;  /* 0x00007180ff0677ac */ /* 0x000f620008000800 */
[C---:B------:R-:W-:Y:S02]  /*0ad0*/  FSETP.GT.AND P5, PT, R11.reuse, R8, PT ;  /* 0x000000080b00720b */ /* 0x040fe40003fa4000 */
[C---:B------:R-:W-:Y:S01]  /*0ae0*/  FSETP.GT.AND P6, PT, R11.reuse, R16, PT ;  /* 0x000000100b00720b */ /* 0x040fe20003fc4000 */
[----:B------:R-:W-:Y:S01]  /*0af0*/  UIADD3 UR60, UPT, UPT, UR60, 0x288, URZ ;  /* 0x000002883c3c7890 */ /* 0x000fe2000fffe0ff */
[C---:B------:R-:W-:Y:S01]  /*0b00*/  FSETP.GT.AND P3, PT, R11.reuse, R22, PT ;  /* 0x000000160b00720b */ /* 0x040fe20003f64000 */
[----:B------:R-:W-:Y:S01]  /*0b10*/  UIADD3 UR48, UPT, UPT, UR48, 0x299, URZ ;  /* 0x0000029930307890 */ /* 0x000fe2000fffe0ff */
[----:B------:R-:W-:Y:S01]  /*0b20*/  SEL R131, R0, 0x2, P1 ;  /* 0x0000000200837807 */ /* 0x000fe20000800000 */
[----:B------:R-:W5:Y:S01]  /*0b30*/  LDCU UR42, c[0x0][0x38c] ;  /* 0x00007180ff2a77ac */ /* 0x000f620008000800 */
[----:B------:R-:W-:-:S02]  /*0b40*/  FSETP.GT.AND P2, PT, R11, R14, PT ;  /* 0x0000000e0b00720b */ /* 0x000fc40003f44000 */
[C---:B------:R-:W-:Y:S01]  /*0b50*/  FSETP.GT.AND P0, PT, R11.reuse, R20, PT ;  /* 0x000000140b00720b */ /* 0x040fe20003f04000 */
[----:B------:R-:W5:Y:S01]  /*0b60*/  LDCU UR14, c[0x0][0x38c] ;  /* 0x00007180ff0e77ac */ /* 0x000f620008000800 */
[----:B------:R-:W-:Y:S02]  /*0b70*/  FSETP.GT.AND P1, PT, R11, R12, !P5 ;  /* 0x0000000c0b00720b */ /* 0x000fe40006f24000 */
[----:B------:R-:W-:Y:S01]  /*0b80*/  SEL R131, R131, RZ, P5 ;  /* 0x000000ff83837207 */ /* 0x000fe20002800000 */
[----:B0-----:R-:W-:Y:S01]  /*0b90*/  UIADD3 UR77, UPT, UPT, UR77, 0x290, URZ ;  /* 0x000002904d4d7890 */ /* 0x001fe2000fffe0ff */
[C---:B------:R-:W-:Y:S01]  /*0ba0*/  SEL R89, R0.reuse, 0x2, P6 ;  /* 0x0000000200597807 */ /* 0x040fe20003000000 */
[----:B------:R-:W-:Y:S01]  /*0bb0*/  UIADD3 UR55, UPT, UPT, UR55, 0x2a2, URZ ;  /* 0x000002a237377890 */ /* 0x000fe2000fffe0ff */
[----:B------:R-:W-:Y:S01]  /*0bc0*/  SEL R90, R0, 0x2, P3 ;  /* 0x00000002005a7807 */ /* 0x000fe20001800000 */
[----:B------:R-:W0:Y:S01]  /*0bd0*/  LDCU UR30, c[0x0][0x38c] ;  /* 0x00007180ff1e77ac */ /* 0x000e220008000800 */
[----:B------:R-:W-:-:S02]  /*0be0*/  FSETP.GT.AND P5, PT, R11, R28, PT ;  /* 0x0000001c0b00720b */ /* 0x000fc40003fa4000 */
[----:B------:R-:W-:Y:S01]  /*0bf0*/  SEL R129, RZ, 0x1, !P4 ;  /* 0x00000001ff817807 */ /* 0x000fe20006000000 */
[----:B------:R-:W0:Y:S01]  /*0c00*/  LDCU UR15, c[0x0][0x38c] ;  /* 0x00007180ff0f77ac */ /* 0x000e220008000800 */
[----:B------:R-:W-:Y:S02]  /*0c10*/  FSETP.GT.AND P6, PT, R11, R18, !P2 ;  /* 0x000000120b00720b */ /* 0x000fe400057c4000 */
[----:B------:R-:W-:Y:S01]  /*0c20*/  SEL R89, R89, RZ, P2 ;  /* 0x000000ff59597207 */ /* 0x000fe20001000000 */
[----:B------:R-:W0:Y:S01]  /*0c30*/  LDCU UR45, c[0x0][0x38c] ;  /* 0x00007180ff2d77ac */ /* 0x000e220008000800 */
[C---:B------:R-:W-:Y:S01]  /*0c40*/  FSETP.GT.AND P3, PT, R11.reuse, R24, !P0 ;  /* 0x000000180b00720b */ /* 0x040fe20004764000 */
[----:B------:R-:W-:Y:S01]  /*0c50*/  IMAD.IADD R92, R92, 0x1, R129 ;  /* 0x000000015c5c7824 */ /* 0x000fe200078e0281 */
[----:B------:R-:W-:Y:S01]  /*0c60*/  SEL R90, R90, RZ, P0 ;  /* 0x000000ff5a5a7207 */ /* 0x000fe20000000000 */
[----:B---3--:R-:W-:Y:S01]  /*0c70*/  UIADD3 UR50, UPT, UPT, UR50, 0x298, URZ ;  /* 0x0000029832327890 */ /* 0x008fe2000fffe0ff */
[C---:B------:R-:W-:Y:S01]  /*0c80*/  FSETP.GT.AND P4, PT, R11.reuse, R26, PT ;  /* 0x0000001a0b00720b */ /* 0x040fe20003f84000 */
[----:B------:R-:W-:Y:S01]  /*0c90*/  UIADD3 UR56, UPT, UPT, UR56, 0x2a1, URZ ;  /* 0x000002a138387890 */ /* 0x000fe2000fffe0ff */
[C---:B------:R-:W-:Y:S01]  /*0ca0*/  FSETP.GT.AND P2, PT, R11.reuse, R34, PT ;  /* 0x000000220b00720b */ /* 0x040fe20003f44000 */
[----:B------:R-:W-:Y:S01]  /*0cb0*/  UIADD3 UR51, UPT, UPT, UR51, 0x2b2, URZ ;  /* 0x000002b233337890 */ /* 0x000fe2000fffe0ff */
[----:B------:R-:W-:Y:S01]  /*0cc0*/  FSETP.GT.AND P0, PT, R11, R40, PT ;  /* 0x000000280b00720b */ /* 0x000fe20003f04000 */
[----:B------:R-:W3:Y:S01]  /*0cd0*/  LDCU UR38, c[0x0][0x38c] ;  /* 0x00007180ff2677ac */ /* 0x000ee20008000800 */
[----:B------:R-:W-:-:S02]  /*0ce0*/  SEL R87, R0, 0x2, P5 ;  /* 0x0000000200577807 */ /* 0x000fc40002800000 */
[----:B------:R-:W-:Y:S01]  /*0cf0*/  SEL R96, RZ, 0x1, !P1 ;  /* 0x00000001ff607807 */ /* 0x000fe20004800000 */
[----:B------:R-:W3:Y:S01]  /*0d00*/  LDCU UR36, c[0x0][0x38c] ;  /* 0x00007180ff2477ac */ /* 0x000ee20008000800 */
[----:B------:R-:W-:Y:S02]  /*0d10*/  SEL R98, RZ, 0x1, !P6 ;  /* 0x00000001ff627807 */ /* 0x000fe40007000000 */
[C---:B------:R-:W-:Y:S01]  /*0d20*/  FSETP.GT.AND P1, PT, R11.reuse, R32, PT ;  /* 0x000000200b00720b */ /* 0x040fe20003f24000 */
[----:B--2---:R-:W-:Y:S01]  /*0d30*/  UIADD3 UR44, UPT, UPT, UR44, 0x2b1, URZ ;  /* 0x000002b12c2c7890 */ /* 0x004fe2000fffe0ff */
[C---:B------:R-:W-:Y:S01]  /*0d40*/  FSETP.GT.AND P6, PT, R11.reuse, R38, PT ;  /* 0x000000260b00720b */ /* 0x040fe20003fc4000 */
[----:B------:R-:W2:Y:S01]  /*0d50*/  LDCU UR43, c[0x0][0x38c] ;  /* 0x00007180ff2b77ac */ /* 0x000ea20008000800 */
[----:B------:R-:W-:Y:S01]  /*0d60*/  FSETP.GT.AND P5, PT, R11, R30, !P4 ;  /* 0x0000001e0b00720b */ /* 0x000fe200067a4000 */
[----:B------:R-:W-:Y:S01]  /*0d70*/  IMAD.IADD R96, R131, 0x1, R96 ;  /* 0x0000000183607824 */ /* 0x000fe200078e0260 */
[----:B------:R-:W-:Y:S01]  /*0d80*/  SEL R87, R87, RZ, P4 ;  /* 0x000000ff57577207 */ /* 0x000fe20002000000 */
[----:B------:R-:W2:Y:S01]  /*0d90*/  LDCU UR35, c[0x0][0x38c] ;  /* 0x00007180ff2377ac */ /* 0x000ea20008000800 */
[C---:B------:R-:W-:Y:S01]  /*0da0*/  SEL R94, R0.reuse, 0x2, P2 ;  /* 0x00000002005e7807 */ /* 0x040fe20001000000 */
[----:B------:R-:W-:Y:S01]  /*0db0*/  IMAD.IADD R89, R89, 0x1, R98 ;  /* 0x0000000159597824 */ /* 0x000fe200078e0262 */
[----:B------:R-:W-:Y:S01]  /*0dc0*/  SEL R85, R0, 0x2, P0 ;  /* 0x0000000200557807 */ /* 0x000fe20000000000 */
[----:B------:R-:W-:Y:S01]  /*0dd0*/  UIADD3 UR54, UPT, UPT, UR54, 0x2a0, URZ ;  /* 0x000002a036367890 */ /* 0x000fe2000fffe0ff */
[C---:B------:R-:W-:Y:S01]  /*0de0*/  FSETP.GT.AND P4, PT, R11.reuse, R46, PT ;  /* 0x0000002e0b00720b */ /* 0x040fe20003f84000 */
[----:B------:R-:W-:Y:S01]  /*0df0*/  UIADD3 UR11, UPT, UPT, UR11, 0x2aa, URZ ;  /* 0x000002aa0b0b7890 */ /* 0x000fe2000fffe0ff */
[----:B------:R-:W-:Y:S01]  /*0e00*/  SEL R97, RZ, 0x1, !P3 ;  /* 0x00000001ff617807 */ /* 0x000fe20005800000 */
[----:B------:R-:W2:Y:S01]  /*0e10*/  LDCU UR28, c[0x0][0x38c] ;  /* 0x00007180ff1c77ac */ /* 0x000ea20008000800 */
[----:B------:R-:W-:-:S02]  /*0e20*/  FSETP.GT.AND P2, PT, R11, R36, !P1 ;  /* 0x000000240b00720b */ /* 0x000fc40004f44000 */
[----:B------:R-:W-:Y:S01]  /*0e30*/  SEL R94, R94, RZ, P1 ;  /* 0x000000ff5e5e7207 */ /* 0x000fe20000800000 */
[----:B------:R-:W-:Y:S01]  /*0e40*/  UIADD3 UR49, UPT, UPT, UR49, 0x2b0, URZ ;  /* 0x000002b031317890 */ /* 0x000fe2000fffe0ff */
[----:B------:R-:W-:Y:S01]  /*0e50*/  FSETP.GT.AND P0, PT, R11, R42, !P6 ;  /* 0x0000002a0b00720b */ /* 0x000fe20007704000 */
[----:B------:R-:W-:Y:S01]  /*0e60*/  UIADD3 UR5, UPT, UPT, UR5, 0x2ba, URZ ;  /* 0x000002ba05057890 */ /* 0x000fe2000fffe0ff */
[----:B------:R-:W-:Y:S01]  /*0e70*/  SEL R85, R85, RZ, P6 ;  /* 0x000000ff55557207 */ /* 0x000fe20003000000 */
[----:B------:R-:W2:Y:S01]  /*0e80*/  LDCU UR21, c[0x0][0x38c] ;  /* 0x00007180ff1577ac */ /* 0x000ea20008000800 */
[C---:B------:R-:W-:Y:S01]  /*0e90*/  FSETP.GT.AND P3, PT, R11.reuse, R44, PT ;  /* 0x0000002c0b00720b */ /* 0x040fe20003f64000 */
[----:B------:R-:W-:Y:S01]  /*0ea0*/  IMAD.IADD R90, R90, 0x1, R97 ;  /* 0x000000015a5a7824 */ /* 0x000fe200078e0261 */
[C---:B------:R-:W-:Y:S01]  /*0eb0*/  FSETP.GT.AND P1, PT, R11.reuse, R52, PT ;  /* 0x000000340b00720b */ /* 0x040fe20003f24000 */
[----:B-1----:R-:W-:Y:S01]  /*0ec0*/  UIADD3 UR39, UPT, UPT, UR39, 0x2b9, URZ ;  /* 0x000002b927277890 */ /* 0x002fe2000fffe0ff */
[----:B------:R-:W-:Y:S01]  /*0ed0*/  FSETP.GT.AND P6, PT, R11, R58, PT ;  /* 0x0000003a0b00720b */ /* 0x000fe20003fc4000 */
[----:B------:R-:W-:Y:S01]  /*0ee0*/  UIADD3 UR17, UPT, UPT, UR17, 0x2a9, URZ ;  /* 0x000002a911117890 */ /* 0x000fe2000fffe0ff */
[----:B------:R-:W-:Y:S01]  /*0ef0*/  SEL R128, R0, 0x2, P4 ;  /* 0x0000000200807807 */ /* 0x000fe20002000000 */
[----:B------:R-:W1:Y:S01]  /*0f00*/  LDCU UR34, c[0x0][0x38c] ;  /* 0x00007180ff2277ac */ /* 0x000e620008000800 */
[----:B------:R-:W-:-:S02]  /*0f10*/  SEL R100, RZ, 0x1, !P5 ;  /* 0x00000001ff647807 */ /* 0x000fc40006800000 */
[----:B------:R-:W-:Y:S01]  /*0f20*/  SEL R99, RZ, 0x1, !P2 ;  /* 0x00000001ff637807 */ /* 0x000fe20005000000 */
[----:B------:R-:W1:Y:S01]  /*0f30*/  LDCU UR8, c[0x0][0x38c] ;  /* 0x00007180ff0877ac */ /* 0x000e620008000800 */
[----:B------:R-:W-:Y:S01]  /*0f40*/  FSETP.GT.AND P5, PT, R11, R50, PT ;  /* 0x000000320b00720b */ /* 0x000fe20003fa4000 */
[----:B------:R-:W-:Y:S01]  /*0f50*/  IMAD.IADD R87, R87, 0x1, R100 ;  /* 0x0000000157577824 */ /* 0x000fe200078e0264 */
[C---:B------:R-:W-:Y:S01]  /*0f60*/  FSETP.GT.AND P2, PT, R11.reuse, R56, PT ;  /* 0x000000380b00720b */ /* 0x040fe20003f44000 */
[----:B------:R-:W-:Y:S01]  /*0f70*/  UIADD3 UR37, UPT, UPT, UR37, 0x2c2, URZ ;  /* 0x000002c225257890 */ /* 0x000fe2000fffe0ff */
[C---:B------:R-:W-:Y:S01]  /*0f80*/  FSETP.GT.AND P4, PT, R11.reuse, R48, !P3 ;  /* 0x000000300b00720b */ /* 0x040fe20005f84000 */
[----:B------:R-:W1:Y:S01]  /*0f90*/  LDCU UR12, c[0x0][0x38c] ;  /* 0x00007180ff0c77ac */ /* 0x000e620008000800 */
[----:B------:R-:W-:Y:S01]  /*0fa0*/  SEL R128, R128, RZ, P3 ;  /* 0x000000ff80807207 */ /* 0x000fe20001800000 */
[----:B------:R-:W-:Y:S01]  /*0fb0*/  IMAD.IADD R94, R94, 0x1, R99 ;  /* 0x000000015e5e7824 */ /* 0x000fe200078e0263 */
[C---:B------:R-:W-:Y:S01]  /*0fc0*/  SEL R126, R0.reuse, 0x2, P1 ;  /* 0x00000002007e7807 */ /* 0x040fe20000800000 */
[----:B----4-:R-:W-:Y:S01]  /*0fd0*/  UIADD3 UR47, UPT, UPT, UR47, 0x2b8, URZ ;  /* 0x000002b82f2f7890 */ /* 0x010fe2000fffe0ff */
[----:B------:R-:W-:Y:S01]  /*0fe0*/  SEL R127, R0, 0x2, P6 ;  /* 0x00000002007f7807 */ /* 0x000fe20003000000 */
[----:B-----5:R-:W-:Y:S01]  /*0ff0*/  UIADD3 UR33, UPT, UPT, UR33, 0x2d1, URZ ;  /* 0x000002d121217890 */ /* 0x020fe2000fffe0ff */
[C---:B------:R-:W-:Y:S01]  /*1000*/  FSETP.GT.AND P3, PT, R11.reuse, R64, PT ;  /* 0x000000400b00720b */ /* 0x040fe20003f64000 */
[----:B------:R-:W-:Y:S01]  /*1010*/  UIADD3 UR52, UPT, UPT, UR52, 0x2a8, URZ ;  /* 0x000002a834347890 */ /* 0x000fe2000fffe0ff */
[----:B------:R-:W-:Y:S01]  /*1020*/  SEL R102, RZ, 0x1, !P0 ;  /* 0x00000001ff667807 */ /* 0x000fe20004000000 */
[----:B------:R-:W-:Y:S01]  /*1030*/  UIADD3 UR46, UPT, UPT, UR46, 0x2c1, URZ ;  /* 0x000002c12e2e7890 */ /* 0x000fe2000fffe0ff */
[C---:B------:R-:W-:Y:S01]  /*1040*/  FSETP.GT.AND P1, PT, R11.reuse, R54, !P5 ;  /* 0x000000360b00720b */ /* 0x040fe20006f24000 */
[----:B------:R-:W-:Y:S01]  /*1050*/  UIADD3 UR6, UPT, UPT, UR6, 0x2ca, URZ ;  /* 0x000002ca06067890 */ /* 0x000fe2000fffe0ff */
[----:B------:R-:W-:Y:S01]  /*1060*/  SEL R126, R126, RZ, P5 ;  /* 0x000000ff7e7e7207 */ /* 0x000fe20002800000 */
[----:B------:R-:W4:Y:S01]  /*1070*/  LDCU UR32, c[0x0][0x38c] ;  /* 0x00007180ff2077ac */ /* 0x000f220008000800 */
[----:B------:R-:W-:Y:S01]  /*1080*/  FSETP.GT.AND P6, PT, R11, R60, !P2 ;  /* 0x0000003c0b00720b */ /* 0x000fe200057c4000 */
[----:B------:R-:W-:Y:S01]  /*1090*/  IMAD.IADD R85, R85, 0x1, R102 ;  /* 0x0000000155557824 */ /* 0x000fe200078e0266 */
[----:B------:R-:W-:Y:S01]  /*10a0*/  SEL R127, R127, RZ, P2 ;  /* 0x000000ff7f7f7207 */ /* 0x000fe20001000000 */
[----:B------:R-:W5:Y:S01]  /*10b0*/  LDCU UR24, c[0x0][0x38c] ;  /* 0x00007180ff1877ac */ /* 0x000f620008000800 */
[----:B------:R-:W-:-:S02]  /*10c0*/  FSETP.GT.AND P0, PT, R11, R62, PT ;  /* 0x0000003e0b00720b */ /* 0x000fc40003f04000 */
[C---:B------:R-:W-:Y:S01]  /*10d0*/  FSETP.GT.AND P5, PT, R11.reuse, R70, PT ;  /* 0x000000460b00720b */ /* 0x040fe20003fa4000 */
[----:B------:R-:W5:Y:S01]  /*10e0*/  LDCU UR27, c[0x0][0x38c] ;  /* 0x00007180ff1b77ac */ /* 0x000f620008000800 */
[C---:B------:R-:W-:Y:S02]  /*10f0*/  FSETP.GT.AND P2, PT, R11.reuse, R76, PT ;  /* 0x0000004c0b00720b */ /* 0x040fe40003f44000 */
[----:B------:R-:W-:Y:S01]  /*1100*/  SEL R124, R0, 0x2, P3 ;  /* 0x00000002007c7807 */ /* 0x000fe20001800000 */
[----:B------:R-:W5:Y:S01]  /*1110*/  LDCU UR31, c[0x0][0x38c] ;  /* 0x00007180ff1f77ac */ /* 0x000f620008000800 */
[----:B------:R-:W-:Y:S02]  /*1120*/  SEL R101, RZ, 0x1, !P4 ;  /* 0x00000001ff657807 */ /* 0x000fe40006000000 */
[----:B------:R-:W-:Y:S01]  /*1130*/  SEL R103, RZ, 0x1, !P1 ;  /* 0x00000001ff677807 */ /* 0x000fe20004800000 */
[----:B------:R-:W-:Y:S01]  /*1140*/  UIADD3 UR42, UPT, UPT, UR42, 0x2d2, URZ ;  /* 0x000002d22a2a7890 */ /* 0x000fe2000fffe0ff */
[C---:B------:R-:W-:Y:S01]  /*1150*/  FSETP.GT.AND P4, PT, R11.reuse, R68, PT ;  /* 0x000000440b00720b */ /* 0x040fe20003f84000 */
[----:B------:R-:W-:Y:S01]  /*1160*/  UIADD3 UR14, UPT, UPT, UR14, 0x2da, URZ ;  /* 0x000002da0e0e7890 */ /* 0x000fe2000fffe0ff */
[C---:B------:R-:W-:Y:S01]  /*1170*/  FSETP.GT.AND P1, PT, R11.reuse, R74, PT ;  /* 0x0000004a0b00720b */ /* 0x040fe20003f24000 */
[----:B0-----:R-:W-:Y:S01]  /*1180*/  UIADD3 UR30, UPT, UPT, UR30, 0x2d9, URZ ;  /* 0x000002d91e1e7890 */ /* 0x001fe2000fffe0ff */
[C---:B------:R-:W-:Y:S01]  /*1190*/  FSETP.GT.AND P3, PT, R11.reuse, R66, !P0 ;  /* 0x000000420b00720b */ /* 0x040fe20004764000 */
[----:B------:R-:W-:Y:S01]  /*11a0*/  UIADD3 UR15, UPT, UPT, UR15, 0x2c9, URZ ;  /* 0x000002c90f0f7890 */ /* 0x000fe2000fffe0ff */
[----:B------:R-:W-:Y:S01]  /*11b0*/  SEL R124, R124, RZ, P0 ;  /* 0x000000ff7c7c7207 */ /* 0x000fe20000000000 */
[----:B------:R-:W-:Y:S01]  /*11c0*/  UIADD3 UR45, UPT, UPT, UR45, 0x2c0, URZ ;  /* 0x000002c02d2d7890 */ /* 0x000fe2000fffe0ff */
[C---:B------:R-:W-:Y:S01]  /*11d0*/  SEL R125, R0.reuse, 0x2, P5 ;  /* 0x00000002007d7807 */ /* 0x040fe20002800000 */
[----:B------:R-:W0:Y:S01]  /*11e0*/  LDCU UR4, c[0x0][0x38c] ;  /* 0x00007180ff0477ac */ /* 0x000e220008000800 */
[----:B------:R-:W-:Y:S01]  /*11f0*/  SEL R132, R0, 0x2, P2 ;  /* 0x0000000200847807 */ /* 0x000fe20001000000 */
[----:B------:R-:W-:Y:S01]  /*1200*/  IMAD.IADD R101, R128, 0x1, R101 ;  /* 0x0000000180657824 */ /* 0x000fe200078e0265 */
[----:B------:R-:W-:Y:S01]  /*1210*/  I2FP.F32.S32 R8, UR75 ;  /* 0x0000004b00087c45 */ /* 0x000fe20008201400 */
[----:B------:R-:W0:Y:S01]  /*1220*/  LDCU UR26, c[0x0][0x38c] ;  /* 0x00007180ff1a77ac */ /* 0x000e220008000800 */
[C---:B------:R-:W-:Y:S01]  /*1230*/  FSETP.GT.AND P0, PT, R11.reuse, R82, PT ;  /* 0x000000520b00720b */ /* 0x040fe20003f04000 */
[----:B------:R-:W-:Y:S01]  /*1240*/  IMAD.IADD R103, R126, 0x1, R103 ;  /* 0x000000017e677824 */ /* 0x000fe200078e0267 */
[----:B------:R-:W-:Y:S01]  /*1250*/  I2FP.F32.S32 R86, UR53 ;  /* 0x0000003500567c45 */ /* 0x000fe20008201400 */
[----:B---3--:R-:W-:Y:S01]  /*1260*/  UIADD3 UR38, UPT, UPT, UR38, 0x2d0, URZ ;  /* 0x000002d026267890 */ /* 0x008fe2000fffe0ff */
[----:B------:R-:W-:Y:S01]  /*1270*/  SEL R104, RZ, 0x1, !P6 ;  /* 0x00000001ff687807 */ /* 0x000fe20007000000 */
[----:B------:R-:W-:Y:S01]  /*1280*/  UIADD3 UR36, UPT, UPT, UR36, 0x2d8, URZ ;  /* 0x000002d824247890 */ /* 0x000fe2000fffe0ff */
[----:B------:R-:W-:Y:S01]  /*1290*/  FSETP.GT.AND P5, PT, R11, R72, !P4 ;  /* 0x000000480b00720b */ /* 0x000fe200067a4000 */
[----:B--2---:R-:W-:Y:S01]  /*12a0*/  UIADD3 UR43, UPT, UPT, UR43, 0x2c8, URZ ;  /* 0x000002c82b2b7890 */ /* 0x004fe2000fffe0ff */
[----:B------:R-:W-:Y:S01]  /*12b0*/  SEL R125, R125, RZ, P4 ;  /* 0x000000ff7d7d7207 */ /* 0x000fe20002000000 */
[----:B------:R-:W-:Y:S01]  /*12c0*/  UIADD3 UR35, UPT, UPT, UR35, 0x2e2, URZ ;  /* 0x000002e223237890 */ /* 0x000fe2000fffe0ff */
[----:B------:R-:W-:Y:S01]  /*12d0*/  FSETP.GT.AND P2, PT, R11, R78, !P1 ;  /* 0x0000004e0b00720b */ /* 0x000fe20004f44000 */
[----:B------:R-:W2:Y:S01]  /*12e0*/  LDCU UR29, c[0x0][0x38c] ;  /* 0x00007180ff1d77ac */ /* 0x000ea20008000800 */
[----:B------:R-:W-:Y:S01]  /*12f0*/  SEL R132, R132, RZ, P1 ;  /* 0x000000ff84847207 */ /* 0x000fe20000800000 */
[----:B------:R-:W-:Y:S01]  /*1300*/  IMAD.IADD R104, R127, 0x1, R104 ;  /* 0x000000017f687824 */ /* 0x000fe200078e0268 */
[----:B------:R-:W-:Y:S01]  /*1310*/  I2FP.F32.S32 R84, UR60 ;  /* 0x0000003c00547c45 */ /* 0x000fe20008201400 */
[----:B------:R-:W-:Y:S01]  /*1320*/  UIADD3 UR28, UPT, UPT, UR28, 0x2e1, URZ ;  /* 0x000002e11c1c7890 */ /* 0x000fe2000fffe0ff */
[----:B------:R-:W-:Y:S01]  /*1330*/  I2FP.F32.S32 R4, UR48 ;  /* 0x0000003000047c45 */ /* 0x000fe20008201400 */
[----:B------:R-:W3:Y:S01]  /*1340*/  LDCU UR25, c[0x0][0x38c] ;  /* 0x00007180ff1977ac */ /* 0x000ee20008000800 */
[----:B------:R-:W-:-:S02]  /*1350*/  FSETP.GT.AND P6, PT, R11, R80, PT ;  /* 0x000000500b00720b */ /* 0x000fc40003fc4000 */
[----:B------:R-:W-:Y:S01]  /*1360*/  SEL R105, RZ, 0x1, !P3 ;  /* 0x00000001ff697807 */ /* 0x000fe20005800000 */
[----:B------:R-:W3:Y:S01]  /*1370*/  LDCU UR10, c[0x0][0x38c] ;  /* 0x00007180ff0a77ac */ /* 0x000ee20008000800 */
[C---:B------:R-:W-:Y:S02]  /*1380*/  FSETP.GT.AND P4, PT, R11.reuse, R88, PT ;  /* 0x000000580b00720b */ /* 0x040fe40003f84000 */
[C---:B------:R-:W-:Y:S01]  /*1390*/  FSETP.GT.AND P1, PT, R11.reuse, R8, PT ;  /* 0x000000080b00720b */ /* 0x040fe20003f24000 */
[----:B------:R-:W3:Y:S01]  /*13a0*/  LDCU UR19, c[0x0][0x38c] ;  /* 0x00007180ff1377ac */ /* 0x000ee20008000800 */
[----:B------:R-:W-:Y:S01]  /*13b0*/  SEL R135, R0, 0x2, P0 ;  /* 0x0000000200877807 */ /* 0x000fe20000000000 */
[----:B------:R-:W-:Y:S01]  /*13c0*/  IMAD.IADD R105, R124, 0x1, R105 ;  /* 0x000000017c697824 */ /* 0x000fe200078e0269 */
[----:B------:R-:W-:Y:S01]  /*13d0*/  I2FP.F32.S32 R110, UR77 ;  /* 0x0000004d006e7c45 */ /* 0x000fe20008201400 */
[----:B------:R-:W-:Y:S01]  /*13e0*/  UIADD3 UR21, UPT, UPT, UR21, 0x2f9, URZ ;  /* 0x000002f915157890 */ /* 0x000fe2000fffe0ff */
[----:B------:R-:W-:Y:S01]  /*13f0*/  I2FP.F32.S32 R14, UR55 ;  /* 0x00000037000e7c45 */ /* 0x000fe20008201400 */
[----:B-1----:R-:W-:Y:S01]  /*1400*/  UIADD3 UR34, UPT, UPT, UR34, 0x2e0, URZ ;  /* 0x000002e022227890 */ /* 0x002fe2000fffe0ff */
[----:B------:R-:W-:Y:S01]  /*1410*/  FSETP.GT.AND P3, PT, R11, R86, PT ;  /* 0x000000560b00720b */ /* 0x000fe20003f64000 */
[----:B------:R-:W-:Y:S01]  /*1420*/  UIADD3 UR8, UPT, UPT, UR8, 0x2ea, URZ ;  /* 0x000002ea08087890 */ /* 0x000fe2000fffe0ff */
[----:B------:R-:W-:Y:S01]  /*1430*/  SEL R106, RZ, 0x1, !P5 ;  /* 0x00000001ff6a7807 */ /* 0x000fe20006800000 */
[----:B------:R-:W-:Y:S01]  /*1440*/  UIADD3 UR12, UPT, UPT, UR12, 0x2e9, URZ ;  /* 0x000002e90c0c7890 */ /* 0x000fe2000fffe0ff */
[----:B------:R-:W-:Y:S01]  /*1450*/  I2FP.F32.S32 R10, UR50 ;  /* 0x00000032000a7c45 */ /* 0x000fe20008201400 */
[----:B------:R-:W1:Y:S01]  /*1460*/  LDCU UR74, c[0x0][0x38c] ;  /* 0x00007180ff4a77ac */ /* 0x000e620008000800 */
[----:B------:R-:W-:Y:S01]  /*1470*/  I2FP.F32.S32 R6, UR56 ;  /* 0x0000003800067c45 */ /* 0x000fe20008201400 */
[----:B------:R-:W-:Y:S01]  /*1480*/  IMAD.IADD R106, R125, 0x1, R106 ;  /* 0x000000017d6a7824 */ /* 0x000fe200078e026a */
[C---:B------:R-:W-:Y:S01]  /*1490*/  FSETP.GT.AND P5, PT, R11.reuse, R4, PT ;  /* 0x000000040b00720b */ /* 0x040fe20003fa4000 */
[----:B------:R-:W1:Y:S01]  /*14a0*/  LDCU UR22, c[0x0][0x38c] ;  /* 0x00007180ff1677ac */ /* 0x000e620008000800 */
[----:B------:R-:W-:-:S02]  /*14b0*/  FSETP.GT.AND P0, PT, R11, R84, !P6 ;  /* 0x000000540b00720b */ /* 0x000fc40007704000 */
[----:B------:R-:W-:Y:S01]  /*14c0*/  SEL R135, R135, RZ, P6 ;  /* 0x000000ff87877207 */ /* 0x000fe20003000000 */
[----:B----4-:R-:W-:Y:S01]  /*14d0*/  UIADD3 UR32, UPT, UPT, UR32, 0x2e8, URZ ;  /* 0x000002e820207890 */ /* 0x010fe2000fffe0ff */
[C---:B------:R-:W-:Y:S01]  /*14e0*/  SEL R138, R0.reuse, 0x2, P4 ;  /* 0x00000002008a7807 */ /* 0x040fe20002000000 */
[----:B-----5:R-:W-:Y:S01]  /*14f0*/  UIADD3 UR24, UPT, UPT, UR24, 0x2f1, URZ ;  /* 0x000002f118187890 */ /* 0x020fe2000fffe0ff */
[----:B------:R-:W-:Y:S01]  /*1500*/  SEL R137, R0, 0x2, P1 ;  /* 0x0000000200897807 */ /* 0x000fe20000800000 */
[----:B------:R-:W-:Y:S01]  /*1510*/  UIADD3 UR27, UPT, UPT, UR27, 0x301, URZ ;  /* 0x000003011b1b7890 */ /* 0x000fe2000fffe0ff */
[----:B------:R-:W-:Y:S01]  /*1520*/  I2FP.F32.S32 R24, UR51 ;  /* 0x0000003300187c45 */ /* 0x000fe20008201400 */
[----:B------:R-:W-:Y:S01]  /*1530*/  UIADD3 UR31, UPT, UPT, UR31, 0x2f2, URZ ;  /* 0x000002f21f1f7890 */ /* 0x000fe2000fffe0ff */
[C---:B------:R-:W-:Y:S01]  /*1540*/  FSETP.GT.AND P6, PT, R11.reuse, R14, PT ;  /* 0x0000000e0b00720b */ /* 0x040fe20003fc4000 */
[----:B------:R-:W4:Y:S01]  /*1550*/  LDCU UR23, c[0x0][0x38c] ;  /* 0x00007180ff1777ac */ /* 0x000f220008000800 */
[----:B------:R-:W-:-:S02]  /*1560*/  FSETP.GT.AND P4, PT, R11, R110, !P3 ;  /* 0x0000006e0b00720b */ /* 0x000fc40005f84000 */
[----:B------:R-:W-:Y:S01]  /*1570*/  I2FP.F32.S32 R22, UR44 ;  /* 0x0000002c00167c45 */ /* 0x000fe20008201400 */
[----:B------:R-:W5:Y:S01]  /*1580*/  LDCU UR73, c[0x0][0x38c] ;  /* 0x00007180ff4977ac */ /* 0x000f620008000800 */
[----:B------:R-:W-:Y:S02]  /*1590*/  SEL R107, RZ, 0x1, !P2 ;  /* 0x00000001ff6b7807 */ /* 0x000fe40005000000 */
[----:B------:R-:W-:Y:S01]  /*15a0*/  I2FP.F32.S32 R12, UR54 ;  /* 0x00000036000c7c45 */ /* 0x000fe20008201400 */
[----:B0-----:R-:W-:Y:S01]  /*15b0*/  UIADD3 UR4, UPT, UPT, UR4, 0x2fa, URZ ;  /* 0x000002fa04047890 */ /* 0x001fe2000fffe0ff */
[----:B------:R-:W-:Y:S01]  /*15c0*/  I2FP.F32.S32 R18, UR11 ;  /* 0x0000000b00127c45 */ /* 0x000fe20008201400 */
[----:B------:R-:W-:Y:S01]  /*15d0*/  UIADD3 UR26, UPT, UPT, UR26, 0x309, URZ ;  /* 0x000003091a1a7890 */ /* 0x000fe2000fffe0ff */
[C---:B------:R-:W-:Y:S01]  /*15e0*/  FSETP.GT.AND P2, PT, R11.reuse, R6, PT ;  /* 0x000000060b00720b */ /* 0x040fe20003f44000 */
[----:B------:R-:W0:Y:S01]  /*15f0*/  LDCU UR71, c[0x0][0x38c] ;  /* 0x00007180ff4777ac */ /* 0x000e220008000800 */
[----:B------:R-:W-:Y:S01]  /*1600*/  FSETP.GT.AND P1, PT, R11, R10, !P5 ;  /* 0x0000000a0b00720b */ /* 0x000fe20006f24000 */
[----:B------:R-:W-:Y:S01]  /*1610*/  IMAD.IADD R107, R132, 0x1, R107 ;  /* 0x00000001846b7824 */ /* 0x000fe200078e026b */
[----:B------:R-:W-:Y:S01]  /*1620*/  SEL R137, R137, RZ, P5 ;  /* 0x000000ff89897207 */ /* 0x000fe20002800000 */
[----:B------:R-:W0:Y:S01]  /*1630*/  LDCU UR72, c[0x0][0x38c] ;  /* 0x00007180ff4877ac */ /* 0x000e220008000800 */
[----:B------:R-:W-:-:S02]  /*1640*/  SEL R109, RZ, 0x1, !P4 ;  /* 0x00000001ff6d7807 */ /* 0x000fc40006000000 */
[C---:B------:R-:W-:Y:S01]  /*1650*/  FSETP.GT.AND P5, PT, R11.reuse, R24, PT ;  /* 0x000000180b00720b */ /* 0x040fe20003fa4000 */
[----:B--2---:R-:W-:Y:S01]  /*1660*/  UIADD3 UR29, UPT, UPT, UR29, 0x2f0, URZ ;  /* 0x000002f01d1d7890 */ /* 0x004fe2000fffe0ff */
[----:B------:R-:W-:Y:S01]  /*1670*/  SEL R88, R0, 0x2, P6 ;  /* 0x0000000200587807 */ /* 0x000fe20003000000 */
[----:B---3--:R-:W-:Y:S01]  /*1680*/  UIADD3 UR25, UPT, UPT, UR25, 0x2f8, URZ ;  /* 0x000002f819197890 */ /* 0x008fe2000fffe0ff */
[----:B------:R-:W-:Y:S01]  /*1690*/  I2FP.F32.S32 R26, UR49 ;  /* 0x00000031001a7c45 */ /* 0x000fe20008201400 */
[----:B------:R-:W-:Y:S01]  /*16a0*/  UIADD3 UR10, UPT, UPT, UR10, 0x30a, URZ ;  /* 0x0000030a0a0a7890 */ /* 0x000fe2000fffe0ff */
[----:B------:R-:W-:Y:S01]  /*16b0*/  I2FP.F32.S32 R30, UR5 ;  /* 0x00000005001e7c45 */ /* 0x000fe20008201400 */
[----:B------:R-:W-:Y:S01]  /*16c0*/  UIADD3 UR19, UPT, UPT, UR19, 0x302, URZ ;  /* 0x0000030213137890 */ /* 0x000fe2000fffe0ff */
[----:B------:R-:W-:Y:S01]  /*16d0*/  FSETP.GT.AND P4, PT, R11, R22, PT ;  /* 0x000000160b00720b */ /* 0x000fe20003f84000 */
[----:B------:R-:W2:Y:S01]  /*16e0*/  LDCU UR7, c[0x0][0x38c] ;  /* 0x00007180ff0777ac */ /* 0x000ea20008000800 */
[----:B------:R-:W-:-:S02]  /*16f0*/  I2FP.F32.S32 R28, UR39 ;  /* 0x00000027001c7c45 */ /* 0x000fc40008201400 */
[----:B------:R-:W-:Y:S01]  /*1700*/  SEL R138, R138, RZ, P3 ;  /* 0x000000ff8a8a7207 */ /* 0x000fe20001800000 */
[----:B------:R-:W3:Y:S01]  /*1710*/  LDCU UR16, c[0x0][0x38c] ;  /* 0x00007180ff1077ac */ /* 0x000ee20008000800 */
[----:B------:R-:W-:Y:S02]  /*1720*/  I2FP.F32.S32 R16, UR17 ;  /* 0x0000001100107c45 */ /* 0x000fe40008201400 */
[C---:B------:R-:W-:Y:S01]  /*1730*/  FSETP.GT.AND P3, PT, R11.reuse, R18, PT ;  /* 0x000000120b00720b */ /* 0x040fe20003f64000 */
[----:B------:R-:W3:Y:S01]  /*1740*/  LDCU UR70, c[0x0][0x38c] ;  /* 0x00007180ff4677ac */ /* 0x000ee20008000800 */
[----:B------:R-:W-:Y:S01]  /*1750*/  FSETP.GT.AND P6, PT, R11, R12, !P2 ;  /* 0x0000000c0b00720b */ /* 0x000fe200057c4000 */
[----:B------:R-:W-:Y:S01]  /*1760*/  IMAD.IADD R109, R138, 0x1, R109 ;  /* 0x000000018a6d7824 */ /* 0x000fe200078e026d */
[----:B------:R-:W-:Y:S01]  /*1770*/  I2FP.F32.S32 R36, UR37 ;  /* 0x0000002500247c45 */ /* 0x000fe20008201400 */
[----:B-1----:R-:W-:Y:S01]  /*1780*/  UIADD3 UR74, UPT, UPT, UR74, 0x312, URZ ;  /* 0x000003124a4a7890 */ /* 0x002fe2000fffe0ff */
[----:B------:R-:W-:Y:S01]  /*1790*/  SEL R88, R88, RZ, P2 ;  /* 0x000000ff58587207 */ /* 0x000fe20001000000 */
[----:B------:R-:W-:Y:S01]  /*17a0*/  UIADD3 UR22, UPT, UPT, UR22, 0x319, URZ ;  /* 0x0000031916167890 */ /* 0x000fe2000fffe0ff */
[----:B------:R-:W-:Y:S01]  /*17b0*/  SEL R93, R0, 0x2, P5 ;  /* 0x00000002005d7807 */ /* 0x000fe20002800000 */
[----:B------:R-:W1:Y:S01]  /*17c0*/  LDCU UR68, c[0x0][0x38c] ;  /* 0x00007180ff4477ac */ /* 0x000e620008000800 */
[----:B------:R-:W-:-:S02]  /*17d0*/  SEL R110, RZ, 0x1, !P1 ;  /* 0x00000001ff6e7807 */ /* 0x000fc40004800000 */
[C---:B------:R-:W-:Y:S01]  /*17e0*/  FSETP.GT.AND P2, PT, R11.reuse, R30, PT ;  /* 0x0000001e0b00720b */ /* 0x040fe20003f44000 */
[----:B------:R-:W1:Y:S01]  /*17f0*/  LDCU UR69, c[0x0][0x38c] ;  /* 0x00007180ff4577ac */ /* 0x000e620008000800 */
[----:B------:R-:W-:Y:S01]  /*1800*/  FSETP.GT.AND P5, PT, R11, R26, !P4 ;  /* 0x0000001a0b00720b */ /* 0x000fe200067a4000 */
[----:B------:R-:W-:Y:S01]  /*1810*/  IMAD.IADD R110, R137, 0x1, R110 ;  /* 0x00000001896e7824 */ /* 0x000fe200078e026e */
[----:B------:R-:W-:Y:S01]  /*1820*/  I2FP.F32.S32 R32, UR47 ;  /* 0x0000002f00207c45 */ /* 0x000fe20008201400 */
[----:B----4-:R-:W-:Y:S01]  /*1830*/  UIADD3 UR23, UPT, UPT, UR23, 0x300, URZ ;  /* 0x0000030017177890 */ /* 0x010fe2000fffe0ff */
[----:B------:R-:W-:Y:S01]  /*1840*/  I2FP.F32.S32 R4, UR33 ;  /* 0x0000002100047c45 */ /* 0x000fe20008201400 */
[----:B-----5:R-:W-:Y:S01]  /*1850*/  UIADD3 UR73, UPT, UPT, UR73, 0x31a, URZ ;  /* 0x0000031a49497890 */ /* 0x020fe2000fffe0ff */
[----:B------:R-:W-:Y:S01]  /*1860*/  SEL R108, RZ, 0x1, !P0 ;  /* 0x00000001ff6c7807 */ /* 0x000fe20004000000 */
[----:B------:R-:W4:Y:S01]  /*1870*/  LDCU UR66, c[0x0][0x38c] ;  /* 0x00007180ff4277ac */ /* 0x000f220008000800 */
[----:B------:R-:W-:-:S02]  /*1880*/  FSETP.GT.AND P1, PT, R11, R28, PT ;  /* 0x0000001c0b00720b */ /* 0x000fc40003f24000 */
[----:B------:R-:W-:Y:S01]  /*1890*/  I2FP.F32.S32 R20, UR52 ;  /* 0x0000003400147c45 */ /* 0x000fe20008201400 */
[----:B------:R-:W5:Y:S01]  /*18a0*/  LDCU UR67, c[0x0][0x38c] ;  /* 0x00007180ff4377ac */ /* 0x000f620008000800 */
[----:B------:R-:W-:Y:S01]  /*18b0*/  FSETP.GT.AND P0, PT, R11, R16, PT ;  /* 0x000000100b00720b */ /* 0x000fe20003f04000 */
[----:B------:R-:W-:Y:S01]  /*18c0*/  IMAD.IADD R108, R135, 0x1, R108 ;  /* 0x00000001876c7824 */ /* 0x000fe200078e026c */
[----:B------:R-:W-:Y:S01]  /*18d0*/  SEL R111, RZ, 0x1, !P6 ;  /* 0x00000001ff6f7807 */ /* 0x000fe20007000000 */
[----:B0-----:R-:W-:Y:S01]  /*18e0*/  UIADD3 UR72, UPT, UPT, UR72, 0x321, URZ ;  /* 0x0000032148487890 */ /* 0x001fe2000fffe0ff */
[----:B------:R-:W-:Y:S01]  /*18f0*/  SEL R91, R0, 0x2, P3 ;  /* 0x00000002005b7807 */ /* 0x000fe20001800000 */
[----:B------:R-:W-:Y:S01]  /*1900*/  UIADD3 UR71, UPT, UPT, UR71, 0x308, URZ ;  /* 0x0000030847477890 */ /* 0x000fe2000fffe0ff */
[----:B------:R-:W-:Y:S01]  /*1910*/  I2FP.F32.S32 R34, UR46 ;  /* 0x0000002e00227c45 */ /* 0x000fe20008201400 */
[----:B------:R-:W0:Y:S01]  /*1920*/  LDCU UR9, c[0x0][0x38c] ;  /* 0x00007180ff0977ac */ /* 0x000e220008000800 */
[----:B------:R-:W-:Y:S01]  /*1930*/  I2FP.F32.S32 R42, UR6 ;  /* 0x00000006002a7c45 */ /* 0x000fe20008201400 */
[----:B------:R-:W-:Y:S01]  /*1940*/  IMAD.IADD R88, R88, 0x1, R111 ;  /* 0x0000000158587824 */ /* 0x000fe200078e026f */
[----:B------:R-:W-:Y:S01]  /*1950*/  FSETP.GT.AND P6, PT, R11, R36, PT ;  /* 0x000000240b00720b */ /* 0x000fe20003fc4000 */
[----:B------:R-:W0:Y:S01]  /*1960*/  LDCU UR65, c[0x0][0x38c] ;  /* 0x00007180ff4177ac */ /* 0x000e220008000800 */
[----:B------:R-:W-:-:S02]  /*1970*/  SEL R114, RZ, 0x1, !P5 ;  /* 0x00000001ff727807 */ /* 0x000fc40006800000 */
[----:B------:R-:W-:Y:S01]  /*1980*/  SEL R134, R0, 0x2, P2 ;  /* 0x0000000200867807 */ /* 0x000fe20001000000 */
[----:B--2---:R-:W-:Y:S01]  /*1990*/  UIADD3 UR7, UPT, UPT, UR7, 0x311, URZ ;  /* 0x0000031107077890 */ /* 0x004fe2000fffe0ff */
[----:B------:R-:W-:Y:S01]  /*19a0*/  I2FP.F32.S32 R6, UR42 ;  /* 0x0000002a00067c45 */ /* 0x000fe20008201400 */
[----:B---3--:R-:W-:Y:S01]  /*19b0*/  UIADD3 UR70, UPT, UPT, UR70, 0x329, URZ ;  /* 0x0000032946467890 */ /* 0x008fe2000fffe0ff */
[----:B------:R-:W-:Y:S01]  /*19c0*/  I2FP.F32.S32 R16, UR14 ;  /* 0x0000000e00107c45 */ /* 0x000fe20008201400 */
[----:B------:R-:W2:Y:S01]  /*19d0*/  LDCU UR20, c[0x0][0x38c] ;  /* 0x00007180ff1477ac */ /* 0x000ea20008000800 */
[C---:B------:R-:W-:Y:S01]  /*19e0*/  FSETP.GT.AND P5, PT, R11.reuse, R4, PT ;  /* 0x000000040b00720b */ /* 0x040fe20003fa4000 */
[----:B------:R-:W-:Y:S01]  /*19f0*/  IMAD.MOV.U32 R4, RZ, RZ, 0x3 ;  /* 0x00000003ff047424 */ /* 0x000fe200078e00ff */
[----:B------:R-:W-:Y:S01]  /*1a00*/  FSETP.GT.AND P2, PT, R11, R32, !P1 ;  /* 0x000000200b00720b */ /* 0x000fe20004f44000 */
[----:B------:R-:W3:Y:S01]  /*1a10*/  LDCU UR64, c[0x0][0x38c] ;  /* 0x00007180ff4077ac */ /* 0x000ee20008000800 */
[----:B------:R-:W-:-:S02]  /*1a20*/  I2FP.F32.S32 R14, UR30 ;  /* 0x0000001e000e7c45 */ /* 0x000fc40008201400 */
[----:B------:R-:W-:Y:S01]  /*1a30*/  FSETP.GT.AND P3, PT, R11, R20, !P0 ;  /* 0x000000140b00720b */ /* 0x000fe20004764000 */
[----:B-1----:R-:W-:Y:S01]  /*1a40*/  UIADD3 UR69, UPT, UPT, UR69, 0x32a, URZ ;  /* 0x0000032a45457890 */ /* 0x002fe2000fffe0ff */
[----:B------:R-:W-:Y:S01]  /*1a50*/  SEL R91, R91, RZ, P0 ;  /* 0x000000ff5b5b7207 */ /* 0x000fe20000000000 */
[----:B------:R-:W-:Y:S01]  /*1a60*/  UIADD3 UR68, UPT, UPT, UR68, 0x310, URZ ;  /* 0x0000031044447890 */ /* 0x000fe2000fffe0ff */
[----:B------:R-:W-:Y:S01]  /*1a70*/  SEL R93, R93, RZ, P4 ;  /* 0x000000ff5d5d7207 */ /* 0x000fe20002000000 */
[----:B------:R-:W1:Y:S01]  /*1a80*/  LDCU UR62, c[0x0][0x38c] ;  /* 0x00007180ff3e77ac */ /* 0x000e620008000800 */
[----:B------:R-:W-:Y:S02]  /*1a90*/  I2FP.F32.S32 R40, UR15 ;  /* 0x0000000f00287c45 */ /* 0x000fe40008201400 */
[C---:B------:R-:W-:Y:S01]  /*1aa0*/  FSETP.GT.AND P0, PT, R11.reuse, R34, PT ;  /* 0x000000220b00720b */ /* 0x040fe20003f04000 */
[----:B------:R-:W1:Y:S01]  /*1ab0*/  LDCU UR63, c[0x0][0x38c] ;  /* 0x00007180ff3f77ac */ /* 0x000e620008000800 */
[----:B------:R-:W-:Y:S01]  /*1ac0*/  FSETP.GT.AND P4, PT, R11, R42, PT ;  /* 0x0000002a0b00720b */ /* 0x000fe20003f84000 */
[----:B------:R-:W-:Y:S01]  /*1ad0*/  IMAD.IADD R93, R93, 0x1, R114 ;  /* 0x000000015d5d7824 */ /* 0x000fe200078e0272 */
[----:B------:R-:W-:Y:S01]  /*1ae0*/  SEL R95, R0, 0x2, P6 ;  /* 0x00000002005f7807 */ /* 0x000fe20003000000 */
[----:B-----5:R-:W-:Y:S01]  /*1af0*/  UIADD3 UR67, UPT, UPT, UR67, 0x331, URZ ;  /* 0x0000033143437890 */ /* 0x020fe2000fffe0ff */
[----:B------:R-:W-:Y:S01]  /*1b00*/  I2FP.F32.S32 R38, UR45 ;  /* 0x0000002d00267c45 */ /* 0x000fe20008201400 */
[----:B----4-:R-:W-:Y:S01]  /*1b10*/  UIADD3 UR66, UPT, UPT, UR66, 0x318, URZ ;  /* 0x0000031842427890 */ /* 0x010fe2000fffe0ff */
[----:B------:R-:W-:Y:S01]  /*1b20*/  SEL R134, R134, RZ, P1 ;  /* 0x000000ff86867207 */ /* 0x000fe20000800000 */
[----:B------:R-:W4:Y:S01]  /*1b30*/  LDCU UR13, c[0x0][0x38c] ;  /* 0x00007180ff0d77ac */ /* 0x000f220008000800 */
[----:B------:R-:W-:-:S02]  /*1b40*/  FSETP.GT.AND P1, PT, R11, R6, PT ;  /* 0x000000060b00720b */ /* 0x000fc40003f24000 */
[----:B------:R-:W-:Y:S01]  /*1b50*/  SEL R113, RZ, 0x1, !P2 ;  /* 0x00000001ff717807 */ /* 0x000fe20005000000 */
[----:B------:R-:W5:Y:S01]  /*1b60*/  LDCU UR61, c[0x0][0x38c] ;  /* 0x00007180ff3d77ac */ /* 0x000f620008000800 */
[C---:B------:R-:W-:Y:S02]  /*1b70*/  FSETP.GT.AND P6, PT, R11.reuse, R16, PT ;  /* 0x000000100b00720b */ /* 0x040fe40003fc4000 */
[----:B------:R-:W-:Y:S01]  /*1b80*/  I2FP.F32.S32 R8, UR38 ;  /* 0x0000002600087c45 */ /* 0x000fe20008201400 */
[----:B0-----:R-:W-:Y:S01]  /*1b90*/  UIADD3 UR9, UPT, UPT, UR9, 0x332, URZ ;  /* 0x0000033209097890 */ /* 0x001fe2000fffe0ff */
[----:B------:R-:W-:Y:S01]  /*1ba0*/  I2FP.F32.S32 R10, UR36 ;  /* 0x00000024000a7c45 */ /* 0x000fe20008201400 */
[----:B------:R-:W-:Y:S01]  /*1bb0*/  UIADD3 UR65, UPT, UPT, UR65, 0x339, URZ ;  /* 0x0000033941417890 */ /* 0x000fe2000fffe0ff */
[----:B------:R-:W-:Y:S01]  /*1bc0*/  SEL R112, RZ, 0x1, !P3 ;  /* 0x00000001ff707807 */ /* 0x000fe20005800000 */
[----:B------:R-:W0:Y:S01]  /*1bd0*/  LDCU UR59, c[0x0][0x38c] ;  /* 0x00007180ff3b77ac */ /* 0x000e220008000800 */
[C---:B------:R-:W-:Y:S01]  /*1be0*/  FSETP.GT.AND P2, PT, R11.reuse, R14, PT ;  /* 0x0000000e0b00720b */ /* 0x040fe20003f44000 */
[----:B------:R-:W-:Y:S01]  /*1bf0*/  IMAD.IADD R113, R134, 0x1, R113 ;  /* 0x0000000186717824 */ /* 0x000fe200078e0271 */
[----:B------:R-:W-:Y:S01]  /*1c00*/  I2FP.F32.S32 R44, UR43 ;  /* 0x0000002b002c7c45 */ /* 0x000fe20008201400 */
[----:B------:R-:W4:Y:S01]  /*1c10*/  LDCU UR60, c[0x0][0x38c] ;  /* 0x00007180ff3c77ac */ /* 0x000f220008000800 */
[----:B------:R-:W-:Y:S01]  /*1c20*/  FSETP.GT.AND P3, PT, R11, R40, PT ;  /* 0x000000280b00720b */ /* 0x000fe20003f64000 */
[----:B------:R-:W-:Y:S01]  /*1c30*/  IMAD.IADD R91, R91, 0x1, R112 ;  /* 0x000000015b5b7824 */ /* 0x000fe200078e0270 */
[----:B------:R-:W-:Y:S01]  /*1c40*/  SEL R95, R95, RZ, P0 ;  /* 0x000000ff5f5f7207 */ /* 0x000fe20000000000 */
[----:B--2---:R-:W-:Y:S01]  /*1c50*/  UIADD3 UR20, UPT, UPT, UR20, 0x320, URZ ;  /* 0x0000032014147890 */ /* 0x004fe2000fffe0ff */
[----:B------:R-:W-:Y:S01]  /*1c60*/  SEL R136, R4, 0x2, P4 ;  /* 0x0000000204887807 */ /* 0x000fe20002000000 */
[----:B---3--:R-:W-:Y:S01]  /*1c70*/  UIADD3 UR64, UPT, UPT, UR64, 0x33a, URZ ;  /* 0x0000033a40407890 */ /* 0x008fe2000fffe0ff */
[----:B------:R-:W-:Y:S01]  /*1c80*/  I2FP.F32.S32 R18, UR35 ;  /* 0x0000002300127c45 */ /* 0x000fe20008201400 */
[----:B------:R-:W2:Y:S01]  /*1c90*/  LDCU UR57, c[0x0][0x38c] ;  /* 0x00007180ff3977ac */ /* 0x000ea20008000800 */
[----:B------:R-:W-:-:S02]  /*1ca0*/  FSETP.GT.AND P0, PT, R11, R38, !P0 ;  /* 0x000000260b00720b */ /* 0x000fc40004704000 */
[----:B------:R-:W-:Y:S01]  /*1cb0*/  I2FP.F32.S32 R12, UR28 ;  /* 0x0000001c000c7c45 */ /* 0x000fe20008201400 */
[----:B------:R-:W3:Y:S01]  /*1cc0*/  LDCU UR58, c[0x0][0x38c] ;  /* 0x00007180ff3a77ac */ /* 0x000ee20008000800 */
[C---:B------:R-:W-:Y:S02]  /*1cd0*/  SEL R86, R4.reuse, 0x2, P1 ;  /* 0x0000000204567807 */ /* 0x040fe40000800000 */
[----:B------:R-:W-:Y:S01]  /*1ce0*/  SEL R133, R4, 0x2, P6 ;  /* 0x0000000204857807 */ /* 0x000fe20003000000 */
[----:B-1----:R-:W-:Y:S01]  /*1cf0*/  UIADD3 UR63, UPT, UPT, UR63, 0x341, URZ ;  /* 0x000003413f3f7890 */ /* 0x002fe2000fffe0ff */
[C---:B------:R-:W-:Y:S01]  /*1d00*/  FSETP.GT.AND P1, PT, R11.reuse, R8, !P5 ;  /* 0x000000080b00720b */ /* 0x040fe20006f24000 */
[----:B------:R-:W-:Y:S01]  /*1d10*/  UIADD3 UR62, UPT, UPT, UR62, 0x328, URZ ;  /* 0x000003283e3e7890 */ /* 0x000fe2000fffe0ff */
[C---:B------:R-:W-:Y:S01]  /*1d20*/  FSETP.GT.AND P6, PT, R11.reuse, R10, !P2 ;  /* 0x0000000a0b00720b */ /* 0x040fe200057c4000 */
[----:B------:R-:W1:Y:S01]  /*1d30*/  LDCU UR77, c[0x0][0x38c] ;  /* 0x00007180ff4d77ac */ /* 0x000e620008000800 */
[----:B------:R-:W-:-:S02]  /*1d40*/  FSETP.GT.AND P4, PT, R11, R44, !P3 ;  /* 0x0000002c0b00720b */ /* 0x000fc40005f84000 */
[----:B------:R-:W-:Y:S01]  /*1d50*/  SEL R136, R136, RZ, P3 ;  /* 0x000000ff88887207 */ /* 0x000fe20001800000 */
[----:B------:R-:W1:Y:S01]  /*1d60*/  LDCU UR75, c[0x0][0x38c] ;  /* 0x00007180ff4b77ac */ /* 0x000e620008000800 */
[----:B------:R-:W-:Y:S02]  /*1d70*/  I2FP.F32.S32 R8, UR21 ;  /* 0x0000001500087c45 */ /* 0x000fe40008201400 */
[----:B------:R-:W-:Y:S01]  /*1d80*/  SEL R116, RZ, 0x1, !P0 ;  /* 0x00000001ff747807 */ /* 0x000fe20004000000 */
[----:B-----5:R-:W-:Y:S01]  /*1d90*/  UIADD3 UR61, UPT, UPT, UR61, 0x349, URZ ;  /* 0x000003493d3d7890 */ /* 0x020fe2000fffe0ff */
[----:B------:R-:W-:Y:S01]  /*1da0*/  FSETP.GT.AND P3, PT, R11, R18, PT ;  /* 0x000000120b00720b */ /* 0x000fe20003f64000 */
[----:B------:R-:W5:Y:S01]  /*1db0*/  LDCU UR18, c[0x0][0x38c] ;  /* 0x00007180ff1277ac */ /* 0x000f620008000800 */
[----:B------:R-:W-:Y:S01]  /*1dc0*/  I2FP.F32.S32 R20, UR34 ;  /* 0x0000002200147c45 */ /* 0x000fe20008201400 */
[----:B------:R-:W-:Y:S01]  /*1dd0*/  IMAD.IADD R95, R95, 0x1, R116 ;  /* 0x000000015f5f7824 */ /* 0x000fe200078e0274 */
[----:B------:R-:W-:Y:S01]  /*1de0*/  I2FP.F32.S32 R24, UR8 ;  /* 0x0000000800187c45 */ /* 0x000fe20008201400 */
[----:B------:R-:W5:Y:S01]  /*1df0*/  LDCU UR50, c[0x0][0x38c] ;  /* 0x00007180ff3277ac */ /* 0x000f620008000800 */
[----:B------:R-:W-:-:S02]  /*1e00*/  FSETP.GT.AND P0, PT, R11, R12, PT ;  /* 0x0000000c0b00720b */ /* 0x000fc40003f04000 */
[----:B------:R-:W-:Y:S01]  /*1e10*/  I2FP.F32.S32 R22, UR12 ;  /* 0x0000000c00167c45 */ /* 0x000fe20008201400 */
[----:B----4-:R-:W-:Y:S01]  /*1e20*/  UIADD3 UR60, UPT, UPT, UR60, 0x34a, URZ ;  /* 0x0000034a3c3c7890 */ /* 0x010fe2000fffe0ff */
[----:B------:R-:W-:Y:S01]  /*1e30*/  SEL R118, RZ, 0x1, !P6 ;  /* 0x00000001ff767807 */ /* 0x000fe20007000000 */
[----:B0-----:R-:W-:Y:S01]  /*1e40*/  UIADD3 UR59, UPT, UPT, UR59, 0x330, URZ ;  /* 0x000003303b3b7890 */ /* 0x001fe2000fffe0ff */
[----:B------:R-:W-:Y:S01]  /*1e50*/  FSETP.GT.AND P6, PT, R11, R8, PT ;  /* 0x000000080b00720b */ /* 0x000fe20003fc4000 */
[----:B------:R-:W0:Y:S01]  /*1e60*/  LDCU UR53, c[0x0][0x38c] ;  /* 0x00007180ff3577ac */ /* 0x000e220008000800 */
[----:B------:R-:W-:Y:S02]  /*1e70*/  SEL R86, R86, RZ, P5 ;  /* 0x000000ff56567207 */ /* 0x000fe40002800000 */
[----:B------:R-:W-:Y:S01]  /*1e80*/  SEL R8, R4, 0x2, P3 ;  /* 0x0000000204087807 */ /* 0x000fe20001800000 */
[----:B------:R-:W4:Y:S01]  /*1e90*/  LDCU UR55, c[0x0][0x38c] ;  /* 0x00007180ff3777ac */ /* 0x000f220008000800 */
[----:B------:R-:W-:-:S02]  /*1ea0*/  SEL R115, RZ, 0x1, !P4 ;  /* 0x00000001ff737807 */ /* 0x000fc40006000000 */
[C---:B------:R-:W-:Y:S01]  /*1eb0*/  FSETP.GT.AND P5, PT, R11.reuse, R24, PT ;  /* 0x000000180b00720b */ /* 0x040fe20003fa4000 */
[----:B---3--:R-:W-:Y:S01]  /*1ec0*/  UIADD3 UR58, UPT, UPT, UR58, 0x351, URZ ;  /* 0x000003513a3a7890 */ /* 0x008fe2000fffe0ff */
[C---:B------:R-:W-:Y:S01]  /*1ed0*/  FSETP.GT.AND P3, PT, R11.reuse, R20, !P0 ;  /* 0x000000140b00720b */ /* 0x040fe20004764000 */
[----:B--2---:R-:W-:Y:S01]  /*1ee0*/  UIADD3 UR57, UPT, UPT, UR57, 0x338, URZ ;  /* 0x0000033839397890 */ /* 0x004fe2000fffe0ff */
[----:B------:R-:W-:Y:S01]  /*1ef0*/  I2FP.F32.S32 R6, UR32 ;  /* 0x0000002000067c45 */ /* 0x000fe20008201400 */
[----:B------:R-:W2:Y:S01]  /*1f00*/  LDCU UR54, c[0x0][0x38c] ;  /* 0x00007180ff3677ac */ /* 0x000ea20008000800 */
[----:B------:R-:W-:Y:S01]  /*1f10*/  I2FP.F32.S32 R14, UR24 ;  /* 0x00000018000e7c45 */ /* 0x000fe20008201400 */
[----:B------:R-:W-:Y:S01]  /*1f20*/  IMAD.IADD R115, R136, 0x1, R115 ;  /* 0x0000000188737824 */ /* 0x000fe200078e0273 */
[----:B------:R-:W-:Y:S01]  /*1f30*/  FSETP.GT.AND P4, PT, R11, R22, PT ;  /* 0x000000160b00720b */ /* 0x000fe20003f84000 */
[----:B------:R-:W3:Y:S01]  /*1f40*/  LDCU UR11, c[0x0][0x38c] ;  /* 0x00007180ff0b77ac */ /* 0x000ee20008000800 */
[----:B------:R-:W-:-:S02]  /*1f50*/  I2FP.F32.S32 R10, UR27 ;  /* 0x0000001b000a7c45 */ /* 0x000fc40008201400 */
[----:B------:R-:W-:Y:S01]  /*1f60*/  I2FP.F32.S32 R12, UR31 ;  /* 0x0000001f000c7c45 */ /* 0x000fe20008201400 */
[----:B-1----:R-:W-:Y:S01]  /*1f70*/  UIADD3 UR77, UPT, UPT, UR77, 0x352, URZ ;  /* 0x000003524d4d7890 */ /* 0x002fe2000fffe0ff */
[----:B------:R-:W-:Y:S01]  /*1f80*/  SEL R117, RZ, 0x1, !P1 ;  /* 0x00000001ff757807 */ /* 0x000fe20004800000 */
[----:B------:R-:W-:Y:S01]  /*1f90*/  UIADD3 UR75, UPT, UPT, UR75, 0x359, URZ ;  /* 0x000003594b4b7890 */ /* 0x000fe2000fffe0ff */
[----:B------:R-:W-:Y:S01]  /*1fa0*/  SEL R119, RZ, 0x1, !P3 ;  /* 0x00000001ff777807 */ /* 0x000fe20005800000 */
[----:B------:R-:W1:Y:S01]  /*1fb0*/  LDCU UR48, c[0x0][0x38c] ;  /* 0x00007180ff3077ac */ /* 0x000e620008000800 */
[----:B------:R-:W-:Y:S01]  /*1fc0*/  SEL R139, R4, 0x2, P5 ;  /* 0x00000002048b7807 */ /* 0x000fe20002800000 */
[----:B------:R-:W-:Y:S01]  /*1fd0*/  IMAD.IADD R86, R86, 0x1, R117 ;  /* 0x0000000156567824 */ /* 0x000fe200078e0275 */
[----:B------:R-:W-:Y:S01]  /*1fe0*/  FSETP.GT.AND P1, PT, R11, R14, PT ;  /* 0x0000000e0b00720b */ /* 0x000fe20003f24000 */
[----:B------:R-:W3:Y:S01]  /*1ff0*/  LDCU UR52, c[0x0][0x38c] ;  /* 0x00007180ff3477ac */ /* 0x000ee20008000800 */
[----:B------:R-:W-:-:S02]  /*2000*/  SEL R133, R133, RZ, P2 ;  /* 0x000000ff85857207 */ /* 0x000fc40001000000 */
[C---:B------:R-:W-:Y:S01]  /*2010*/  FSETP.GT.AND P3, PT, R11.reuse, R10, PT ;  /* 0x0000000a0b00720b */ /* 0x040fe20003f64000 */
[----:B-----5:R-:W-:Y:S01]  /*2020*/  UIADD3 UR50, UPT, UPT, UR50, 0x35a, URZ ;  /* 0x0000035a32327890 */ /* 0x020fe2000fffe0ff */
[----:B------:R-:W-:Y:S01]  /*2030*/  FSETP.GT.AND P5, PT, R11, R6, !P4 ;  /* 0x000000060b00720b */ /* 0x000fe200067a4000 */
[----:B------:R-:W5:Y:S01]  /*2040*/  LDCU UR56, c[0x0][0x38c] ;  /* 0x00007180ff3877ac */ /* 0x000f620008000800 */
[----:B------:R-:W-:Y:S01]  /*2050*/  I2FP.F32.S32 R14, UR4 ;  /* 0x00000004000e7c45 */ /* 0x000fe20008201400 */
[----:B------:R-:W-:Y:S01]  /*2060*/  IMAD.IADD R118, R133, 0x1, R118 ;  /* 0x0000000185767824 */ /* 0x000fe200078e0276 */
[C---:B------:R-:W-:Y:S01]  /*2070*/  FSETP.GT.AND P2, PT, R11.reuse, R12, PT ;  /* 0x0000000c0b00720b */ /* 0x040fe20003f44000 */
[----:B------:R-:W5:Y:S01]  /*2080*/  LDCU UR51, c[0x0][0x38c] ;  /* 0x00007180ff3377ac */ /* 0x000f620008000800 */
[----:B------:R-:W-:Y:S02]  /*2090*/  I2FP.F32.S32 R10, UR26 ;  /* 0x0000001a000a7c45 */ /* 0x000fe40008201400 */
[----:B------:R-:W-:Y:S01]  /*20a0*/  SEL R8, R8, RZ, P0 ;  /* 0x000000ff08087207 */ /* 0x000fe20000000000 */
[----:B----4-:R-:W-:Y:S01]  /*20b0*/  UIADD3 UR55, UPT, UPT, UR55, 0x361, URZ ;  /* 0x0000036137377890 */ /* 0x010fe2000fffe0ff */
[----:B------:R-:W-:Y:S01]  /*20c0*/  SEL R120, RZ, 0x1, !P5 ;  /* 0x00000001ff787807 */ /* 0x000fe20006800000 */
[----:B0-----:R-:W-:Y:S01]  /*20d0*/  UIADD3 UR53, UPT, UPT, UR53, 0x348, URZ ;  /* 0x0000034835357890 */ /* 0x001fe2000fffe0ff */
[----:B------:R-:W-:Y:S01]  /*20e0*/  I2FP.F32.S32 R16, UR29 ;  /* 0x0000001d00107c45 */ /* 0x000fe20008201400 */
[----:B------:R-:W0:Y:S01]  /*20f0*/  LDCU UR49, c[0x0][0x38c] ;  /* 0x00007180ff3177ac */ /* 0x000e220008000800 */
[C---:B------:R-:W-:Y:S01]  /*2100*/  FSETP.GT.AND P0, PT, R11.reuse, R14, PT ;  /* 0x0000000e0b00720b */ /* 0x040fe20003f04000 */
[----:B------:R-:W-:Y:S01]  /*2110*/  IMAD.IADD R119, R8, 0x1, R119 ;  /* 0x0000000108777824 */ /* 0x000fe200078e0277 */
[----:B------:R-:W-:Y:S01]  /*2120*/  FSETP.GT.AND P5, PT, R11, R10, PT ;  /* 0x0000000a0b00720b */ /* 0x000fe20003fa4000 */
[----:B------:R-:W4:Y:S01]  /*2130*/  LDCU UR5, c[0x0][0x38c] ;  /* 0x00007180ff0577ac */ /* 0x000f220008000800 */
[----:B------:R-:W-:-:S02]  /*2140*/  SEL R140, R4, 0x2, P2 ;  /* 0x00000002048c7807 */ /* 0x000fc40001000000 */
[----:B------:R-:W-:Y:S01]  /*2150*/  I2FP.F32.S32 R6, UR25 ;  /* 0x0000001900067c45 */ /* 0x000fe20008201400 */
[----:B--2---:R-:W-:Y:S01]  /*2160*/  UIADD3 UR54, UPT, UPT, UR54, 0x362, URZ ;  /* 0x0000036236367890 */ /* 0x004fe2000fffe0ff */
[----:B------:R-:W-:Y:S01]  /*2170*/  I2FP.F32.S32 R10, UR10 ;  /* 0x0000000a000a7c45 */ /* 0x000fe20008201400 */
[----:B------:R-:W2:Y:S01]  /*2180*/  LDCU UR17, c[0x0][0x38c] ;  /* 0x00007180ff1177ac */ /* 0x000ea20008000800 */
[----:B------:R-:W-:Y:S02]  /*2190*/  I2FP.F32.S32 R12, UR19 ;  /* 0x00000013000c7c45 */ /* 0x000fe40008201400 */
[----:B------:R-:W-:Y:S01]  /*21a0*/  FSETP.GT.AND P2, PT, R11, R16, !P1 ;  /* 0x000000100b00720b */ /* 0x000fe20004f44000 */
[----:B------:R-:W2:Y:S01]  /*21b0*/  LDCU UR47, c[0x0][0x38c] ;  /* 0x00007180ff2f77ac */ /* 0x000ea20008000800 */
[----:B------:R-:W-:Y:S02]  /*21c0*/  SEL R140, R140, RZ, P1 ;  /* 0x000000ff8c8c7207 */ /* 0x000fe40000800000 */
[----:B------:R-:W-:Y:S01]  /*21d0*/  SEL R141, R4, 0x2, P0 ;  /* 0x00000002048d7807 */ /* 0x000fe20000000000 */
[----:B---3--:R-:W-:Y:S01]  /*21e0*/  UIADD3 UR52, UPT, UPT, UR52, 0x36a, URZ ;  /* 0x0000036a34347890 */ /* 0x008fe2000fffe0ff */
[----:B------:R-:W-:Y:S01]  /*21f0*/  SEL R139, R139, RZ, P4 ;  /* 0x000000ff8b8b7207 */ /* 0x000fe20002000000 */
[----:B-1----:R-:W-:Y:S01]  /*2200*/  UIADD3 UR48, UPT, UPT, UR48, 0x350, URZ ;  /* 0x0000035030307890 */ /* 0x002fe2000fffe0ff */
[C---:B------:R-:W-:Y:S01]  /*2210*/  FSETP.GT.AND P1, PT, R11.reuse, R10, PT ;  /* 0x0000000a0b00720b */ /* 0x040fe20003f24000 */
[----:B------:R-:W1:Y:S01]  /*2220*/  LDCU UR44, c[0x0][0x38c] ;  /* 0x00007180ff2c77ac */ /* 0x000e620008000800 */
[----:B------:R-:W-:Y:S01]  /*2230*/  FSETP.GT.AND P0, PT, R11, R6, !P6 ;  /* 0x000000060b00720b */ /* 0x000fe20007704000 */
[----:B------:R-:W-:Y:S01]  /*2240*/  IMAD.IADD R120, R139, 0x1, R120 ;  /* 0x000000018b787824 */ /* 0x000fe200078e0278 */
[----:B------:R-:W-:Y:S01]  /*2250*/  FSETP.GT.AND P4, PT, R11, R12, PT ;  /* 0x0000000c0b00720b */ /* 0x000fe20003f84000 */
[----:B------:R-:W3:Y:S01]  /*2260*/  LDCU UR46, c[0x0][0x38c] ;  /* 0x00007180ff2e77ac */ /* 0x000ee20008000800 */
[----:B------:R-:W-:-:S02]  /*2270*/  I2FP.F32.S32 R6, UR74 ;  /* 0x0000004a00067c45 */ /* 0x000fc40008201400 */
[----:B------:R-:W-:Y:S01]  /*2280*/  I2FP.F32.S32 R10, UR22 ;  /* 0x00000016000a7c45 */ /* 0x000fe20008201400 */
[----:B------:R-:W-:Y:S01]  /*2290*/  UIADD3 UR22, UPT, UPT, UR16, 0x322, URZ ;  /* 0x0000032210167890 */ /* 0x000fe2000fffe0ff */
[----:B------:R-:W-:Y:S01]  /*22a0*/  SEL R141, R141, RZ, P6 ;  /* 0x000000ff8d8d7207 */ /* 0x000fe20003000000 */
[----:B-----5:R-:W-:Y:S01]  /*22b0*/  UIADD3 UR51, UPT, UPT, UR51, 0x371, URZ ;  /* 0x0000037133337890 */ /* 0x020fe2000fffe0ff */
[----:B------:R-:W-:Y:S01]  /*22c0*/  SEL R122, RZ, 0x1, !P0 ;  /* 0x00000001ff7a7807 */ /* 0x000fe20004000000 */
[----:B------:R-:W-:Y:S01]  /*22d0*/  UIADD3 UR56, UPT, UPT, UR56, 0x358, URZ ;  /* 0x0000035838387890 */ /* 0x000fe2000fffe0ff */
[C---:B------:R-:W-:Y:S01]  /*22e0*/  FSETP.GT.AND P6, PT, R11.reuse, R6, PT ;  /* 0x000000060b00720b */ /* 0x040fe20003fc4000 */
[----:B------:R-:W5:Y:S01]  /*22f0*/  LDCU UR45, c[0x0][0x38c] ;  /* 0x00007180ff2d77ac */ /* 0x000f620008000800 */
[----:B------:R-:W-:Y:S01]  /*2300*/  FSETP.GT.AND P0, PT, R11, R10, PT ;  /* 0x0000000a0b00720b */ /* 0x000fe20003f04000 */
[----:B------:R-:W-:Y:S01]  /*2310*/  IMAD.IADD R122, R141, 0x1, R122 ;  /* 0x000000018d7a7824 */ /* 0x000fe200078e027a */
[----:B------:R-:W-:Y:S01]  /*2320*/  SEL R142, R4, 0x2, P4 ;  /* 0x00000002048e7807 */ /* 0x000fe20002000000 */
[----:B------:R-:W5:Y:S01]  /*2330*/  LDCU UR6, c[0x0][0x38c] ;  /* 0x00007180ff0677ac */ /* 0x000f620008000800 */
[----:B------:R-:W-:-:S02]  /*2340*/  I2FP.F32.S32 R10, UR73 ;  /* 0x00000049000a7c45 */ /* 0x000fc40008201400 */
[----:B------:R-:W-:Y:S01]  /*2350*/  I2FP.F32.S32 R6, UR23 ;  /* 0x0000001700067c45 */ /* 0x000fe20008201400 */
[----:B------:R-:W-:Y:S01]  /*2360*/  UIADD3 UR23, UPT, UPT, UR18, 0x340, URZ ;  /* 0x0000034012177890 */ /* 0x000fe2000fffe0ff */
[----:B------:R-:W-:Y:S01]  /*2370*/  SEL R142, R142, RZ, P3 ;  /* 0x000000ff8e8e7207 */ /* 0x000fe20001800000 */
[----:B0-----:R-:W-:Y:S01]  /*2380*/  UIADD3 UR49, UPT, UPT, UR49, 0x372, URZ ;  /* 0x0000037231317890 */ /* 0x001fe2000fffe0ff */
[C---:B------:R-:W-:Y:S01]  /*2390*/  FSETP.GT.AND P4, PT, R11.reuse, R10, PT ;  /* 0x0000000a0b00720b */ /* 0x040fe20003f84000 */
[----:B----4-:R-:W-:Y:S01]  /*23a0*/  UIADD3 UR5, UPT, UPT, UR5, 0x379, URZ ;  /* 0x0000037905057890 */ /* 0x010fe2000fffe0ff */
[----:B------:R-:W-:Y:S01]  /*23b0*/  FSETP.GT.AND P3, PT, R11, R6, !P3 ;  /* 0x000000060b00720b */ /* 0x000fe20005f64000 */
[----:B------:R-:W0:Y:S01]  /*23c0*/  LDCU UR39, c[0x0][0x38c] ;  /* 0x00007180ff2777ac */ /* 0x000e220008000800 */
[----:B------:R-:W-:Y:S02]  /*23d0*/  I2FP.F32.S32 R10, UR72 ;  /* 0x00000048000a7c45 */ /* 0x000fe40008201400 */
[----:B------:R-:W-:Y:S01]  /*23e0*/  I2FP.F32.S32 R6, UR71 ;  /* 0x0000004700067c45 */ /* 0x000fe20008201400 */
[----:B------:R-:W4:Y:S01]  /*23f0*/  LDCU UR43, c[0x0][0x38c] ;  /* 0x00007180ff2b77ac */ /* 0x000f220008000800 */
[----:B------:R-:W-:-:S02]  /*2400*/  SEL R123, RZ, 0x1, !P3 ;  /* 0x00000001ff7b7807 */ /* 0x000fc40005800000 */
[----:B------:R-:W-:Y:S01]  /*2410*/  SEL R20, R4, 0x2, P1 ;  /* 0x0000000204147807 */ /* 0x000fe20000800000 */
[----:B--2---:R-:W-:Y:S01]  /*2420*/  UIADD3 UR17, UPT, UPT, UR17, 0x360, URZ ;  /* 0x0000036011117890 */ /* 0x004fe2000fffe0ff */
[C---:B------:R-:W-:Y:S01]  /*2430*/  FSETP.GT.AND P3, PT, R11.reuse, R10, PT ;  /* 0x0000000a0b00720b */ /* 0x040fe20003f64000 */
[----:B------:R-:W-:Y:S01]  /*2440*/  UIADD3 UR47, UPT, UPT, UR47, 0x37a, URZ ;  /* 0x0000037a2f2f7890 */ /* 0x000fe2000fffe0ff */
[----:B------:R-:W-:Y:S01]  /*2450*/  FSETP.GT.AND P1, PT, R11, R6, !P5 ;  /* 0x000000060b00720b */ /* 0x000fe20006f24000 */
[----:B------:R-:W2:Y:S01]  /*2460*/  LDCU UR37, c[0x0][0x38c] ;  /* 0x00007180ff2577ac */ /* 0x000ea20008000800 */
[----:B------:R-:W-:Y:S02]  /*2470*/  I2FP.F32.S32 R12, UR7 ;  /* 0x00000007000c7c45 */ /* 0x000fe40008201400 */
[----:B------:R-:W-:Y:S01]  /*2480*/  I2FP.F32.S32 R6, UR22 ;  /* 0x0000001600067c45 */ /* 0x000fe20008201400 */
[----:B------:R-:W2:Y:S01]  /*2490*/  LDCU UR42, c[0x0][0x38c] ;  /* 0x00007180ff2a77ac */ /* 0x000ea20008000800 */
[----:B------:R-:W-:-:S02]  /*24a0*/  I2FP.F32.S32 R10, UR70 ;  /* 0x00000046000a7c45 */ /* 0x000fc40008201400 */
[----:B------:R-:W-:Y:S01]  /*24b0*/  SEL R121, RZ, 0x1, !P2 ;  /* 0x00000001ff797807 */ /* 0x000fe20005000000 */
[----:B---3--:R-:W-:Y:S01]  /*24c0*/  UIADD3 UR46, UPT, UPT, UR46, 0x381, URZ ;  /* 0x000003812e2e7890 */ /* 0x008fe2000fffe0ff */
[----:B------:R-:W-:Y:S01]  /*24d0*/  SEL R20, R20, RZ, P5 ;  /* 0x000000ff14147207 */ /* 0x000fe20002800000 */
[----:B-1----:R-:W-:Y:S01]  /*24e0*/  UIADD3 UR44, UPT, UPT, UR44, 0x368, URZ ;  /* 0x000003682c2c7890 */ /* 0x002fe2000fffe0ff */
[----:B------:R-:W-:Y:S01]  /*24f0*/  SEL R77, RZ, 0x1, !P1 ;  /* 0x00000001ff4d7807 */ /* 0x000fe20004800000 */
[----:B------:R-:W1:Y:S01]  /*2500*/  LDCU UR38, c[0x0][0x38c] ;  /* 0x00007180ff2677ac */ /* 0x000e620008000800 */
[C---:B------:R-:W-:Y:S01]  /*2510*/  FSETP.GT.AND P2, PT, R11.reuse, R12, PT ;  /* 0x0000000c0b00720b */ /* 0x040fe20003f44000 */
[----:B------:R-:W-:Y:S01]  /*2520*/  IMAD.IADD R121, R140, 0x1, R121 ;  /* 0x000000018c797824 */ /* 0x000fe200078e0279 */
[C---:B------:R-:W-:Y:S01]  /*2530*/  FSETP.GT.AND P5, PT, R11.reuse, R6, PT ;  /* 0x000000060b00720b */ /* 0x040fe20003fa4000 */
[----:B------:R-:W3:Y:S01]  /*2540*/  LDCU UR14, c[0x0][0x38c] ;  /* 0x00007180ff0e77ac */ /* 0x000ee20008000800 */
[----:B------:R-:W-:Y:S01]  /*2550*/  FSETP.GT.AND P1, PT, R11, R10, PT ;  /* 0x0000000a0b00720b */ /* 0x000fe20003f24000 */
[----:B------:R-:W-:Y:S01]  /*2560*/  IMAD.IADD R77, R20, 0x1, R77 ;  /* 0x00000001144d7824 */ /* 0x000fe200078e024d */
[----:B------:R-:W-:Y:S01]  /*2570*/  SEL R76, R4, 0x2, P6 ;  /* 0x00000002044c7807 */ /* 0x000fe20003000000 */
[----:B-----5:R-:W-:Y:S01]  /*2580*/  UIADD3 UR45, UPT, UPT, UR45, 0x382, URZ ;  /* 0x000003822d2d7890 */ /* 0x020fe2000fffe0ff */
[----:B------:R-:W-:Y:S01]  /*2590*/  I2FP.F32.S32 R10, UR69 ;  /* 0x00000045000a7c45 */ /* 0x000fe20008201400 */
[----:B------:R-:W5:Y:S01]  /*25a0*/  LDCU UR15, c[0x0][0x38c] ;  /* 0x00007180ff0f77ac */ /* 0x000f620008000800 */
[----:B------:R-:W-:-:S02]  /*25b0*/  I2FP.F32.S32 R6, UR68 ;  /* 0x0000004400067c45 */ /* 0x000fc40008201400 */
[----:B------:R-:W-:Y:S01]  /*25c0*/  SEL R76, R76, RZ, P2 ;  /* 0x000000ff4c4c7207 */ /* 0x000fe20001000000 */
[----:B------:R-:W5:Y:S01]  /*25d0*/  LDCU UR36, c[0x0][0x38c] ;  /* 0x00007180ff2477ac */ /* 0x000f620008000800 */
[C---:B------:R-:W-:Y:S02]  /*25e0*/  FSETP.GT.AND P6, PT, R11.reuse, R10, PT ;  /* 0x0000000a0b00720b */ /* 0x040fe40003fc4000 */
[----:B------:R-:W-:Y:S01]  /*25f0*/  FSETP.GT.AND P2, PT, R11, R6, !P2 ;  /* 0x000000060b00720b */ /* 0x000fe20005744000 */
[----:B----4-:R-:W-:Y:S01]  /*2600*/  UIADD3 UR43, UPT, UPT, UR43, 0x38a, URZ ;  /* 0x0000038a2b2b7890 */ /* 0x010fe2000fffe0ff */
[----:B------:R-:W-:Y:S01]  /*2610*/  I2FP.F32.S32 R10, UR67 ;  /* 0x00000043000a7c45 */ /* 0x000fe20008201400 */
[----:B0-----:R-:W-:Y:S01]  /*2620*/  UIADD3 UR39, UPT, UPT, UR39, 0x370, URZ ;  /* 0x0000037027277890 */ /* 0x001fe2000fffe0ff */
[----:B------:R-:W-:Y:S01]  /*2630*/  I2FP.F32.S32 R6, UR66 ;  /* 0x0000004200067c45 */ /* 0x000fe20008201400 */
[----:B------:R-:W0:Y:S01]  /*2640*/  LDCU UR33, c[0x0][0x38c] ;  /* 0x00007180ff2177ac */ /* 0x000e220008000800 */
[----:B------:R-:W-:-:S02]  /*2650*/  SEL R79, RZ, 0x1, !P2 ;  /* 0x00000001ff4f7807 */ /* 0x000fc40005000000 */
[----:B------:R-:W-:Y:S01]  /*2660*/  SEL R75, R4, 0x2, P4 ;  /* 0x00000002044b7807 */ /* 0x000fe20002000000 */
[----:B------:R-:W4:Y:S01]  /*2670*/  LDCU UR35, c[0x0][0x38c] ;  /* 0x00007180ff2377ac */ /* 0x000f220008000800 */
[C---:B------:R-:W-:Y:S01]  /*2680*/  FSETP.GT.AND P2, PT, R11.reuse, R10, PT ;  /* 0x0000000a0b00720b */ /* 0x040fe20003f44000 */
[----:B------:R-:W-:Y:S01]  /*2690*/  IMAD.IADD R76, R76, 0x1, R79 ;  /* 0x000000014c4c7824 */ /* 0x000fe200078e024f */
[----:B------:R-:W-:Y:S01]  /*26a0*/  FSETP.GT.AND P4, PT, R11, R6, !P0 ;  /* 0x000000060b00720b */ /* 0x000fe20004784000 */
[----:B--2---:R-:W-:Y:S01]  /*26b0*/  UIADD3 UR42, UPT, UPT, UR42, 0x391, URZ ;  /* 0x000003912a2a7890 */ /* 0x004fe2000fffe0ff */
[----:B------:R-:W-:Y:S01]  /*26c0*/  I2FP.F32.S32 R6, UR9 ;  /* 0x0000000900067c45 */ /* 0x000fe20008201400 */
[----:B------:R-:W-:Y:S01]  /*26d0*/  UIADD3 UR37, UPT, UPT, UR37, 0x378, URZ ;  /* 0x0000037825257890 */ /* 0x000fe2000fffe0ff */
[----:B------:R-:W-:Y:S01]  /*26e0*/  I2FP.F32.S32 R10, UR65 ;  /* 0x00000041000a7c45 */ /* 0x000fe20008201400 */
[----:B------:R-:W2:Y:S01]  /*26f0*/  LDCU UR34, c[0x0][0x38c] ;  /* 0x00007180ff2277ac */ /* 0x000ea20008000800 */
[----:B------:R-:W-:-:S02]  /*2700*/  SEL R75, R75, RZ, P0 ;  /* 0x000000ff4b4b7207 */ /* 0x000fc40000000000 */
[----:B------:R-:W-:Y:S01]  /*2710*/  SEL R78, RZ, 0x1, !P4 ;  /* 0x00000001ff4e7807 */ /* 0x000fe20006000000 */
[----:B------:R-:W2:Y:S01]  /*2720*/  LDCU UR8, c[0x0][0x38c] ;  /* 0x00007180ff0877ac */ /* 0x000ea20008000800 */
[C---:B------:R-:W-:Y:S02]  /*2730*/  FSETP.GT.AND P0, PT, R11.reuse, R6, PT ;  /* 0x000000060b00720b */ /* 0x040fe40003f04000 */
[----:B------:R-:W-:Y:S01]  /*2740*/  FSETP.GT.AND P4, PT, R11, R10, PT ;  /* 0x0000000a0b00720b */ /* 0x000fe20003f84000 */
[----:B-1----:R-:W-:Y:S01]  /*2750*/  UIADD3 UR38, UPT, UPT, UR38, 0x392, URZ ;  /* 0x0000039226267890 */ /* 0x002fe2000fffe0ff */
[----:B------:R-:W-:Y:S01]  /*2760*/  SEL R74, R4, 0x2, P5 ;  /* 0x00000002044a7807 */ /* 0x000fe20002800000 */
[----:B---3--:R-:W-:Y:S01]  /*2770*/  UIADD3 UR14, UPT, UPT, UR14, 0x399, URZ ;  /* 0x000003990e0e7890 */ /* 0x008fe2000fffe0ff */
[----:B------:R-:W-:Y:S01]  /*2780*/  I2FP.F32.S32 R10, UR64 ;  /* 0x00000040000a7c45 */ /* 0x000fe20008201400 */
[----:B------:R-:W1:Y:S01]  /*2790*/  LDCU UR30, c[0x0][0x38c] ;  /* 0x00007180ff1e77ac */ /* 0x000e620008000800 */
[----:B------:R-:W-:Y:S01]  /*27a0*/  I2FP.F32.S32 R6, UR20 ;  /* 0x0000001400067c45 */ /* 0x000fe20008201400 */
[----:B------:R-:W-:Y:S01]  /*27b0*/  IMAD.IADD R75, R75, 0x1, R78 ;  /* 0x000000014b4b7824 */ /* 0x000fe200078e024e */
[----:B------:R-:W-:Y:S01]  /*27c0*/  SEL R74, R74, RZ, P3 ;  /* 0x000000ff4a4a7207 */ /* 0x000fe20001800000 */
[----:B------:R-:W-:Y:S01]  /*27d0*/  UIADD3 UR20, UPT, UPT, UR13, 0x342, URZ ;  /* 0x000003420d147890 */ /* 0x000fe2000fffe0ff */
[C---:B------:R-:W-:Y:S01]  /*27e0*/  FSETP.GT.AND P5, PT, R11.reuse, R10, PT ;  /* 0x0000000a0b00720b */ /* 0x040fe20003fa4000 */
[----:B------:R-:W3:Y:S01]  /*27f0*/  LDCU UR32, c[0x0][0x38c] ;  /* 0x00007180ff2077ac */ /* 0x000ee20008000800 */
[----:B------:R-:W-:-:S02]  /*2800*/  FSETP.GT.AND P3, PT, R11, R6, !P3 ;  /* 0x000000060b00720b */ /* 0x000fc40005f64000 */
[----:B------:R-:W-:Y:S01]  /*2810*/  I2FP.F32.S32 R10, UR63 ;  /* 0x0000003f000a7c45 */ /* 0x000fe20008201400 */
[----:B-----5:R-:W-:Y:S01]  /*2820*/  UIADD3 UR15, UPT, UPT, UR15, 0x380, URZ ;  /* 0x000003800f0f7890 */ /* 0x020fe2000fffe0ff */
[----:B------:R-:W-:Y:S01]  /*2830*/  I2FP.F32.S32 R6, UR62 ;  /* 0x0000003e00067c45 */ /* 0x000fe20008201400 */
[----:B------:R-:W-:Y:S01]  /*2840*/  UIADD3 UR36, UPT, UPT, UR36, 0x39a, URZ ;  /* 0x0000039a24247890 */ /* 0x000fe2000fffe0ff */
[----:B------:R-:W-:Y:S01]  /*2850*/  SEL R81, RZ, 0x1, !P3 ;  /* 0x00000001ff517807 */ /* 0x000fe20005800000 */
[----:B------:R-:W5:Y:S01]  /*2860*/  LDCU UR28, c[0x0][0x38c] ;  /* 0x00007180ff1c77ac */ /* 0x000f620008000800 */
[----:B------:R-:W-:Y:S02]  /*2870*/  SEL R73, R4, 0x2, P6 ;  /* 0x0000000204497807 */ /* 0x000fe40003000000 */
[C---:B------:R-:W-:Y:S01]  /*2880*/  FSETP.GT.AND P3, PT, R11.reuse, R10, PT ;  /* 0x0000000a0b00720b */ /* 0x040fe20003f64000 */
[----:B------:R-:W5:Y:S01]  /*2890*/  LDCU UR31, c[0x0][0x38c] ;  /* 0x00007180ff1f77ac */ /* 0x000f620008000800 */
[----:B------:R-:W-:Y:S01]  /*28a0*/  FSETP.GT.AND P6, PT, R11, R6, !P1 ;  /* 0x000000060b00720b */ /* 0x000fe20004fc4000 */
[----:B------:R-:W-:Y:S01]  /*28b0*/  IMAD.IADD R74, R74, 0x1, R81 ;  /* 0x000000014a4a7824 */ /* 0x000fe200078e0251 */
[----:B------:R-:W-:Y:S01]  /*28c0*/  I2FP.F32.S32 R6, UR20 ;  /* 0x0000001400067c45 */ /* 0x000fe20008201400 */
[----:B----4-:R-:W-:Y:S01]  /*28d0*/  UIADD3 UR35, UPT, UPT, UR35, 0x3a1, URZ ;  /* 0x000003a123237890 */ /* 0x010fe2000fffe0ff */
[----:B------:R-:W-:Y:S01]  /*28e0*/  I2FP.F32.S32 R10, UR61 ;  /* 0x0000003d000a7c45 */ /* 0x000fe20008201400 */
[----:B0-----:R-:W-:Y:S01]  /*28f0*/  UIADD3 UR33, UPT, UPT, UR33, 0x388, URZ ;  /* 0x0000038821217890 */ /* 0x001fe2000fffe0ff */
[----:B------:R-:W-:Y:S01]  /*2900*/  SEL R73, R73, RZ, P1 ;  /* 0x000000ff49497207 */ /* 0x000fe20000800000 */
[----:B------:R-:W0:Y:S01]  /*2910*/  LDCU UR29, c[0x0][0x38c] ;  /* 0x00007180ff1d77ac */ /* 0x000e220008000800 */
[----:B------:R-:W-:-:S02]  /*2920*/  SEL R80, RZ, 0x1, !P6 ;  /* 0x00000001ff507807 */ /* 0x000fc40007000000 */
[C---:B------:R-:W-:Y:S01]  /*2930*/  FSETP.GT.AND P1, PT, R11.reuse, R6, PT ;  /* 0x000000060b00720b */ /* 0x040fe20003f24000 */
[----:B------:R-:W4:Y:S01]  /*2940*/  LDCU UR4, c[0x0][0x38c] ;  /* 0x00007180ff0477ac */ /* 0x000f220008000800 */
[----:B------:R-:W-:Y:S01]  /*2950*/  FSETP.GT.AND P6, PT, R11, R10, PT ;  /* 0x0000000a0b00720b */ /* 0x000fe20003fc4000 */
[----:B------:R-:W-:Y:S01]  /*2960*/  IMAD.IADD R80, R73, 0x1, R80 ;  /* 0x0000000149507824 */ /* 0x000fe200078e0250 */
[----:B------:R-:W-:Y:S01]  /*2970*/  SEL R72, R4, 0x2, P0 ;  /* 0x0000000204487807 */ /* 0x000fe20000000000 */
[----:B--2---:R-:W-:Y:S01]  /*2980*/  UIADD3 UR34, UPT, UPT, UR34, 0x3a2, URZ ;  /* 0x000003a222227890 */ /* 0x004fe2000fffe0ff */
[----:B------:R-:W-:Y:S01]  /*2990*/  I2FP.F32.S32 R10, UR60 ;  /* 0x0000003c000a7c45 */ /* 0x000fe20008201400 */
[----:B------:R-:W-:Y:S01]  /*29a0*/  UIADD3 UR8, UPT, UPT, UR8, 0x3a9, URZ ;  /* 0x000003a908087890 */ /* 0x000fe2000fffe0ff */
[----:B------:R-:W-:Y:S01]  /*29b0*/  I2FP.F32.S32 R6, UR59 ;  /* 0x0000003b00067c45 */ /* 0x000fe20008201400 */
[----:B------:R-:W2:Y:S01]  /*29c0*/  LDCU UR12, c[0x0][0x38c] ;  /* 0x00007180ff0c77ac */ /* 0x000ea20008000800 */
[----:B------:R-:W-:-:S02]  /*29d0*/  SEL R72, R72, RZ, P2 ;  /* 0x000000ff48487207 */ /* 0x000fc40001000000 */
[C---:B------:R-:W-:Y:S01]  /*29e0*/  FSETP.GT.AND P0, PT, R11.reuse, R10, PT ;  /* 0x0000000a0b00720b */ /* 0x040fe20003f04000 */
[----:B------:R-:W2:Y:S01]  /*29f0*/  LDCU UR27, c[0x0][0x38c] ;  /* 0x00007180ff1b77ac */ /* 0x000ea20008000800 */
[----:B------:R-:W-:Y:S02]  /*2a00*/  FSETP.GT.AND P2, PT, R11, R6, !P2 ;  /* 0x000000060b00720b */ /* 0x000fe40005744000 */
[----:B------:R-:W-:Y:S01]  /*2a10*/  I2FP.F32.S32 R10, UR58 ;  /* 0x0000003a000a7c45 */ /* 0x000fe20008201400 */
[----:B---3--:R-:W-:Y:S01]  /*2a20*/  UIADD3 UR32, UPT, UPT, UR32, 0x3aa, URZ ;  /* 0x000003aa20207890 */ /* 0x008fe2000fffe0ff */
[----:B------:R-:W-:Y:S01]  /*2a30*/  I2FP.F32.S32 R6, UR57 ;  /* 0x0000003900067c45 */ /* 0x000fe20008201400 */
[----:B-1----:R-:W-:Y:S01]  /*2a40*/  UIADD3 UR30, UPT, UPT, UR30, 0x390, URZ ;  /* 0x000003901e1e7890 */ /* 0x002fe2000fffe0ff */
[----:B------:R-:W-:Y:S01]  /*2a50*/  SEL R83, RZ, 0x1, !P2 ;  /* 0x00000001ff537807 */ /* 0x000fe20005000000 */
[----:B------:R-:W1:Y:S01]  /*2a60*/  LDCU UR24, c[0x0][0x38c] ;  /* 0x00007180ff1877ac */ /* 0x000e620008000800 */
[----:B------:R-:W-:-:S02]  /*2a70*/  SEL R71, R4, 0x2, P5 ;  /* 0x0000000204477807 */ /* 0x000fc40002800000 */
[C---:B------:R-:W-:Y:S01]  /*2a80*/  FSETP.GT.AND P2, PT, R11.reuse, R10, PT ;  /* 0x0000000a0b00720b */ /* 0x040fe20003f44000 */
[----:B------:R-:W3:Y:S01]  /*2a90*/  LDCU UR26, c[0x0][0x38c] ;  /* 0x00007180ff1a77ac */ /* 0x000ee20008000800 */
[----:B------:R-:W-:Y:S01]  /*2aa0*/  FSETP.GT.AND P5, PT, R11, R6, !P4 ;  /* 0x000000060b00720b */ /* 0x000fe200067a4000 */
[----:B------:R-:W-:Y:S01]  /*2ab0*/  IMAD.IADD R83, R72, 0x1, R83 ;  /* 0x0000000148537824 */ /* 0x000fe200078e0253 */
[----:B------:R-:W-:Y:S01]  /*2ac0*/  I2FP.F32.S32 R6, UR77 ;  /* 0x0000004d00067c45 */ /* 0x000fe20008201400 */
[----:B-----5:R-:W-:Y:S01]  /*2ad0*/  UIADD3 UR31, UPT, UPT, UR31, 0x3b1, URZ ;  /* 0x000003b11f1f7890 */ /* 0x020fe2000fffe0ff */
[----:B------:R-:W-:Y:S01]  /*2ae0*/  I2FP.F32.S32 R10, UR75 ;  /* 0x0000004b000a7c45 */ /* 0x000fe20008201400 */
[----:B------:R-:W-:Y:S01]  /*2af0*/  UIADD3 UR28, UPT, UPT, UR28, 0x398, URZ ;  /* 0x000003981c1c7890 */ /* 0x000fe2000fffe0ff */
[----:B------:R-:W-:Y:S01]  /*2b00*/  SEL R71, R71, RZ, P4 ;  /* 0x000000ff47477207 */ /* 0x000fe20002000000 */
[----:B------:R-:W5:Y:S01]  /*2b10*/  LDCU UR25, c[0x0][0x38c] ;  /* 0x00007180ff1977ac */ /* 0x000f620008000800 */
[----:B------:R-:W-:-:S02]  /*2b20*/  SEL R82, RZ, 0x1, !P5 ;  /* 0x00000001ff527807 */ /* 0x000fc40006800000 */
[C---:B------:R-:W-:Y:S01]  /*2b30*/  FSETP.GT.AND P4, PT, R11.reuse, R6, PT ;  /* 0x000000060b00720b */ /* 0x040fe20003f84000 */
[----:B------:R-:W5:Y:S01]  /*2b40*/  LDCU UR7, c[0x0][0x38c] ;  /* 0x00007180ff0777ac */ /* 0x000f620008000800 */
[----:B------:R-:W-:Y:S01]  /*2b50*/  FSETP.GT.AND P5, PT, R11, R10, PT ;  /* 0x0000000a0b00720b */ /* 0x000fe20003fa4000 */
[----:B------:R-:W-:Y:S01]  /*2b60*/  IMAD.IADD R82, R71, 0x1, R82 ;  /* 0x0000000147527824 */ /* 0x000fe200078e0252 */
[----:B------:R-:W-:Y:S01]  /*2b70*/  SEL R69, R4, 0x2, P1 ;  /* 0x0000000204457807 */ /* 0x000fe20000800000 */
[----:B0-----:R-:W-:Y:S01]  /*2b80*/  UIADD3 UR29, UPT, UPT, UR29, 0x3b2, URZ ;  /* 0x000003b21d1d7890 */ /* 0x001fe2000fffe0ff */
[----:B------:R-:W-:Y:S01]  /*2b90*/  I2FP.F32.S32 R10, UR50 ;  /* 0x00000032000a7c45 */ /* 0x000fe20008201400 */
[----:B----4-:R-:W-:Y:S01]  /*2ba0*/  UIADD3 UR4, UPT, UPT, UR4, 0x3b9, URZ ;  /* 0x000003b904047890 */ /* 0x010fe2000fffe0ff */
[----:B------:R-:W-:Y:S01]  /*2bb0*/  I2FP.F32.S32 R6, UR23 ;  /* 0x0000001700067c45 */ /* 0x000fe20008201400 */
[----:B------:R-:W-:Y:S01]  /*2bc0*/  UIADD3 UR23, UPT, UPT, UR11, 0x369, URZ ;  /* 0x000003690b177890 */ /* 0x000fe2000fffe0ff */
[----:B------:R-:W-:Y:S01]  /*2bd0*/  SEL R69, R69, RZ, P3 ;  /* 0x000000ff45457207 */ /* 0x000fe20001800000 */
[----:B------:R-:W0:Y:S01]  /*2be0*/  LDCU UR21, c[0x0][0x38c] ;  /* 0x00007180ff1577ac */ /* 0x000e220008000800 */
[----:B------:R-:W-:-:S02]  /*2bf0*/  FSETP.GT.AND P1, PT, R11, R10, PT ;  /* 0x0000000a0b00720b */ /* 0x000fc40003f24000 */
[C---:B------:R-:W-:Y:S01]  /*2c00*/  FSETP.GT.AND P3, PT, R11.reuse, R6, !P3 ;  /* 0x000000060b00720b */ /* 0x040fe20005f64000 */
[----:B------:R-:W4:Y:S01]  /*2c10*/  LDCU UR16, c[0x0][0x38c] ;  /* 0x00007180ff1077ac */ /* 0x000f220008000800 */
[----:B------:R-:W-:Y:S02]  /*2c20*/  I2FP.F32.S32 R10, UR55 ;  /* 0x00000037000a7c45 */ /* 0x000fe40008201400 */
[----:B------:R-:W-:Y:S01]  /*2c30*/  I2FP.F32.S32 R6, UR53 ;  /* 0x0000003500067c45 */ /* 0x000fe20008201400 */
[----:B--2---:R-:W-:Y:S01]  /*2c40*/  UIADD3 UR12, UPT, UPT, UR12, 0x3a0, URZ ;  /* 0x000003a00c0c7890 */ /* 0x004fe2000fffe0ff */
[----:B------:R-:W-:Y:S01]  /*2c50*/  SEL R84, RZ, 0x1, !P3 ;  /* 0x00000001ff547807 */ /* 0x000fe20005800000 */
[----:B------:R-:W-:Y:S01]  /*2c60*/  UIADD3 UR27, UPT, UPT, UR27, 0x3ba, URZ ;  /* 0x000003ba1b1b7890 */ /* 0x000fe2000fffe0ff */
[----:B------:R-:W-:Y:S01]  /*2c70*/  SEL R67, R4, 0x2, P0 ;  /* 0x0000000204437807 */ /* 0x000fe20000000000 */
[----:B------:R-:W2:Y:S01]  /*2c80*/  LDCU UR19, c[0x0][0x38c] ;  /* 0x00007180ff1377ac */ /* 0x000ea20008000800 */
[----:B------:R-:W-:-:S02]  /*2c90*/  FSETP.GT.AND P3, PT, R11, R10, PT ;  /* 0x0000000a0b00720b */ /* 0x000fc40003f64000 */
[----:B------:R-:W-:Y:S01]  /*2ca0*/  FSETP.GT.AND P0, PT, R11, R6, !P6 ;  /* 0x000000060b00720b */ /* 0x000fe20007704000 */
[----:B------:R-:W2:Y:S01]  /*2cb0*/  LDCU UR9, c[0x0][0x38c] ;  /* 0x00007180ff0977ac */ /* 0x000ea20008000800 */
[----:B------:R-:W-:Y:S02]  /*2cc0*/  I2FP.F32.S32 R6, UR54 ;  /* 0x0000003600067c45 */ /* 0x000fe40008201400 */
[----:B------:R-:W-:Y:S01]  /*2cd0*/  I2FP.F32.S32 R10, UR23 ;  /* 0x00000017000a7c45 */ /* 0x000fe20008201400 */
[----:B---3--:R-:W-:Y:S01]  /*2ce0*/  UIADD3 UR26, UPT, UPT, UR26, 0x3c1, URZ ;  /* 0x000003c11a1a7890 */ /* 0x008fe2000fffe0ff */
[----:B------:R-:W-:Y:S01]  /*2cf0*/  SEL R67, R67, RZ, P6 ;  /* 0x000000ff43437207 */ /* 0x000fe20003000000 */
[----:B-1----:R-:W-:Y:S01]  /*2d00*/  UIADD3 UR24, UPT, UPT, UR24, 0x3a8, URZ ;  /* 0x000003a818187890 */ /* 0x002fe2000fffe0ff */
[----:B------:R-:W-:Y:S01]  /*2d10*/  SEL R26, RZ, 0x1, !P0 ;  /* 0x00000001ff1a7807 */ /* 0x000fe20004000000 */
[----:B------:R-:W1:Y:S01]  /*2d20*/  LDCU UR13, c[0x0][0x38c] ;  /* 0x00007180ff0d77ac */ /* 0x000e620008000800 */
[----:B------:R-:W-:-:S02]  /*2d30*/  FSETP.GT.AND P6, PT, R11, R6, PT ;  /* 0x000000060b00720b */ /* 0x000fc40003fc4000 */
[----:B------:R-:W-:Y:S01]  /*2d40*/  FSETP.GT.AND P0, PT, R11, R10, PT ;  /* 0x0000000a0b00720b */ /* 0x000fe20003f04000 */
[----:B------:R-:W3:Y:S01]  /*2d50*/  LDCU UR18, c[0x0][0x38c] ;  /* 0x00007180ff1277ac */ /* 0x000ee20008000800 */
[----:B------:R-:W-:Y:S01]  /*2d60*/  SEL R70, R4, 0x2, P4 ;  /* 0x0000000204467807 */ /* 0x000fe20002000000 */
[----:B------:R-:W-:Y:S01]  /*2d70*/  IMAD.IADD R67, R67, 0x1, R26 ;  /* 0x0000000143437824 */ /* 0x000fe200078e021a */
[----:B------:R-:W-:Y:S01]  /*2d80*/  I2FP.F32.S32 R10, UR52 ;  /* 0x00000034000a7c45 */ /* 0x000fe20008201400 */
[----:B-----5:R-:W-:Y:S01]  /*2d90*/  UIADD3 UR25, UPT, UPT, UR25, 0x3c2, URZ ;  /* 0x000003c219197890 */ /* 0x020fe2000fffe0ff */
[----:B------:R-:W-:Y:S01]  /*2da0*/  I2FP.F32.S32 R6, UR48 ;  /* 0x0000003000067c45 */ /* 0x000fe20008201400 */
[----:B------:R-:W-:Y:S01]  /*2db0*/  UIADD3 UR7, UPT, UPT, UR7, 0x3c9, URZ ;  /* 0x000003c907077890 */ /* 0x000fe2000fffe0ff */
[----:B------:R-:W-:Y:S01]  /*2dc0*/  SEL R70, R70, RZ, P2 ;  /* 0x000000ff46467207 */ /* 0x000fe20001000000 */
[----:B------:R-:W5:Y:S01]  /*2dd0*/  LDCU UR10, c[0x0][0x38c] ;  /* 0x00007180ff0a77ac */ /* 0x000f620008000800 */
[----:B------:R-:W-:-:S02]  /*2de0*/  FSETP.GT.AND P4, PT, R11, R10, PT ;  /* 0x0000000a0b00720b */ /* 0x000fc40003f84000 */
[C---:B------:R-:W-:Y:S01]  /*2df0*/  FSETP.GT.AND P2, PT, R11.reuse, R6, !P2 ;  /* 0x000000060b00720b */ /* 0x040fe20005744000 */
[----:B------:R-:W5:Y:S01]  /*2e00*/  LDCU UR11, c[0x0][0x38c] ;  /* 0x00007180ff0b77ac */ /* 0x000f620008000800 */
[----:B------:R-:W-:Y:S02]  /*2e10*/  I2FP.F32.S32 R10, UR51 ;  /* 0x00000033000a7c45 */ /* 0x000fe40008201400 */
[----:B------:R-:W-:Y:S01]  /*2e20*/  I2FP.F32.S32 R6, UR56 ;  /* 0x0000003800067c45 */ /* 0x000fe20008201400 */
[----:B----4-:R-:W-:Y:S01]  /*2e30*/  UIADD3 UR16, UPT, UPT, UR16, 0x3ca, URZ ;  /* 0x000003ca10107890 */ /* 0x010fe2000fffe0ff */
[----:B------:R-:W-:Y:S01]  /*2e40*/  SEL R61, RZ, 0x1, !P2 ;  /* 0x00000001ff3d7807 */ /* 0x000fe20005000000 */
[----:B0-----:R-:W-:Y:S01]  /*2e50*/  UIADD3 UR21, UPT, UPT, UR21, 0x3b0, URZ ;  /* 0x000003b015157890 */ /* 0x001fe2000fffe0ff */
[----:B------:R-:W-:Y:S01]  /*2e60*/  SEL R68, R4, 0x2, P1 ;  /* 0x0000000204447807 */ /* 0x000fe20000800000 */
[----:B------:R-:W0:Y:S01]  /*2e70*/  LDCU UR22, c[0x0][0x38c] ;  /* 0x00007180ff1677ac */ /* 0x000e220008000800 */
        /* <DEDUP_REMOVED lines=10> */
[----:B-1----:R-:W-:Y:S01]  /*2f20*/  UIADD3 UR13, UPT, UPT, UR13, 0x3d2, URZ ;  /* 0x000003d20d0d7890 */ /* 0x002fe2000fffe0ff */
[C---:B------:R-:W-:Y:S01]  /*2f30*/  FSETP.GT.AND P5, PT, R11.reuse, R6, PT ;  /* 0x000000060b00720b */ /* 0x040fe20003fa4000 */
[----:B---3--:R-:W-:Y:S01]  /*2f40*/  UIADD3 UR18, UPT, UPT, UR18, 0x3d9, URZ ;  /* 0x000003d912127890 */ /* 0x008fe2000fffe0ff */
[C---:B------:R-:W-:Y:S01]  /*2f50*/  FSETP.GT.AND P1, PT, R11.reuse, R10, PT ;  /* 0x0000000a0b00720b */ /* 0x040fe20003f24000 */
[----:B------:R-:W1:Y:S01]  /*2f60*/  LDCU UR20, c[0x0][0x38c] ;  /* 0x00007180ff1477ac */ /* 0x000e620008000800 */
[----:B------:R-:W-:Y:S01]  /*2f70*/  SEL R66, R4, 0x2, P6 ;  /* 0x0000000204427807 */ /* 0x000fe20003000000 */
[----:B------:R-:W-:Y:S01]  /*2f80*/  IMAD.IADD R63, R68, 0x1, R63 ;  /* 0x00000001443f7824 */ /* 0x000fe200078e023f */
[----:B------:R-:W-:Y:S01]  /*2f90*/  I2FP.F32.S32 R10, UR47 ;  /* 0x0000002f000a7c45 */ /* 0x000fe20008201400 */
[----:B-----5:R-:W-:Y:S01]  /*2fa0*/  UIADD3 UR10, UPT, UPT, UR10, 0x3c0, URZ ;  /* 0x000003c00a0a7890 */ /* 0x020fe2000fffe0ff */
[----:B------:R-:W-:Y:S01]  /*2fb0*/  I2FP.F32.S32 R6, UR17 ;  /* 0x0000001100067c45 */ /* 0x000fe20008201400 */
[----:B------:R-:W-:Y:S01]  /*2fc0*/  UIADD3 UR17, UPT, UPT, UR6, 0x389, URZ ;  /* 0x0000038906117890 */ /* 0x000fe2000fffe0ff */
[----:B------:R-:W-:Y:S01]  /*2fd0*/  SEL R66, R66, RZ, P3 ;  /* 0x000000ff42427207 */ /* 0x000fe20001800000 */
[----:B------:R-:W3:Y:S01]  /*2fe0*/  LDCU UR6, c[0x0][0x38c] ;  /* 0x00007180ff0677ac */ /* 0x000ee20008000800 */
[----:B------:R-:W-:-:S02]  /*2ff0*/  FSETP.GT.AND P6, PT, R11, R10, PT ;  /* 0x0000000a0b00720b */ /* 0x000fc40003fc4000 */
[C---:B------:R-:W-:Y:S01]  /*3000*/  FSETP.GT.AND P3, PT, R11.reuse, R6, !P3 ;  /* 0x000000060b00720b */ /* 0x040fe20005f64000 */
[----:B------:R-:W-:Y:S01]  /*3010*/  UIADD3 UR11, UPT, UPT, UR11, 0x3da, URZ ;  /* 0x000003da0b0b7890 */ /* 0x000fe2000fffe0ff */
[----:B------:R-:W-:Y:S01]  /*3020*/  I2FP.F32.S32 R10, UR46 ;  /* 0x0000002e000a7c45 */ /* 0x000fe20008201400 */
[----:B------:R-:W4:Y:S01]  /*3030*/  LDCU UR23, c[0x0][0x38c] ;  /* 0x00007180ff1777ac */ /* 0x000f220008000800 */
[----:B------:R-:W-:Y:S02]  /*3040*/  I2FP.F32.S32 R6, UR44 ;  /* 0x0000002c00067c45 */ /* 0x000fe40008201400 */
[----:B------:R-:W-:Y:S01]  /*3050*/  SEL R65, RZ, 0x1, !P3 ;  /* 0x00000001ff417807 */ /* 0x000fe20005800000 */
[----:B--2---:R-:W-:Y:S01]  /*3060*/  UIADD3 UR5, UPT, UPT, UR5, 0x3e1, URZ ;  /* 0x000003e105057890 */ /* 0x004fe2000fffe0ff */
[----:B------:R-:W-:Y:S01]  /*3070*/  SEL R64, R4, 0x2, P4 ;  /* 0x0000000204407807 */ /* 0x000fe20002000000 */
[----:B0-----:R-:W-:Y:S01]  /*3080*/  UIADD3 UR22, UPT, UPT, UR22, 0x3c8, URZ ;  /* 0x000003c816167890 */ /* 0x001fe2000fffe0ff */
[C---:B------:R-:W-:Y:S01]  /*3090*/  FSETP.GT.AND P3, PT, R11.reuse, R10, PT ;  /* 0x0000000a0b00720b */ /* 0x040fe20003f64000 */
[----:B-1----:R-:W-:Y:S01]  /*30a0*/  UIADD3 UR20, UPT, UPT, UR20, 0x3d0, URZ ;  /* 0x000003d014147890 */ /* 0x002fe2000fffe0ff */
[----:B------:R-:W-:Y:S01]  /*30b0*/  FSETP.GT.AND P4, PT, R11, R6, !P0 ;  /* 0x000000060b00720b */ /* 0x000fe20004784000 */
[----:B------:R-:W0:Y:S01]  /*30c0*/  LDCU UR44, c[0x0][0x38c] ;  /* 0x00007180ff2c77ac */ /* 0x000e220008000800 */
[----:B------:R-:W-:-:S02]  /*30d0*/  I2FP.F32.S32 R6, UR45 ;  /* 0x0000002d00067c45 */ /* 0x000fc40008201400 */
[----:B------:R-:W-:Y:S01]  /*30e0*/  I2FP.F32.S32 R10, UR17 ;  /* 0x00000011000a7c45 */ /* 0x000fe20008201400 */
[----:B---3--:R-:W-:Y:S01]  /*30f0*/  UIADD3 UR6, UPT, UPT, UR6, 0x3e2, URZ ;  /* 0x000003e206067890 */ /* 0x008fe2000fffe0ff */
[----:B------:R-:W-:Y:S01]  /*3100*/  SEL R64, R64, RZ, P0 ;  /* 0x000000ff40407207 */ /* 0x000fe20000000000 */
[----:B------:R-:W1:Y:S01]  /*3110*/  LDCU UR17, c[0x0][0x38c] ;  /* 0x00007180ff1177ac */ /* 0x000e620008000800 */
[----:B------:R-:W-:Y:S02]  /*3120*/  SEL R3, RZ, 0x1, !P4 ;  /* 0x00000001ff037807 */ /* 0x000fe40006000000 */
[C---:B------:R-:W-:Y:S01]  /*3130*/  FSETP.GT.AND P0, PT, R11.reuse, R6, PT ;  /* 0x000000060b00720b */ /* 0x040fe20003f04000 */
[----:B----4-:R-:W-:Y:S01]  /*3140*/  UIADD3 UR23, UPT, UPT, UR23, 0x3d8, URZ ;  /* 0x000003d817177890 */ /* 0x010fe2000fffe0ff */
[----:B------:R-:W-:Y:S01]  /*3150*/  FSETP.GT.AND P4, PT, R11, R10, PT ;  /* 0x0000000a0b00720b */ /* 0x000fe20003f84000 */
[----:B------:R-:W2:Y:S01]  /*3160*/  LDCU UR45, c[0x0][0x38c] ;  /* 0x00007180ff2d77ac */ /* 0x000ea20008000800 */
[----:B------:R-:W-:Y:S01]  /*3170*/  SEL R59, R4, 0x2, P5 ;  /* 0x00000002043b7807 */ /* 0x000fe20002800000 */
[----:B------:R-:W-:Y:S01]  /*3180*/  IMAD.IADD R64, R64, 0x1, R3 ;  /* 0x0000000140407824 */ /* 0x000fe200078e0203 */
[----:B------:R-:W-:Y:S01]  /*3190*/  I2FP.F32.S32 R10, UR43 ;  /* 0x0000002b000a7c45 */ /* 0x000fe20008201400 */
[----:B------:R-:W3:Y:S01]  /*31a0*/  LDCU UR43, c[0x0][0x38c] ;  /* 0x00007180ff2b77ac */ /* 0x000ee20008000800 */
[----:B------:R-:W-:-:S02]  /*31b0*/  I2FP.F32.S32 R6, UR39 ;  /* 0x0000002700067c45 */ /* 0x000fc40008201400 */
[----:B------:R-:W-:Y:S01]  /*31c0*/  SEL R59, R59, RZ, P2 ;  /* 0x000000ff3b3b7207 */ /* 0x000fe20001000000 */
[----:B0-----:R-:W-:Y:S01]  /*31d0*/  UIADD3 UR44, UPT, UPT, UR44, 0x1db, URZ ;  /* 0x000001db2c2c7890 */ /* 0x001fe2000fffe0ff */
[C---:B------:R-:W-:Y:S01]  /*31e0*/  FSETP.GT.AND P5, PT, R11.reuse, R10, PT ;  /* 0x0000000a0b00720b */ /* 0x040fe20003fa4000 */
[----:B------:R-:W0:Y:S01]  /*31f0*/  LDCU UR77, c[0x0][0x38c] ;  /* 0x00007180ff4d77ac */ /* 0x000e220008000800 */
[----:B------:R-:W-:Y:S02]  /*3200*/  FSETP.GT.AND P2, PT, R11, R6, !P2 ;  /* 0x000000060b00720b */ /* 0x000fe40005744000 */
[----:B------:R-:W-:Y:S01]  /*3210*/  I2FP.F32.S32 R10, UR42 ;  /* 0x0000002a000a7c45 */ /* 0x000fe20008201400 */
[----:B-1----:R-:W-:Y:S01]  /*3220*/  UIADD3 UR17, UPT, UPT, UR17, 0x3e0, URZ ;  /* 0x000003e011117890 */ /* 0x002fe2000fffe0ff */
[----:B------:R-:W-:Y:S01]  /*3230*/  I2FP.F32.S32 R6, UR37 ;  /* 0x0000002500067c45 */ /* 0x000fe20008201400 */
[----:B------:R-:W1:Y:S01]  /*3240*/  LDCU UR37, c[0x0][0x38c] ;  /* 0x00007180ff2577ac */ /* 0x000e620008000800 */
[----:B------:R-:W-:-:S02]  /*3250*/  SEL R158, RZ, 0x1, !P2 ;  /* 0x00000001ff9e7807 */ /* 0x000fc40005000000 */
[----:B------:R-:W-:Y:S01]  /*3260*/  SEL R181, R4, 0x2, P6 ;  /* 0x0000000204b57807 */ /* 0x000fe20003000000 */
[----:B------:R-:W4:Y:S01]  /*3270*/  LDCU UR75, c[0x0][0x38c] ;  /* 0x00007180ff4b77ac */ /* 0x000f220008000800 */
[----:B------:R-:W-:Y:S01]  /*3280*/  FSETP.GT.AND P2, PT, R11, R10, PT ;  /* 0x0000000a0b00720b */ /* 0x000fe20003f44000 */
[----:B------:R-:W-:Y:S01]  /*3290*/  IMAD.IADD R158, R59, 0x1, R158 ;  /* 0x000000013b9e7824 */ /* 0x000fe200078e029e */
[----:B------:R-:W-:Y:S01]  /*32a0*/  FSETP.GT.AND P6, PT, R11, R6, !P1 ;  /* 0x000000060b00720b */ /* 0x000fe20004fc4000 */
[----:B---3--:R-:W-:Y:S01]  /*32b0*/  UIADD3 UR43, UPT, UPT, UR43, 0x1e3, URZ ;  /* 0x000001e32b2b7890 */ /* 0x008fe2000fffe0ff */
[----:B------:R-:W-:Y:S01]  /*32c0*/  I2FP.F32.S32 R6, UR38 ;  /* 0x0000002600067c45 */ /* 0x000fe20008201400 */
[----:B------:R-:W3:Y:S01]  /*32d0*/  LDCU UR74, c[0x0][0x38c] ;  /* 0x00007180ff4a77ac */ /* 0x000ee20008000800 */
[----:B------:R-:W-:Y:S02]  /*32e0*/  I2FP.F32.S32 R10, UR14 ;  /* 0x0000000e000a7c45 */ /* 0x000fe40008201400 */
[----:B------:R-:W-:Y:S01]  /*32f0*/  SEL R181, R181, RZ, P1 ;  /* 0x000000ffb5b57207 */ /* 0x000fe20000800000 */
[----:B------:R-:W5:Y:S01]  /*3300*/  LDCU UR14, c[0x0][0x38c] ;  /* 0x00007180ff0e77ac */ /* 0x000f620008000800 */
[----:B------:R-:W-:-:S02]  /*3310*/  SEL R36, RZ, 0x1, !P6 ;  /* 0x00000001ff247807 */ /* 0x000fc40007000000 */
[C---:B------:R-:W-:Y:S01]  /*3320*/  FSETP.GT.AND P1, PT, R11.reuse, R6, PT ;  /* 0x000000060b00720b */ /* 0x040fe20003f24000 */
[----:B-1----:R-:W-:Y:S01]  /*3330*/  UIADD3 UR37, UPT, UPT, UR37, 0xd3, URZ ;  /* 0x000000d325257890 */ /* 0x002fe2000fffe0ff */
[----:B------:R-:W-:Y:S01]  /*3340*/  FSETP.GT.AND P6, PT, R11, R10, PT ;  /* 0x0000000a0b00720b */ /* 0x000fe20003fc4000 */
[----:B0-----:R-:W-:Y:S01]  /*3350*/  UIADD3 UR77, UPT, UPT, UR77, 0x226, URZ ;  /* 0x000002264d4d7890 */ /* 0x001fe2000fffe0ff */
[----:B------:R-:W-:Y:S01]  /*3360*/  SEL R15, R4, 0x2, P0 ;  /* 0x00000002040f7807 */ /* 0x000fe20000000000 */
[----:B----4-:R-:W-:Y:S01]  /*3370*/  UIADD3 UR75, UPT, UPT, UR75, 0x223, URZ ;  /* 0x000002234b4b7890 */ /* 0x010fe2000fffe0ff */
[----:B------:R-:W-:Y:S01]  /*3380*/  I2FP.F32.S32 R10, UR36 ;  /* 0x00000024000a7c45 */ /* 0x000fe20008201400 */
[----:B------:R-:W0:Y:S01]  /*3390*/  LDCU UR36, c[0x0][0x38c] ;  /* 0x00007180ff2477ac */ /* 0x000e220008000800 */
[----:B------:R-:W-:Y:S02]  /*33a0*/  I2FP.F32.S32 R6, UR15 ;  /* 0x0000000f00067c45 */ /* 0x000fe40008201400 */
[----:B------:R-:W-:Y:S01]  /*33b0*/  SEL R15, R15, RZ, P3 ;  /* 0x000000ff0f0f7207 */ /* 0x000fe20001800000 */
[----:B------:R-:W1:Y:S01]  /*33c0*/  LDCU UR15, c[0x0][0x38c] ;  /* 0x00007180ff0f77ac */ /* 0x000e620008000800 */
[----:B------:R-:W-:-:S02]  /*33d0*/  FSETP.GT.AND P0, PT, R11, R10, PT ;  /* 0x0000000a0b00720b */ /* 0x000fc40003f04000 */
[C---:B------:R-:W-:Y:S01]  /*33e0*/  FSETP.GT.AND P3, PT, R11.reuse, R6, !P3 ;  /* 0x000000060b00720b */ /* 0x040fe20005f64000 */
[----:B------:R-:W4:Y:S01]  /*33f0*/  LDCU UR73, c[0x0][0x38c] ;  /* 0x00007180ff4977ac */ /* 0x000f220008000800 */
[----:B------:R-:W-:Y:S02]  /*3400*/  I2FP.F32.S32 R10, UR35 ;  /* 0x00000023000a7c45 */ /* 0x000fe40008201400 */
[----:B------:R-:W-:Y:S01]  /*3410*/  I2FP.F32.S32 R6, UR33 ;  /* 0x0000002100067c45 */ /* 0x000fe20008201400 */
[----:B------:R-:W2:Y:S01]  /*3420*/  LDCU UR33, c[0x0][0x38c] ;  /* 0x00007180ff2177ac */ /* 0x000ea20008000800 */
[----:B------:R-:W-:Y:S02]  /*3430*/  SEL R62, RZ, 0x1, !P3 ;  /* 0x00000001ff3e7807 */ /* 0x000fe40005800000 */
[----:B------:R-:W-:Y:S01]  /*3440*/  SEL R35, R4, 0x2, P5 ;  /* 0x0000000204237807 */ /* 0x000fe20002800000 */
[----:B------:R-:W3:Y:S01]  /*3450*/  LDCU UR35, c[0x0][0x38c] ;  /* 0x00007180ff2377ac */ /* 0x000ee20008000800 */
[----:B------:R-:W-:-:S02]  /*3460*/  FSETP.GT.AND P3, PT, R11, R10, PT ;  /* 0x0000000a0b00720b */ /* 0x000fc40003f64000 */
[----:B------:R-:W-:Y:S01]  /*3470*/  FSETP.GT.AND P5, PT, R11, R6, !P4 ;  /* 0x000000060b00720b */ /* 0x000fe200067a4000 */
[----:B0-----:R-:W-:Y:S01]  /*3480*/  UIADD3 UR36, UPT, UPT, UR36, 0x103, URZ ;  /* 0x0000010324247890 */ /* 0x001fe2000fffe0ff */
[----:B------:R-:W-:Y:S01]  /*3490*/  I2FP.F32.S32 R6, UR34 ;  /* 0x0000002200067c45 */ /* 0x000fe20008201400 */
[----:B------:R-:W0:Y:S01]  /*34a0*/  LDCU UR34, c[0x0][0x38c] ;  /* 0x00007180ff2277ac */ /* 0x000e220008000800 */
[----:B------:R-:W-:Y:S02]  /*34b0*/  I2FP.F32.S32 R10, UR8 ;  /* 0x00000008000a7c45 */ /* 0x000fe40008201400 */
[----:B------:R-:W-:Y:S01]  /*34c0*/  SEL R35, R35, RZ, P4 ;  /* 0x000000ff23237207 */ /* 0x000fe20002000000 */
[----:B------:R-:W1:Y:S01]  /*34d0*/  LDCU UR8, c[0x0][0x38c] ;  /* 0x00007180ff0877ac */ /* 0x000e620008000800 */
[----:B------:R-:W-:Y:S02]  /*34e0*/  SEL R38, RZ, 0x1, !P5 ;  /* 0x00000001ff267807 */ /* 0x000fe40006800000 */
[C---:B------:R-:W-:Y:S01]  /*34f0*/  FSETP.GT.AND P4, PT, R11.reuse, R6, PT ;  /* 0x000000060b00720b */ /* 0x040fe20003f84000 */
[----:B--2---:R-:W-:Y:S01]  /*3500*/  UIADD3 UR33, UPT, UPT, UR33, 0xdb, URZ ;  /* 0x000000db21217890 */ /* 0x004fe2000fffe0ff */
[----:B------:R-:W-:Y:S01]  /*3510*/  FSETP.GT.AND P5, PT, R11, R10, PT ;  /* 0x0000000a0b00720b */ /* 0x000fe20003fa4000 */
[----:B------:R-:W2:Y:S01]  /*3520*/  LDCU UR72, c[0x0][0x38c] ;  /* 0x00007180ff4877ac */ /* 0x000ea20008000800 */
[----:B------:R-:W-:-:S02]  /*3530*/  SEL R37, R4, 0x2, P1 ;  /* 0x0000000204257807 */ /* 0x000fc40000800000 */
[----:B------:R-:W-:Y:S01]  /*3540*/  I2FP.F32.S32 R10, UR32 ;  /* 0x00000020000a7c45 */ /* 0x000fe20008201400 */
[----:B---3--:R-:W-:Y:S01]  /*3550*/  UIADD3 UR35, UPT, UPT, UR35, 0x10b, URZ ;  /* 0x0000010b23237890 */ /* 0x008fe2000fffe0ff */
[----:B------:R-:W-:Y:S01]  /*3560*/  I2FP.F32.S32 R6, UR30 ;  /* 0x0000001e00067c45 */ /* 0x000fe20008201400 */
[----:B------:R-:W3:Y:S01]  /*3570*/  LDCU UR32, c[0x0][0x38c] ;  /* 0x00007180ff2077ac */ /* 0x000ee20008000800 */
[----:B------:R-:W-:Y:S02]  /*3580*/  SEL R37, R37, RZ, P2 ;  /* 0x000000ff25257207 */ /* 0x000fe40001000000 */
[C---:B------:R-:W-:Y:S01]  /*3590*/  FSETP.GT.AND P1, PT, R11.reuse, R10, PT ;  /* 0x0000000a0b00720b */ /* 0x040fe20003f24000 */
[----:B0-----:R-:W-:Y:S01]  /*35a0*/  UIADD3 UR34, UPT, UPT, UR34, 0xfb, URZ ;  /* 0x000000fb22227890 */ /* 0x001fe2000fffe0ff */
[----:B------:R-:W-:Y:S01]  /*35b0*/  FSETP.GT.AND P2, PT, R11, R6, !P2 ;  /* 0x000000060b00720b */ /* 0x000fe20005744000 */
[----:B------:R-:W0:Y:S01]  /*35c0*/  LDCU UR30, c[0x0][0x38c] ;  /* 0x00007180ff1e77ac */ /* 0x000e220008000800 */
[----:B------:R-:W-:-:S02]  /*35d0*/  I2FP.F32.S32 R10, UR31 ;  /* 0x0000001f000a7c45 */ /* 0x000fc40008201400 */
[----:B------:R-:W-:Y:S01]  /*35e0*/  I2FP.F32.S32 R6, UR28 ;  /* 0x0000001c00067c45 */ /* 0x000fe20008201400 */
[----:B------:R-:W1:Y:S01]  /*35f0*/  LDCU UR28, c[0x0][0x38c] ;  /* 0x00007180ff1c77ac */ /* 0x000e620008000800 */
[----:B------:R-:W-:Y:S02]  /*3600*/  SEL R40, RZ, 0x1, !P2 ;  /* 0x00000001ff287807 */ /* 0x000fe40005000000 */
[----:B------:R-:W-:Y:S01]  /*3610*/  SEL R39, R4, 0x2, P0 ;  /* 0x0000000204277807 */ /* 0x000fe20000000000 */
[----:B------:R-:W4:Y:S01]  /*3620*/  LDCU UR31, c[0x0][0x38c] ;  /* 0x00007180ff1f77ac */ /* 0x000f220008000800 */
[C---:B------:R-:W-:Y:S02]  /*3630*/  FSETP.GT.AND P2, PT, R11.reuse, R10, PT ;  /* 0x0000000a0b00720b */ /* 0x040fe40003f44000 */
[----:B------:R-:W-:Y:S01]  /*3640*/  FSETP.GT.AND P0, PT, R11, R6, !P6 ;  /* 0x000000060b00720b */ /* 0x000fe20007704000 */
[----:B---3--:R-:W-:Y:S01]  /*3650*/  UIADD3 UR32, UPT, UPT, UR32, 0x11b, URZ ;  /* 0x0000011b20207890 */ /* 0x008fe2000fffe0ff */
[----:B------:R-:W-:Y:S01]  /*3660*/  I2FP.F32.S32 R6, UR29 ;  /* 0x0000001d00067c45 */ /* 0x000fe20008201400 */
[----:B------:R-:W3:Y:S01]  /*3670*/  LDCU UR29, c[0x0][0x38c] ;  /* 0x00007180ff1d77ac */ /* 0x000ee20008000800 */
[----:B------:R-:W-:-:S02]  /*3680*/  I2FP.F32.S32 R10, UR4 ;  /* 0x00000004000a7c45 */ /* 0x000fc40008201400 */
[----:B------:R-:W-:Y:S01]  /*3690*/  SEL R39, R39, RZ, P6 ;  /* 0x000000ff27277207 */ /* 0x000fe20003000000 */
[----:B-----5:R-:W-:Y:S01]  /*36a0*/  UIADD3 UR4, UPT, UPT, UR14, 0x3e9, URZ ;  /* 0x000003e90e047890 */ /* 0x020fe2000fffe0ff */
[----:B------:R-:W-:Y:S01]  /*36b0*/  SEL R42, RZ, 0x1, !P0 ;  /* 0x00000001ff2a7807 */ /* 0x000fe20004000000 */
[----:B------:R-:W5:Y:S01]  /*36c0*/  LDCU UR14, c[0x0][0x38c] ;  /* 0x00007180ff0e77ac */ /* 0x000f620008000800 */
[C---:B------:R-:W-:Y:S02]  /*36d0*/  FSETP.GT.AND P6, PT, R11.reuse, R6, PT ;  /* 0x000000060b00720b */ /* 0x040fe40003fc4000 */
[----:B------:R-:W-:Y:S01]  /*36e0*/  FSETP.GT.AND P0, PT, R11, R10, PT ;  /* 0x0000000a0b00720b */ /* 0x000fe20003f04000 */
[----:B0-----:R-:W-:Y:S01]  /*36f0*/  UIADD3 UR30, UPT, UPT, UR30, 0x13b, URZ ;  /* 0x0000013b1e1e7890 */ /* 0x001fe2000fffe0ff */
[----:B------:R-:W-:Y:S01]  /*3700*/  SEL R41, R4, 0x2, P4 ;  /* 0x0000000204297807 */ /* 0x000fe20002000000 */
[----:B----4-:R-:W-:Y:S01]  /*3710*/  UIADD3 UR31, UPT, UPT, UR31, 0x133, URZ ;  /* 0x000001331f1f7890 */ /* 0x010fe2000fffe0ff */
[----:B------:R-:W-:Y:S01]  /*3720*/  I2FP.F32.S32 R10, UR27 ;  /* 0x0000001b000a7c45 */ /* 0x000fe20008201400 */
[----:B------:R-:W0:Y:S01]  /*3730*/  LDCU UR27, c[0x0][0x38c] ;  /* 0x00007180ff1b77ac */ /* 0x000e220008000800 */
[----:B------:R-:W-:-:S02]  /*3740*/  I2FP.F32.S32 R6, UR12 ;  /* 0x0000000c00067c45 */ /* 0x000fc40008201400 */
[----:B------:R-:W-:Y:S01]  /*3750*/  SEL R41, R41, RZ, P3 ;  /* 0x000000ff29297207 */ /* 0x000fe20001800000 */
[----:B------:R-:W4:Y:S01]  /*3760*/  LDCU UR12, c[0x0][0x38c] ;  /* 0x00007180ff0c77ac */ /* 0x000f220008000800 */
[C---:B------:R-:W-:Y:S02]  /*3770*/  FSETP.GT.AND P4, PT, R11.reuse, R10, PT ;  /* 0x0000000a0b00720b */ /* 0x040fe40003f84000 */
[----:B------:R-:W-:Y:S01]  /*3780*/  FSETP.GT.AND P3, PT, R11, R6, !P3 ;  /* 0x000000060b00720b */ /* 0x000fe20005f64000 */
[----:B---3--:R-:W-:Y:S01]  /*3790*/  UIADD3 UR29, UPT, UPT, UR29, 0x153, URZ ;  /* 0x000001531d1d7890 */ /* 0x008fe2000fffe0ff */
[----:B------:R-:W-:Y:S01]  /*37a0*/  I2FP.F32.S32 R10, UR26 ;  /* 0x0000001a000a7c45 */ /* 0x000fe20008201400 */
[----:B------:R-:W-:Y:S01]  /*37b0*/  UIADD3 UR74, UPT, UPT, UR74, 0x23d, URZ ;  /* 0x0000023d4a4a7890 */ /* 0x000fe2000fffe0ff */
[----:B------:R-:W-:Y:S01]  /*37c0*/  I2FP.F32.S32 R6, UR24 ;  /* 0x0000001800067c45 */ /* 0x000fe20008201400 */
[----:B------:R-:W3:Y:S01]  /*37d0*/  LDCU UR71, c[0x0][0x38c] ;  /* 0x00007180ff4777ac */ /* 0x000ee20008000800 */
[----:B------:R-:W-:-:S02]  /*37e0*/  SEL R44, RZ, 0x1, !P3 ;  /* 0x00000001ff2c7807 */ /* 0x000fc40005800000 */
[----:B------:R-:W-:Y:S01]  /*37f0*/  SEL R43, R4, 0x2, P1 ;  /* 0x00000002042b7807 */ /* 0x000fe20000800000 */
[----:B------:R-:W-:Y:S01]  /*3800*/  UIADD3 UR73, UPT, UPT, UR73, 0x22c, URZ ;  /* 0x0000022c49497890 */ /* 0x000fe2000fffe0ff */
[C---:B------:R-:W-:Y:S01]  /*3810*/  FSETP.GT.AND P3, PT, R11.reuse, R10, PT ;  /* 0x0000000a0b00720b */ /* 0x040fe20003f64000 */
[----:B0-----:R-:W-:Y:S01]  /*3820*/  UIADD3 UR27, UPT, UPT, UR27, 0xab, URZ ;  /* 0x000000ab1b1b7890 */ /* 0x001fe2000fffe0ff */
[----:B------:R-:W-:Y:S01]  /*3830*/  FSETP.GT.AND P1, PT, R11, R6, !P5 ;  /* 0x000000060b00720b */ /* 0x000fe20006f24000 */
[----:B------:R-:W0:Y:S01]  /*3840*/  LDCU UR68, c[0x0][0x38c] ;  /* 0x00007180ff4477ac */ /* 0x000e220008000800 */
[----:B------:R-:W-:Y:S02]  /*3850*/  I2FP.F32.S32 R6, UR25 ;  /* 0x0000001900067c45 */ /* 0x000fe40008201400 */
[----:B------:R-:W-:Y:S01]  /*3860*/  I2FP.F32.S32 R10, UR7 ;  /* 0x00000007000a7c45 */ /* 0x000fe20008201400 */
[----:B------:R-:W5:Y:S01]  /*3870*/  LDCU UR7, c[0x0][0x38c] ;  /* 0x00007180ff0777ac */ /* 0x000f620008000800 */
[----:B------:R-:W-:-:S02]  /*3880*/  SEL R43, R43, RZ, P5 ;  /* 0x000000ff2b2b7207 */ /* 0x000fc40002800000 */
[----:B------:R-:W-:Y:S01]  /*3890*/  SEL R46, RZ, 0x1, !P1 ;  /* 0x00000001ff2e7807 */ /* 0x000fe20004800000 */
[----:B--2---:R-:W-:Y:S01]  /*38a0*/  UIADD3 UR72, UPT, UPT, UR72, 0x245, URZ ;  /* 0x0000024548487890 */ /* 0x004fe2000fffe0ff */
[C---:B------:R-:W-:Y:S01]  /*38b0*/  FSETP.GT.AND P5, PT, R11.reuse, R6, PT ;  /* 0x000000060b00720b */ /* 0x040fe20003fa4000 */
[----:B------:R-:W2:Y:S01]  /*38c0*/  LDCU UR69, c[0x0][0x38c] ;  /* 0x00007180ff4577ac */ /* 0x000ea20008000800 */
[----:B------:R-:W-:Y:S02]  /*38d0*/  FSETP.GT.AND P1, PT, R11, R10, PT ;  /* 0x0000000a0b00720b */ /* 0x000fe40003f24000 */
[----:B------:R-:W-:Y:S01]  /*38e0*/  SEL R45, R4, 0x2, P6 ;  /* 0x00000002042d7807 */ /* 0x000fe20003000000 */
[----:B---3--:R-:W-:Y:S01]  /*38f0*/  UIADD3 UR71, UPT, UPT, UR71, 0x234, URZ ;  /* 0x0000023447477890 */ /* 0x008fe2000fffe0ff */
[----:B------:R-:W-:Y:S01]  /*3900*/  I2FP.F32.S32 R10, UR16 ;  /* 0x00000010000a7c45 */ /* 0x000fe20008201400 */
[----:B------:R-:W3:Y:S01]  /*3910*/  LDCU UR67, c[0x0][0x38c] ;  /* 0x00007180ff4377ac */ /* 0x000ee20008000800 */
[----:B------:R-:W-:-:S02]  /*3920*/  I2FP.F32.S32 R6, UR21 ;  /* 0x0000001500067c45 */ /* 0x000fc40008201400 */
[----:B------:R-:W-:Y:S01]  /*3930*/  SEL R45, R45, RZ, P2 ;  /* 0x000000ff2d2d7207 */ /* 0x000fe20001000000 */
[----:B------:R-:W1:Y:S01]  /*3940*/  LDCU UR21, c[0x0][0x38c] ;  /* 0x00007180ff1577ac */ /* 0x000e620008000800 */
[C---:B------:R-:W-:Y:S02]  /*3950*/  FSETP.GT.AND P6, PT, R11.reuse, R10, PT ;  /* 0x0000000a0b00720b */ /* 0x040fe40003fc4000 */
[----:B------:R-:W-:Y:S01]  /*3960*/  FSETP.GT.AND P2, PT, R11, R6, !P2 ;  /* 0x000000060b00720b */ /* 0x000fe20005744000 */
[----:B0-----:R-:W-:Y:S01]  /*3970*/  UIADD3 UR68, UPT, UPT, UR68, 0x24d, URZ ;  /* 0x0000024d44447890 */ /* 0x001fe2000fffe0ff */
[----:B------:R-:W-:Y:S01]  /*3980*/  I2FP.F32.S32 R10, UR9 ;  /* 0x00000009000a7c45 */ /* 0x000fe20008201400 */
[----:B------:R-:W0:Y:S01]  /*3990*/  LDCU UR9, c[0x0][0x38c] ;  /* 0x00007180ff0977ac */ /* 0x000e220008000800 */
[----:B------:R-:W-:Y:S02]  /*39a0*/  I2FP.F32.S32 R6, UR19 ;  /* 0x0000001300067c45 */ /* 0x000fe40008201400 */
[----:B------:R-:W-:Y:S01]  /*39b0*/  SEL R48, RZ, 0x1, !P2 ;  /* 0x00000001ff307807 */ /* 0x000fe20005000000 */
[----:B------:R-:W4:Y:S01]  /*39c0*/  LDCU UR19, c[0x0][0x38c] ;  /* 0x00007180ff1377ac */ /* 0x000f220008000800 */
[----:B------:R-:W-:-:S02]  /*39d0*/  SEL R47, R4, 0x2, P4 ;  /* 0x00000002042f7807 */ /* 0x000fc40002000000 */
[C---:B------:R-:W-:Y:S01]  /*39e0*/  FSETP.GT.AND P2, PT, R11.reuse, R10, PT ;  /* 0x0000000a0b00720b */ /* 0x040fe20003f44000 */
[----:B------:R-:W3:Y:S01]  /*39f0*/  LDCU UR70, c[0x0][0x38c] ;  /* 0x00007180ff4677ac */ /* 0x000ee20008000800 */
[----:B------:R-:W-:Y:S02]  /*3a00*/  FSETP.GT.AND P4, PT, R11, R6, !P0 ;  /* 0x000000060b00720b */ /* 0x000fe40004784000 */
[----:B------:R-:W-:Y:S01]  /*3a10*/  I2FP.F32.S32 R6, UR13 ;  /* 0x0000000d00067c45 */ /* 0x000fe20008201400 */
[----:B------:R-:W5:Y:S01]  /*3a20*/  LDCU UR13, c[0x0][0x38c] ;  /* 0x00007180ff0d77ac */ /* 0x000f620008000800 */
[----:B------:R-:W-:Y:S02]  /*3a30*/  I2FP.F32.S32 R10, UR18 ;  /* 0x00000012000a7c45 */ /* 0x000fe40008201400 */
[----:B------:R-:W-:Y:S01]  /*3a40*/  SEL R47, R47, RZ, P0 ;  /* 0x000000ff2f2f7207 */ /* 0x000fe20000000000 */
[----:B-1----:R-:W-:Y:S01]  /*3a50*/  UIADD3 UR21, UPT, UPT, UR21, 0x3b, URZ ;  /* 0x0000003b15157890 */ /* 0x002fe2000fffe0ff */
[----:B------:R-:W-:Y:S01]  /*3a60*/  SEL R50, RZ, 0x1, !P4 ;  /* 0x00000001ff327807 */ /* 0x000fe20006000000 */
[----:B0-----:R-:W-:Y:S01]  /*3a70*/  UIADD3 UR16, UPT, UPT, UR9, 0x1e2, URZ ;  /* 0x000001e209107890 */ /* 0x001fe2000fffe0ff */
[C---:B------:R-:W-:Y:S01]  /*3a80*/  FSETP.GT.AND P0, PT, R11.reuse, R6, PT ;  /* 0x000000060b00720b */ /* 0x040fe20003f04000 */
[----:B------:R-:W-:Y:S01]  /*3a90*/  UIADD3 UR18, UPT, UPT, UR9, 0x21a, URZ ;  /* 0x0000021a09127890 */ /* 0x000fe2000fffe0ff */
[----:B------:R-:W-:Y:S01]  /*3aa0*/  FSETP.GT.AND P4, PT, R11, R10, PT ;  /* 0x0000000a0b00720b */ /* 0x000fe20003f84000 */
[----:B------:R-:W-:Y:S01]  /*3ab0*/  UIADD3 UR24, UPT, UPT, UR9, 0xd1, URZ ;  /* 0x000000d109187890 */ /* 0x000fe2000fffe0ff */
[----:B------:R-:W-:Y:S01]  /*3ac0*/  SEL R49, R4, 0x2, P5 ;  /* 0x0000000204317807 */ /* 0x000fe20002800000 */
[----:B------:R-:W-:Y:S01]  /*3ad0*/  UIADD3 UR25, UPT, UPT, UR9, 0xd9, URZ ;  /* 0x000000d909197890 */ /* 0x000fe2000fffe0ff */
[----:B------:R-:W-:Y:S01]  /*3ae0*/  I2FP.F32.S32 R10, UR11 ;  /* 0x0000000b000a7c45 */ /* 0x000fe20008201400 */
[----:B------:R-:W0:Y:S01]  /*3af0*/  LDCU UR11, c[0x0][0x38c] ;  /* 0x00007180ff0b77ac */ /* 0x000e220008000800 */
[----:B------:R-:W-:-:S02]  /*3b00*/  I2FP.F32.S32 R6, UR10 ;  /* 0x0000000a00067c45 */ /* 0x000fc40008201400 */
[----:B------:R-:W-:Y:S01]  /*3b10*/  SEL R49, R49, RZ, P3 ;  /* 0x000000ff31317207 */ /* 0x000fe20001800000 */
[----:B------:R-:W1:Y:S01]  /*3b20*/  LDCU UR10, c[0x0][0x38c] ;  /* 0x00007180ff0a77ac */ /* 0x000e620008000800 */
[C---:B------:R-:W-:Y:S02]  /*3b30*/  FSETP.GT.AND P5, PT, R11.reuse, R10, PT ;  /* 0x0000000a0b00720b */ /* 0x040fe40003fa4000 */
[C---:B------:R-:W-:Y:S01]  /*3b40*/  FSETP.GT.AND P3, PT, R11.reuse, R6, !P3 ;  /* 0x000000060b00720b */ /* 0x040fe20005f64000 */
[----:B------:R-:W-:Y:S01]  /*3b50*/  UIADD3 UR26, UPT, UPT, UR9, 0xe1, URZ ;  /* 0x000000e1091a7890 */ /* 0x000fe2000fffe0ff */
[----:B------:R-:W-:Y:S01]  /*3b60*/  I2FP.F32.S32 R10, UR5 ;  /* 0x00000005000a7c45 */ /* 0x000fe20008201400 */
[----:B------:R-:W-:Y:S01]  /*3b70*/  UIADD3 UR5, UPT, UPT, UR15, 0x3ea, URZ ;  /* 0x000003ea0f057890 */ /* 0x000fe2000fffe0ff */
[----:B------:R-:W-:Y:S01]  /*3b80*/  I2FP.F32.S32 R6, UR22 ;  /* 0x0000001600067c45 */ /* 0x000fe20008201400 */
[----:B------:R-:W-:Y:S01]  /*3b90*/  UIADD3 UR15, UPT, UPT, UR9, 0x17a, URZ ;  /* 0x0000017a090f7890 */ /* 0x000fe2000fffe0ff */
[----:B------:R-:W-:Y:S01]  /*3ba0*/  SEL R52, RZ, 0x1, !P3 ;  /* 0x00000001ff347807 */ /* 0x000fe20005800000 */
[----:B------:R-:W-:Y:S01]  /*3bb0*/  UIADD3 UR22, UPT, UPT, UR9, 0xb9, URZ ;  /* 0x000000b909167890 */ /* 0x000fe2000fffe0ff */
[C---:B------:R-:W-:Y:S01]  /*3bc0*/  SEL R51, R4.reuse, 0x2, P6 ;  /* 0x0000000204337807 */ /* 0x040fe20003000000 */
[----:B----4-:R-:W-:Y:S01]  /*3bd0*/  UIADD3 UR19, UPT, UPT, UR19, 0x53, URZ ;  /* 0x0000005313137890 */ /* 0x010fe2000fffe0ff */
[C---:B------:R-:W-:Y:S01]  /*3be0*/  FSETP.GT.AND P3, PT, R11.reuse, R10, PT ;  /* 0x0000000a0b00720b */ /* 0x040fe20003f64000 */
[----:B0-----:R-:W-:Y:S01]  /*3bf0*/  UIADD3 UR11, UPT, UPT, UR11, 0x3, URZ ;  /* 0x000000030b0b7890 */ /* 0x001fe2000fffe0ff */
        /* <DEDUP_REMOVED lines=8> */
[----:B------:R-:W-:Y:S01]  /*3c80*/  FSETP.GT.AND P6, PT, R11, R10, PT ;  /* 0x0000000a0b00720b */ /* 0x000fe20003fc4000 */
[----:B------:R-:W-:Y:S01]  /*3c90*/  UIADD3 UR42, UPT, UPT, UR9, 0x151, URZ ;  /* 0x00000151092a7890 */ /* 0x000fe2000fffe0ff */
[----:B------:R-:W-:Y:S01]  /*3ca0*/  SEL R51, R51, RZ, P1 ;  /* 0x000000ff33337207 */ /* 0x000fe20000800000 */
[----:B------:R-:W-:Y:S01]  /*3cb0*/  UIADD3 UR46, UPT, UPT, UR9, 0x169, URZ ;  /* 0x00000169092e7890 */ /* 0x000fe2000fffe0ff */
[----:B------:R-:W-:Y:S01]  /*3cc0*/  I2FP.F32.S32 R10, UR5 ;  /* 0x00000005000a7c45 */ /* 0x000fe20008201400 */
[----:B-----5:R-:W-:Y:S01]  /*3cd0*/  UIADD3 UR5, UPT, UPT, UR13, 0x3fa, URZ ;  /* 0x000003fa0d057890 */ /* 0x020fe2000fffe0ff */
[----:B------:R-:W-:Y:S01]  /*3ce0*/  FSETP.GT.AND P1, PT, R11, R6, PT ;  /* 0x000000060b00720b */ /* 0x000fe20003f24000 */
[----:B------:R-:W0:Y:S01]  /*3cf0*/  LDCU UR13, c[0x0][0x38c] ;  /* 0x00007180ff0d77ac */ /* 0x000e220008000800 */
[----:B------:R-:W-:-:S02]  /*3d00*/  SEL R53, R4, 0x2, P0 ;  /* 0x0000000204357807 */ /* 0x000fc40000000000 */
[----:B------:R-:W-:Y:S01]  /*3d10*/  I2FP.F32.S32 R6, UR20 ;  /* 0x0000001400067c45 */ /* 0x000fe20008201400 */
[----:B------:R-:W4:Y:S01]  /*3d20*/  LDCU UR20, c[0x0][0x38c] ;  /* 0x00007180ff1477ac */ /* 0x000f220008000800 */
[----:B------:R-:W-:Y:S02]  /*3d30*/  FSETP.GT.AND P0, PT, R11, R10, PT ;  /* 0x0000000a0b00720b */ /* 0x000fe40003f04000 */
[----:B------:R-:W-:Y:S01]  /*3d40*/  SEL R53, R53, RZ, P2 ;  /* 0x000000ff35357207 */ /* 0x000fe20001000000 */
[----:B------:R-:W-:Y:S01]  /*3d50*/  UIADD3 UR47, UPT, UPT, UR9, 0x191, URZ ;  /* 0x00000191092f7890 */ /* 0x000fe2000fffe0ff */
[----:B------:R-:W-:Y:S01]  /*3d60*/  I2FP.F32.S32 R10, UR4 ;  /* 0x00000004000a7c45 */ /* 0x000fe20008201400 */
[----:B------:R-:W-:Y:S01]  /*3d70*/  UIADD3 UR4, UPT, UPT, UR12, 0x3f2, URZ ;  /* 0x000003f20c047890 */ /* 0x000fe2000fffe0ff */
[----:B------:R-:W-:Y:S01]  /*3d80*/  FSETP.GT.AND P2, PT, R11, R6, !P2 ;  /* 0x000000060b00720b */ /* 0x000fe20005744000 */
[----:B------:R-:W5:Y:S01]  /*3d90*/  LDCU UR12, c[0x0][0x38c] ;  /* 0x00007180ff0c77ac */ /* 0x000f620008000800 */
[----:B------:R-:W-:-:S02]  /*3da0*/  I2FP.F32.S32 R6, UR23 ;  /* 0x0000001700067c45 */ /* 0x000fc40008201400 */
[----:B------:R-:W-:Y:S01]  /*3db0*/  SEL R55, R4, 0x2, P5 ;  /* 0x0000000204377807 */ /* 0x000fe20002800000 */
[----:B------:R-:W-:Y:S01]  /*3dc0*/  UIADD3 UR23, UPT, UPT, UR9, 0xc9, URZ ;  /* 0x000000c909177890 */ /* 0x000fe2000fffe0ff */
[----:B------:R-:W-:Y:S01]  /*3dd0*/  SEL R56, RZ, 0x1, !P2 ;  /* 0x00000001ff387807 */ /* 0x000fe20005000000 */
[----:B------:R-:W-:Y:S01]  /*3de0*/  UIADD3 UR48, UPT, UPT, UR9, 0x1a9, URZ ;  /* 0x000001a909307890 */ /* 0x000fe2000fffe0ff */
[C---:B------:R-:W-:Y:S01]  /*3df0*/  FSETP.GT.AND P5, PT, R11.reuse, R6, !P4 ;  /* 0x000000060b00720b */ /* 0x040fe200067a4000 */
[----:B------:R-:W2:Y:S01]  /*3e00*/  LDCU UR28, c[0x0][0x38c] ;  /* 0x00007180ff1c77ac */ /* 0x000ea20008000800 */
[----:B------:R-:W-:Y:S02]  /*3e10*/  FSETP.GT.AND P2, PT, R11, R10, PT ;  /* 0x0000000a0b00720b */ /* 0x000fe40003f44000 */
[----:B------:R-:W-:Y:S01]  /*3e20*/  I2FP.F32.S32 R6, UR4 ;  /* 0x0000000400067c45 */ /* 0x000fe20008201400 */
[----:B-1----:R-:W-:Y:S01]  /*3e30*/  UIADD3 UR4, UPT, UPT, UR10, 0x3f9, URZ ;  /* 0x000003f90a047890 */ /* 0x002fe2000fffe0ff */
[----:B------:R-:W-:Y:S01]  /*3e40*/  I2FP.F32.S32 R10, UR5 ;  /* 0x00000005000a7c45 */ /* 0x000fe20008201400 */
[----:B------:R-:W1:Y:S01]  /*3e50*/  LDCU UR5, c[0x0][0x38c] ;  /* 0x00007180ff0577ac */ /* 0x000e620008000800 */
[----:B------:R-:W-:-:S02]  /*3e60*/  SEL R55, R55, RZ, P4 ;  /* 0x000000ff37377207 */ /* 0x000fc40002000000 */
[C---:B------:R-:W-:Y:S01]  /*3e70*/  FSETP.GT.AND P4, PT, R11.reuse, R6, PT ;  /* 0x000000060b00720b */ /* 0x040fe20003f84000 */
[----:B------:R-:W3:Y:S01]  /*3e80*/  LDCU UR10, c[0x0][0x38c] ;  /* 0x00007180ff0a77ac */ /* 0x000ee20008000800 */
[----:B------:R-:W-:Y:S02]  /*3e90*/  SEL R58, RZ, 0x1, !P5 ;  /* 0x00000001ff3a7807 */ /* 0x000fe40006800000 */
[C---:B------:R-:W-:Y:S01]  /*3ea0*/  SEL R57, R4.reuse, 0x2, P1 ;  /* 0x0000000204397807 */ /* 0x040fe20000800000 */
[----:B-----5:R-:W-:Y:S01]  /*3eb0*/  UIADD3 UR12, UPT, UPT, UR12, 0x23, URZ ;  /* 0x000000230c0c7890 */ /* 0x020fe2000fffe0ff */
[----:B------:R-:W-:Y:S01]  /*3ec0*/  FSETP.GT.AND P5, PT, R11, R10, PT ;  /* 0x0000000a0b00720b */ /* 0x000fe20003fa4000 */
[----:B----4-:R-:W-:Y:S01]  /*3ed0*/  UIADD3 UR20, UPT, UPT, UR20, 0x4b, URZ ;  /* 0x0000004b14147890 */ /* 0x010fe2000fffe0ff */
[----:B------:R-:W-:Y:S01]  /*3ee0*/  I2FP.F32.S32 R6, UR17 ;  /* 0x0000001100067c45 */ /* 0x000fe20008201400 */
[----:B------:R-:W-:Y:S01]  /*3ef0*/  UIADD3 UR17, UPT, UPT, UR9, 0x1fa, URZ ;  /* 0x000001fa09117890 */ /* 0x000fe2000fffe0ff */
[----:B------:R-:W-:Y:S01]  /*3f00*/  I2FP.F32.S32 R10, UR4 ;  /* 0x00000004000a7c45 */ /* 0x000fe20008201400 */
[----:B------:R-:W-:Y:S01]  /*3f10*/  UIADD3 UR4, UPT, UPT, UR8, 0x3e8, URZ ;  /* 0x000003e808047890 */ /* 0x000fe2000fffe0ff */
[----:B------:R-:W-:Y:S01]  /*3f20*/  SEL R57, R57, RZ, P3 ;  /* 0x000000ff39397207 */ /* 0x000fe20001800000 */
[----:B------:R-:W-:Y:S01]  /*3f30*/  UIADD3 UR8, UPT, UPT, UR9, 0x2, URZ ;  /* 0x0000000209087890 */ /* 0x000fe2000fffe0ff */
[C---:B------:R-:W-:Y:S01]  /*3f40*/  FSETP.GT.AND P3, PT, R11.reuse, R6, !P3 ;  /* 0x000000060b00720b */ /* 0x040fe20005f64000 */
[----:B-1----:R-:W-:Y:S01]  /*3f50*/  UIADD3 UR5, UPT, UPT, UR5, 0x3f8, URZ ;  /* 0x000003f805057890 */ /* 0x002fe2000fffe0ff */
[----:B------:R-:W-:Y:S01]  /*3f60*/  I2FP.F32.S32 R6, UR6 ;  /* 0x0000000600067c45 */ /* 0x000fe20008201400 */
[----:B------:R-:W-:Y:S01]  /*3f70*/  UIADD3 UR6, UPT, UPT, UR9, 0x9, URZ ;  /* 0x0000000909067890 */ /* 0x000fe2000fffe0ff */
[C---:B------:R-:W-:Y:S01]  /*3f80*/  FSETP.GT.AND P1, PT, R11.reuse, R10, PT ;  /* 0x0000000a0b00720b */ /* 0x040fe20003f24000 */
[----:B---3--:R-:W-:Y:S01]  /*3f90*/  UIADD3 UR10, UPT, UPT, UR10, 0xb, URZ ;  /* 0x0000000b0a0a7890 */ /* 0x008fe2000fffe0ff */
[----:B------:R-:W-:Y:S01]  /*3fa0*/  I2FP.F32.S32 R10, UR4 ;  /* 0x00000004000a7c45 */ /* 0x000fe20008201400 */
[----:B------:R-:W-:Y:S01]  /*3fb0*/  UIADD3 UR4, UPT, UPT, UR7, 0x3f0, URZ ;  /* 0x000003f007047890 */ /* 0x000fe2000fffe0ff */
[----:B------:R-:W-:Y:S01]  /*3fc0*/  SEL R60, RZ, 0x1, !P3 ;  /* 0x00000001ff3c7807 */ /* 0x000fe20005800000 */
[----:B------:R-:W-:Y:S01]  /*3fd0*/  UIADD3 UR7, UPT, UPT, UR9, 0x19, URZ ;  /* 0x0000001909077890 */ /* 0x000fe2000fffe0ff */
[C---:B------:R-:W-:Y:S01]  /*3fe0*/  FSETP.GT.AND P3, PT, R11.reuse, R6, PT ;  /* 0x000000060b00720b */ /* 0x040fe20003f64000 */
[----:B--2---:R-:W-:Y:S01]  /*3ff0*/  UIADD3 UR28, UPT, UPT, UR28, 0x163, URZ ;  /* 0x000001631c1c7890 */ /* 0x004fe2000fffe0ff */
[----:B------:R-:W-:Y:S01]  /*4000*/  I2FP.F32.S32 R6, UR8 ;  /* 0x0000000800067c45 */ /* 0x000fe20008201400 */
[----:B------:R-:W-:Y:S01]  /*4010*/  UIADD3 UR8, UPT, UPT, UR9, 0xa, URZ ;  /* 0x0000000a09087890 */ /* 0x000fe2000fffe0ff */
[----:B------:R-:W-:Y:S01]  /*4020*/  SEL R29, R4, 0x2, P0 ;  /* 0x00000002041d7807 */ /* 0x000fe20000000000 */
[----:B------:R-:W1:Y:S01]  /*4030*/  LDCU UR66, c[0x0][0x38c] ;  /* 0x00007180ff4277ac */ /* 0x000e620008000800 */
[----:B------:R-:W-:-:S02]  /*4040*/  FSETP.GT.AND P0, PT, R11, R10, !P6 ;  /* 0x0000000a0b00720b */ /* 0x000fc40007704000 */
[----:B------:R-:W-:Y:S01]  /*4050*/  I2FP.F32.S32 R10, UR6 ;  /* 0x00000006000a7c45 */ /* 0x000fe20008201400 */
[----:B------:R-:W-:Y:S01]  /*4060*/  UIADD3 UR6, UPT, UPT, UR9, 0x11, URZ ;  /* 0x0000001109067890 */ /* 0x000fe2000fffe0ff */
[----:B------:R-:W-:Y:S01]  /*4070*/  SEL R29, R29, RZ, P6 ;  /* 0x000000ff1d1d7207 */ /* 0x000fe20003000000 */
[----:B------:R-:W-:Y:S01]  /*4080*/  UIADD3 UR69, UPT, UPT, UR69, 0x24e, URZ ;  /* 0x0000024e45457890 */ /* 0x000fe2000fffe0ff */
[C---:B------:R-:W-:Y:S01]  /*4090*/  FSETP.GT.AND P6, PT, R11.reuse, R6, PT ;  /* 0x000000060b00720b */ /* 0x040fe20003fc4000 */
[----:B------:R-:W2:Y:S01]  /*40a0*/  LDCU UR65, c[0x0][0x38c] ;  /* 0x00007180ff4177ac */ /* 0x000ea20008000800 */
[----:B------:R-:W-:Y:S02]  /*40b0*/  SEL R30, RZ, 0x1, !P0 ;  /* 0x00000001ff1e7807 */ /* 0x000fe40004000000 */
[----:B------:R-:W-:Y:S01]  /*40c0*/  FSETP.GT.AND P0, PT, R11, R10, PT ;  /* 0x0000000a0b00720b */ /* 0x000fe20003f04000 */
[----:B------:R-:W-:Y:S01]  /*40d0*/  UIADD3 UR67, UPT, UPT, UR67, 0x255, URZ ;  /* 0x0000025543437890 */ /* 0x000fe2000fffe0ff */
[----:B------:R-:W-:Y:S01]  /*40e0*/  I2FP.F32.S32 R6, UR8 ;  /* 0x0000000800067c45 */ /* 0x000fe20008201400 */
[----:B------:R-:W-:Y:S01]  /*40f0*/  UIADD3 UR8, UPT, UPT, UR9, 0xda, URZ ;  /* 0x000000da09087890 */ /* 0x000fe2000fffe0ff */
[----:B------:R-:W-:Y:S01]  /*4100*/  I2FP.F32.S32 R10, UR4 ;  /* 0x00000004000a7c45 */ /* 0x000fe20008201400 */
[----:B------:R-:W-:Y:S01]  /*4110*/  UIADD3 UR4, UPT, UPT, UR9, 0x12, URZ ;  /* 0x0000001209047890 */ /* 0x000fe2000fffe0ff */
[C---:B------:R-:W-:Y:S01]  /*4120*/  SEL R31, R4.reuse, 0x2, P4 ;  /* 0x00000002041f7807 */ /* 0x040fe20002000000 */
[----:B------:R-:W-:Y:S01]  /*4130*/  UIADD3 UR70, UPT, UPT, UR70, 0x243, URZ ;  /* 0x0000024346467890 */ /* 0x000fe2000fffe0ff */
[----:B------:R-:W-:Y:S01]  /*4140*/  SEL R33, R4, 0x2, P5 ;  /* 0x0000000204217807 */ /* 0x000fe20002800000 */
[----:B------:R-:W3:Y:S01]  /*4150*/  LDCU UR64, c[0x0][0x38c] ;  /* 0x00007180ff4077ac */ /* 0x000ee20008000800 */
[----:B------:R-:W-:-:S02]  /*4160*/  I2FP.F32.S32 R12, UR5 ;  /* 0x00000005000c7c45 */ /* 0x000fc40008201400 */
[----:B------:R-:W-:Y:S01]  /*4170*/  FSETP.GT.AND P4, PT, R11, R6, PT ;  /* 0x000000060b00720b */ /* 0x000fe20003f84000 */
[----:B------:R-:W-:Y:S01]  /*4180*/  UIADD3 UR5, UPT, UPT, UR9, 0x21, URZ ;  /* 0x0000002109057890 */ /* 0x000fe2000fffe0ff */
[----:B------:R-:W-:Y:S01]  /*4190*/  I2FP.F32.S32 R6, UR6 ;  /* 0x0000000600067c45 */ /* 0x000fe20008201400 */
[----:B------:R-:W-:Y:S01]  /*41a0*/  UIADD3 UR6, UPT, UPT, UR9, 0x22, URZ ;  /* 0x0000002209067890 */ /* 0x000fe2000fffe0ff */
[----:B------:R-:W-:Y:S01]  /*41b0*/  SEL R31, R31, RZ, P2 ;  /* 0x000000ff1f1f7207 */ /* 0x000fe20001000000 */
[----:B-1----:R-:W-:Y:S01]  /*41c0*/  UIADD3 UR66, UPT, UPT, UR66, 0x244, URZ ;  /* 0x0000024442427890 */ /* 0x002fe2000fffe0ff */
[----:B------:R-:W-:Y:S01]  /*41d0*/  SEL R33, R33, RZ, P1 ;  /* 0x000000ff21217207 */ /* 0x000fe20000800000 */
[----:B------:R-:W1:Y:S01]  /*41e0*/  LDCU UR61, c[0x0][0x38c] ;  /* 0x00007180ff3d77ac */ /* 0x000e620008000800 */
[C---:B------:R-:W-:Y:S02]  /*41f0*/  FSETP.GT.AND P2, PT, R11.reuse, R10, !P2 ;  /* 0x0000000a0b00720b */ /* 0x040fe40005744000 */
[C---:B------:R-:W-:Y:S01]  /*4200*/  FSETP.GT.AND P1, PT, R11.reuse, R12, !P1 ;  /* 0x0000000c0b00720b */ /* 0x040fe20004f24000 */
[----:B--2---:R-:W-:Y:S01]  /*4210*/  UIADD3 UR65, UPT, UPT, UR65, 0x25d, URZ ;  /* 0x0000025d41417890 */ /* 0x004fe2000fffe0ff */
[----:B------:R-:W-:Y:S01]  /*4220*/  I2FP.F32.S32 R10, UR4 ;  /* 0x00000004000a7c45 */ /* 0x000fe20008201400 */
[----:B------:R-:W-:Y:S01]  /*4230*/  UIADD3 UR4, UPT, UPT, UR9, 0x1a, URZ ;  /* 0x0000001a09047890 */ /* 0x000fe2000fffe0ff */
[----:B------:R-:W-:Y:S01]  /*4240*/  I2FP.F32.S32 R4, UR7 ;  /* 0x0000000700047c45 */ /* 0x000fe20008201400 */
[----:B------:R-:W-:Y:S01]  /*4250*/  UIADD3 UR7, UPT, UPT, UR9, 0xc2, URZ ;  /* 0x000000c209077890 */ /* 0x000fe2000fffe0ff */
[----:B------:R-:W-:Y:S01]  /*4260*/  FSETP.GT.AND P5, PT, R11, R6, PT ;  /* 0x000000060b00720b */ /* 0x000fe20003fa4000 */
[----:B------:R-:W2:Y:S01]  /*4270*/  LDCU UR62, c[0x0][0x38c] ;  /* 0x00007180ff3e77ac */ /* 0x000ea20008000800 */
[----:B------:R-:W-:-:S02]  /*4280*/  I2FP.F32.S32 R6, UR9 ;  /* 0x0000000900067c45 */ /* 0x000fc40008201400 */
[----:B------:R-:W-:Y:S01]  /*4290*/  SEL R34, RZ, 0x1, !P1 ;  /* 0x00000001ff227807 */ /* 0x000fe20004800000 */
[----:B---3--:R-:W-:Y:S01]  /*42a0*/  UIADD3 UR64, UPT, UPT, UR64, 0x24c, URZ ;  /* 0x0000024c40407890 */ /* 0x008fe2000fffe0ff */
[C---:B------:R-:W-:Y:S01]  /*42b0*/  FSETP.GT.AND P1, PT, R11.reuse, R4, PT ;  /* 0x000000040b00720b */ /* 0x040fe20003f24000 */
[----:B------:R-:W3:Y:S01]  /*42c0*/  LDCU UR60, c[0x0][0x38c] ;  /* 0x00007180ff3c77ac */ /* 0x000ee20008000800 */
[----:B------:R-:W-:Y:S02]  /*42d0*/  SEL R4, R0, 0x2, P6 ;  /* 0x0000000200047807 */ /* 0x000fe40003000000 */
[C---:B------:R-:W-:Y:S01]  /*42e0*/  FSETP.GT.AND P6, PT, R11.reuse, R6, !P3 ;  /* 0x000000060b00720b */ /* 0x040fe20005fc4000 */
[----:B------:R-:W4:Y:S01]  /*42f0*/  LDCU UR63, c[0x0][0x38c] ;  /* 0x00007180ff3f77ac */ /* 0x000f220008000800 */
[----:B------:R-:W-:Y:S02]  /*4300*/  I2FP.F32.S32 R6, UR4 ;  /* 0x0000000400067c45 */ /* 0x000fe40008201400 */
[----:B------:R-:W-:Y:S01]  /*4310*/  SEL R32, RZ, 0x1, !P2 ;  /* 0x00000001ff207807 */ /* 0x000fe20005000000 */
[----:B------:R-:W-:Y:S01]  /*4320*/  UIADD3 UR4, UPT, UPT, UR9, 0x8, URZ ;  /* 0x0000000809047890 */ /* 0x000fe2000fffe0ff */
[C---:B------:R-:W-:Y:S01]  /*4330*/  FSETP.GT.AND P2, PT, R11.reuse, R10, PT ;  /* 0x0000000a0b00720b */ /* 0x040fe20003f44000 */
[----:B-1----:R-:W-:Y:S01]  /*4340*/  UIADD3 UR61, UPT, UPT, UR61, 0x265, URZ ;  /* 0x000002653d3d7890 */ /* 0x002fe2000fffe0ff */
[----:B------:R-:W-:Y:S01]  /*4350*/  I2FP.F32.S32 R10, UR5 ;  /* 0x00000005000a7c45 */ /* 0x000fe20008201400 */
[----:B------:R-:W-:Y:S01]  /*4360*/  UIADD3 UR5, UPT, UPT, UR9, 0x29, URZ ;  /* 0x0000002909057890 */ /* 0x000fe2000fffe0ff */
[----:B------:R-:W-:Y:S01]  /*4370*/  SEL R4, R4, RZ, P3 ;  /* 0x000000ff04047207 */ /* 0x000fe20001800000 */
[----:B------:R-:W1:Y:S01]  /*4380*/  LDCU UR59, c[0x0][0x38c] ;  /* 0x00007180ff3b77ac */ /* 0x000e620008000800 */
[----:B------:R-:W-:-:S02]  /*4390*/  FSETP.GT.AND P3, PT, R11, R6, PT ;  /* 0x000000060b00720b */ /* 0x000fc40003f64000 */
[----:B------:R-:W-:Y:S01]  /*43a0*/  SEL R157, RZ, 0x1, !P6 ;  /* 0x00000001ff9d7807 */ /* 0x000fe20007000000 */
[----:B--2---:R-:W-:Y:S01]  /*43b0*/  UIADD3 UR62, UPT, UPT, UR62, 0x266, URZ ;  /* 0x000002663e3e7890 */ /* 0x004fe2000fffe0ff */
[----:B------:R-:W-:Y:S01]  /*43c0*/  I2FP.F32.S32 R6, UR4 ;  /* 0x0000000400067c45 */ /* 0x000fe20008201400 */
[----:B------:R-:W-:Y:S01]  /*43d0*/  UIADD3 UR4, UPT, UPT, UR9, 0x10, URZ ;  /* 0x0000001009047890 */ /* 0x000fe2000fffe0ff */
[C---:B------:R-:W-:Y:S01]  /*43e0*/  FSETP.GT.AND P6, PT, R11.reuse, R10, PT ;  /* 0x0000000a0b00720b */ /* 0x040fe20003fc4000 */
[----:B------:R-:W2:Y:S01]  /*43f0*/  LDCU UR58, c[0x0][0x38c] ;  /* 0x00007180ff3a77ac */ /* 0x000ea20008000800 */
[----:B------:R-:W-:Y:S02]  /*4400*/  SEL R28, R0, 0x2, P4 ;  /* 0x00000002001c7807 */ /* 0x000fe40002000000 */
[----:B------:R-:W-:Y:S01]  /*4410*/  I2FP.F32.S32 R10, UR6 ;  /* 0x00000006000a7c45 */ /* 0x000fe20008201400 */
[----:B------:R-:W-:Y:S01]  /*4420*/  UIADD3 UR6, UPT, UPT, UR9, 0x2a, URZ ;  /* 0x0000002a09067890 */ /* 0x000fe2000fffe0ff */
[----:B------:R-:W-:Y:S01]  /*4430*/  SEL R28, R28, RZ, P0 ;  /* 0x000000ff1c1c7207 */ /* 0x000fe20000000000 */
[----:B---3--:R-:W-:Y:S01]  /*4440*/  UIADD3 UR60, UPT, UPT, UR60, 0x26d, URZ ;  /* 0x0000026d3c3c7890 */ /* 0x008fe2000fffe0ff */
[C---:B------:R-:W-:Y:S01]  /*4450*/  FSETP.GT.AND P4, PT, R11.reuse, R10, PT ;  /* 0x0000000a0b00720b */ /* 0x040fe20003f84000 */
[----:B----4-:R-:W-:Y:S01]  /*4460*/  UIADD3 UR63, UPT, UPT, UR63, 0x25b, URZ ;  /* 0x0000025b3f3f7890 */ /* 0x010fe2000fffe0ff */
[----:B------:R-:W-:Y:S01]  /*4470*/  FSETP.GT.AND P0, PT, R11, R6, !P0 ;  /* 0x000000060b00720b */ /* 0x000fe20004704000 */
[----:B------:R-:W3:Y:S01]  /*4480*/  LDCU UR57, c[0x0][0x38c] ;  /* 0x00007180ff3977ac */ /* 0x000ee20008000800 */
[----:B------:R-:W-:-:S02]  /*4490*/  I2FP.F32.S32 R10, UR5 ;  /* 0x00000005000a7c45 */ /* 0x000fc40008201400 */
[----:B------:R-:W-:Y:S01]  /*44a0*/  I2FP.F32.S32 R6, UR4 ;  /* 0x0000000400067c45 */ /* 0x000fe20008201400 */
[----:B------:R-:W-:Y:S01]  /*44b0*/  UIADD3 UR5, UPT, UPT, UR9, 0x31, URZ ;  /* 0x0000003109057890 */ /* 0x000fe2000fffe0ff */
[----:B------:R-:W-:Y:S01]  /*44c0*/  SEL R17, R0, 0x2, P2 ;  /* 0x0000000200117807 */ /* 0x000fe20001000000 */
[----:B------:R-:W-:Y:S01]  /*44d0*/  UIADD3 UR4, UPT, UPT, UR9, 0x18, URZ ;  /* 0x0000001809047890 */ /* 0x000fe2000fffe0ff */
[C---:B------:R-:W-:Y:S01]  /*44e0*/  FSETP.GT.AND P2, PT, R11.reuse, R6, !P5 ;  /* 0x000000060b00720b */ /* 0x040fe20006f44000 */
[----:B-1----:R-:W-:Y:S01]  /*44f0*/  UIADD3 UR59, UPT, UPT, UR59, 0x25c, URZ ;  /* 0x0000025c3b3b7890 */ /* 0x002fe2000fffe0ff */
[----:B------:R-:W-:Y:S01]  /*4500*/  SEL R199, RZ, 0x1, !P0 ;  /* 0x00000001ffc77807 */ /* 0x000fe20004000000 */
[----:B------:R-:W1:Y:S01]  /*4510*/  LDCU UR54, c[0x0][0x38c] ;  /* 0x00007180ff3677ac */ /* 0x000e620008000800 */
[----:B------:R-:W-:Y:S02]  /*4520*/  I2FP.F32.S32 R6, UR6 ;  /* 0x0000000600067c45 */ /* 0x000fe40008201400 */
[----:B------:R-:W-:Y:S01]  /*4530*/  FSETP.GT.AND P0, PT, R11, R10, PT ;  /* 0x0000000a0b00720b */ /* 0x000fe20003f04000 */
[----:B------:R-:W-:Y:S01]  /*4540*/  UIADD3 UR6, UPT, UPT, UR9, 0x32, URZ ;  /* 0x0000003209067890 */ /* 0x000fe2000fffe0ff */
[----:B------:R-:W-:Y:S01]  /*4550*/  I2FP.F32.S32 R10, UR5 ;  /* 0x00000005000a7c45 */ /* 0x000fe20008201400 */
[----:B------:R-:W-:Y:S01]  /*4560*/  UIADD3 UR5, UPT, UPT, UR9, 0x39, URZ ;  /* 0x0000003909057890 */ /* 0x000fe2000fffe0ff */
[----:B------:R-:W-:Y:S01]  /*4570*/  SEL R17, R17, RZ, P5 ;  /* 0x000000ff11117207 */ /* 0x000fe20002800000 */
[----:B------:R-:W-:Y:S01]  /*4580*/  IMAD.IADD R28, R28, 0x1, R199 ;  /* 0x000000011c1c7824 */ /* 0x000fe200078e02c7 */
[----:B------:R-:W-:Y:S01]  /*4590*/  SEL R162, RZ, 0x1, !P2 ;  /* 0x00000001ffa27807 */ /* 0x000fe20005000000 */
[----:B--2---:R-:W-:Y:S01]  /*45a0*/  UIADD3 UR58, UPT, UPT, UR58, 0x275, URZ ;  /* 0x000002753a3a7890 */ /* 0x004fe2000fffe0ff */
[C---:B------:R-:W-:Y:S01]  /*45b0*/  FSETP.GT.AND P5, PT, R11.reuse, R6, PT ;  /* 0x000000060b00720b */ /* 0x040fe20003fa4000 */
[----:B------:R-:W2:Y:S01]  /*45c0*/  LDCU UR55, c[0x0][0x38c] ;  /* 0x00007180ff3777ac */ /* 0x000ea20008000800 */
[----:B------:R-:W-:Y:S01]  /*45d0*/  FSETP.GT.AND P2, PT, R11, R10, PT ;  /* 0x0000000a0b00720b */ /* 0x000fe20003f44000 */
[----:B------:R-:W-:Y:S01]  /*45e0*/  IMAD.IADD R17, R17, 0x1, R162 ;  /* 0x0000000111117824 */ /* 0x000fe200078e02a2 */
[----:B------:R-:W-:Y:S01]  /*45f0*/  SEL R27, R0, 0x2, P3 ;  /* 0x00000002001b7807 */ /* 0x000fe20001800000 */
[----:B---3--:R-:W-:Y:S01]  /*4600*/  UIADD3 UR57, UPT, UPT, UR57, 0x264, URZ ;  /* 0x0000026439397890 */ /* 0x008fe2000fffe0ff */
[----:B------:R-:W-:Y:S01]  /*4610*/  I2FP.F32.S32 R10, UR6 ;  /* 0x00000006000a7c45 */ /* 0x000fe20008201400 */
[----:B------:R-:W-:Y:S01]  /*4620*/  UIADD3 UR6, UPT, UPT, UR9, 0x3a, URZ ;  /* 0x0000003a09067890 */ /* 0x000fe2000fffe0ff */
[----:B------:R-:W-:Y:S01]  /*4630*/  I2FP.F32.S32 R6, UR4 ;  /* 0x0000000400067c45 */ /* 0x000fe20008201400 */
[----:B------:R-:W-:Y:S01]  /*4640*/  UIADD3 UR4, UPT, UPT, UR9, 0x20, URZ ;  /* 0x0000002009047890 */ /* 0x000fe2000fffe0ff */
[----:B------:R-:W-:Y:S01]  /*4650*/  SEL R27, R27, RZ, P1 ;  /* 0x000000ff1b1b7207 */ /* 0x000fe20000800000 */
[----:B------:R-:W3:Y:S01]  /*4660*/  LDCU UR53, c[0x0][0x38c] ;  /* 0x00007180ff3577ac */ /* 0x000ee20008000800 */
[----:B------:R-:W-:-:S02]  /*4670*/  FSETP.GT.AND P3, PT, R11, R10, PT ;  /* 0x0000000a0b00720b */ /* 0x000fc40003f64000 */
[C---:B------:R-:W-:Y:S01]  /*4680*/  FSETP.GT.AND P1, PT, R11.reuse, R6, !P1 ;  /* 0x000000060b00720b */ /* 0x040fe20004f24000 */
[----:B------:R-:W4:Y:S01]  /*4690*/  LDCU UR56, c[0x0][0x38c] ;  /* 0x00007180ff3877ac */ /* 0x000f220008000800 */
[----:B------:R-:W-:Y:S02]  /*46a0*/  I2FP.F32.S32 R10, UR5 ;  /* 0x00000005000a7c45 */ /* 0x000fe40008201400 */
[----:B------:R-:W-:Y:S01]  /*46b0*/  I2FP.F32.S32 R6, UR4 ;  /* 0x0000000400067c45 */ /* 0x000fe20008201400 */
[----:B------:R-:W-:Y:S01]  /*46c0*/  UIADD3 UR5, UPT, UPT, UR9, 0x41, URZ ;  /* 0x0000004109057890 */ /* 0x000fe2000fffe0ff */
[----:B------:R-:W-:Y:S01]  /*46d0*/  SEL R156, RZ, 0x1, !P1 ;  /* 0x00000001ff9c7807 */ /* 0x000fe20004800000 */
[----:B------:R-:W-:Y:S01]  /*46e0*/  UIADD3 UR4, UPT, UPT, UR9, 0x28, URZ ;  /* 0x0000002809047890 */ /* 0x000fe2000fffe0ff */
[----:B------:R-:W-:Y:S01]  /*46f0*/  FSETP.GT.AND P1, PT, R11, R10, PT ;  /* 0x0000000a0b00720b */ /* 0x000fe20003f24000 */
[----:B-1----:R-:W-:Y:S01]  /*4700*/  UIADD3 UR54, UPT, UPT, UR54, 0x27d, URZ ;  /* 0x0000027d36367890 */ /* 0x002fe2000fffe0ff */
[----:B------:R-:W-:Y:S01]  /*4710*/  SEL R10, R0, 0x2, P4 ;  /* 0x00000002000a7807 */ /* 0x000fe20002000000 */
[----:B------:R-:W-:Y:S01]  /*4720*/  IMAD.IADD R27, R27, 0x1, R156 ;  /* 0x000000011b1b7824 */ /* 0x000fe200078e029c */
[----:B------:R-:W-:Y:S01]  /*4730*/  FSETP.GT.AND P4, PT, R11, R6, !P6 ;  /* 0x000000060b00720b */ /* 0x000fe20007784000 */
[----:B------:R-:W1:Y:S01]  /*4740*/  LDCU UR52, c[0x0][0x38c] ;  /* 0x00007180ff3477ac */ /* 0x000e620008000800 */
[----:B------:R-:W-:-:S02]  /*4750*/  I2FP.F32.S32 R6, UR6 ;  /* 0x0000000600067c45 */ /* 0x000fc40008201400 */
[----:B------:R-:W-:Y:S01]  /*4760*/  I2FP.F32.S32 R12, UR5 ;  /* 0x00000005000c7c45 */ /* 0x000fe20008201400 */
[----:B------:R-:W-:Y:S01]  /*4770*/  UIADD3 UR6, UPT, UPT, UR9, 0x42, URZ ;  /* 0x0000004209067890 */ /* 0x000fe2000fffe0ff */
[----:B------:R-:W-:Y:S01]  /*4780*/  SEL R10, R10, RZ, P6 ;  /* 0x000000ff0a0a7207 */ /* 0x000fe20003000000 */
[----:B------:R-:W-:Y:S01]  /*4790*/  UIADD3 UR5, UPT, UPT, UR9, 0x49, URZ ;  /* 0x0000004909057890 */ /* 0x000fe2000fffe0ff */
[C---:B------:R-:W-:Y:S01]  /*47a0*/  FSETP.GT.AND P6, PT, R11.reuse, R6, PT ;  /* 0x000000060b00720b */ /* 0x040fe20003fc4000 */
[----:B--2---:R-:W-:Y:S01]  /*47b0*/  UIADD3 UR55, UPT, UPT, UR55, 0x27e, URZ ;  /* 0x0000027e37377890 */ /* 0x004fe2000fffe0ff */
[----:B------:R-:W-:Y:S01]  /*47c0*/  SEL R169, RZ, 0x1, !P4 ;  /* 0x00000001ffa97807 */ /* 0x000fe20006000000 */
[----:B---3--:R-:W-:Y:S01]  /*47d0*/  UIADD3 UR53, UPT, UPT, UR53, 0x285, URZ ;  /* 0x0000028535357890 */ /* 0x008fe2000fffe0ff */
[----:B------:R-:W-:Y:S01]  /*47e0*/  I2FP.F32.S32 R6, UR4 ;  /* 0x0000000400067c45 */ /* 0x000fe20008201400 */
[----:B------:R-:W-:Y:S01]  /*47f0*/  UIADD3 UR4, UPT, UPT, UR9, 0x30, URZ ;  /* 0x0000003009047890 */ /* 0x000fe2000fffe0ff */
[----:B------:R-:W-:Y:S01]  /*4800*/  FSETP.GT.AND P4, PT, R11, R12, PT ;  /* 0x0000000c0b00720b */ /* 0x000fe20003f84000 */
[----:B------:R-:W-:Y:S01]  /*4810*/  IMAD.IADD R10, R10, 0x1, R169 ;  /* 0x000000010a0a7824 */ /* 0x000fe200078e02a9 */
[----:B------:R-:W-:Y:S01]  /*4820*/  SEL R25, R0, 0x2, P5 ;  /* 0x0000000200197807 */ /* 0x000fe20002800000 */
[----:B----4-:R-:W-:Y:S01]  /*4830*/  UIADD3 UR56, UPT, UPT, UR56, 0x273, URZ ;  /* 0x0000027338387890 */ /* 0x010fe2000fffe0ff */
[----:B------:R-:W-:Y:S01]  /*4840*/  I2FP.F32.S32 R12, UR6 ;  /* 0x00000006000c7c45 */ /* 0x000fe20008201400 */
[----:B------:R-:W-:Y:S01]  /*4850*/  UIADD3 UR6, UPT, UPT, UR9, 0x4a, URZ ;  /* 0x0000004a09067890 */ /* 0x000fe2000fffe0ff */
[----:B------:R-:W-:Y:S01]  /*4860*/  SEL R25, R25, RZ, P0 ;  /* 0x000000ff19197207 */ /* 0x000fe20000000000 */
[----:B------:R-:W2:Y:S01]  /*4870*/  LDCU UR51, c[0x0][0x38c] ;  /* 0x00007180ff3377ac */ /* 0x000ea20008000800 */
[----:B------:R-:W-:-:S02]  /*4880*/  FSETP.GT.AND P5, PT, R11, R12, PT ;  /* 0x0000000c0b00720b */ /* 0x000fc40003fa4000 */
[C---:B------:R-:W-:Y:S01]  /*4890*/  FSETP.GT.AND P0, PT, R11.reuse, R6, !P0 ;  /* 0x000000060b00720b */ /* 0x040fe20004704000 */
[----:B-1----:R-:W-:Y:S01]  /*48a0*/  UIADD3 UR52, UPT, UPT, UR52, 0x274, URZ ;  /* 0x0000027434347890 */ /* 0x002fe2000fffe0ff */
[----:B------:R-:W-:Y:S01]  /*48b0*/  I2FP.F32.S32 R12, UR5 ;  /* 0x00000005000c7c45 */ /* 0x000fe20008201400 */
[----:B------:R-:W-:Y:S01]  /*48c0*/  UIADD3 UR5, UPT, UPT, UR9, 0x51, URZ ;  /* 0x0000005109057890 */ /* 0x000fe2000fffe0ff */
[----:B------:R-:W-:Y:S01]  /*48d0*/  I2FP.F32.S32 R6, UR4 ;  /* 0x0000000400067c45 */ /* 0x000fe20008201400 */
[----:B------:R-:W-:Y:S01]  /*48e0*/  UIADD3 UR4, UPT, UPT, UR9, 0x38, URZ ;  /* 0x0000003809047890 */ /* 0x000fe2000fffe0ff */
[----:B------:R-:W-:Y:S01]  /*48f0*/  SEL R16, R0, 0x2, P3 ;  /* 0x0000000200107807 */ /* 0x000fe20001800000 */
[----:B------:R-:W1:Y:S01]  /*4900*/  LDCU UR50, c[0x0][0x38c] ;  /* 0x00007180ff3277ac */ /* 0x000e620008000800 */
[----:B------:R-:W-:Y:S02]  /*4910*/  FSETP.GT.AND P3, PT, R11, R6, !P2 ;  /* 0x000000060b00720b */ /* 0x000fe40005764000 */
[----:B------:R-:W-:Y:S01]  /*4920*/  SEL R202, RZ, 0x1, !P0 ;  /* 0x00000001ffca7807 */ /* 0x000fe20004000000 */
[----:B------:R-:W3:Y:S01]  /*4930*/  LDCU UR49, c[0x0][0x38c] ;  /* 0x00007180ff3177ac */ /* 0x000ee20008000800 */
[----:B------:R-:W-:-:S02]  /*4940*/  I2FP.F32.S32 R6, UR6 ;  /* 0x0000000600067c45 */ /* 0x000fc40008201400 */
[----:B------:R-:W-:Y:S01]  /*4950*/  FSETP.GT.AND P0, PT, R11, R12, PT ;  /* 0x0000000c0b00720b */ /* 0x000fe20003f04000 */
[----:B------:R-:W-:Y:S01]  /*4960*/  UIADD3 UR6, UPT, UPT, UR9, 0x52, URZ ;  /* 0x0000005209067890 */ /* 0x000fe2000fffe0ff */
[----:B------:R-:W-:Y:S01]  /*4970*/  I2FP.F32.S32 R12, UR5 ;  /* 0x00000005000c7c45 */ /* 0x000fe20008201400 */
[----:B------:R-:W-:Y:S01]  /*4980*/  UIADD3 UR5, UPT, UPT, UR9, 0x59, URZ ;  /* 0x0000005909057890 */ /* 0x000fe2000fffe0ff */
[----:B------:R-:W-:Y:S01]  /*4990*/  SEL R16, R16, RZ, P2 ;  /* 0x000000ff10107207 */ /* 0x000fe20001000000 */
[----:B------:R-:W-:Y:S01]  /*49a0*/  IMAD.IADD R25, R25, 0x1, R202 ;  /* 0x0000000119197824 */ /* 0x000fe200078e02ca */
[C---:B------:R-:W-:Y:S01]  /*49b0*/  FSETP.GT.AND P2, PT, R11.reuse, R6, PT ;  /* 0x000000060b00720b */ /* 0x040fe20003f44000 */
[----:B--2---:R-:W-:Y:S01]  /*49c0*/  UIADD3 UR51, UPT, UPT, UR51, 0x27c, URZ ;  /* 0x0000027c33337890 */ /* 0x004fe2000fffe0ff */
[----:B------:R-:W-:Y:S02]  /*49d0*/  SEL R195, RZ, 0x1, !P3 ;  /* 0x00000001ffc37807 */ /* 0x000fe40005800000 */
[----:B------:R-:W-:Y:S01]  /*49e0*/  I2FP.F32.S32 R6, UR4 ;  /* 0x0000000400067c45 */ /* 0x000fe20008201400 */
[----:B------:R-:W-:Y:S01]  /*49f0*/  UIADD3 UR4, UPT, UPT, UR9, 0x40, URZ ;  /* 0x0000004009047890 */ /* 0x000fe2000fffe0ff */
[C---:B------:R-:W-:Y:S01]  /*4a00*/  FSETP.GT.AND P3, PT, R11.reuse, R12, PT ;  /* 0x0000000c0b00720b */ /* 0x040fe20003f64000 */
[----:B------:R-:W-:Y:S01]  /*4a10*/  IMAD.IADD R16, R16, 0x1, R195 ;  /* 0x0000000110107824 */ /* 0x000fe200078e02c3 */
[----:B------:R-:W-:Y:S01]  /*4a20*/  SEL R24, R0, 0x2, P6 ;  /* 0x0000000200187807 */ /* 0x000fe20003000000 */
[----:B-1----:R-:W-:Y:S01]  /*4a30*/  UIADD3 UR50, UPT, UPT, UR50, 0x296, URZ ;  /* 0x0000029632327890 */ /* 0x002fe2000fffe0ff */
[----:B------:R-:W-:Y:S01]  /*4a40*/  I2FP.F32.S32 R12, UR6 ;  /* 0x00000006000c7c45 */ /* 0x000fe20008201400 */
[----:B------:R-:W-:Y:S01]  /*4a50*/  UIADD3 UR6, UPT, UPT, UR9, 0x5a, URZ ;  /* 0x0000005a09067890 */ /* 0x000fe2000fffe0ff */
[----:B------:R-:W-:Y:S01]  /*4a60*/  SEL R24, R24, RZ, P1 ;  /* 0x000000ff18187207 */ /* 0x000fe20000800000 */
[----:B---3--:R-:W-:Y:S01]  /*4a70*/  UIADD3 UR49, UPT, UPT, UR49, 0x29d, URZ ;  /* 0x0000029d31317890 */ /* 0x008fe2000fffe0ff */
[----:B------:R-:W-:-:S02]  /*4a80*/  FSETP.GT.AND P6, PT, R11, R12, PT ;  /* 0x0000000c0b00720b */ /* 0x000fc40003fc4000 */
[C---:B------:R-:W-:Y:S02]  /*4a90*/  FSETP.GT.AND P1, PT, R11.reuse, R6, !P1 ;  /* 0x000000060b00720b */ /* 0x040fe40004f24000 */
[----:B------:R-:W-:Y:S01]  /*4aa0*/  I2FP.F32.S32 R12, UR5 ;  /* 0x00000005000c7c45 */ /* 0x000fe20008201400 */
[----:B------:R-:W-:Y:S01]  /*4ab0*/  UIADD3 UR5, UPT, UPT, UR9, 0x61, URZ ;  /* 0x0000006109057890 */ /* 0x000fe2000fffe0ff */
[----:B------:R-:W-:Y:S01]  /*4ac0*/  I2FP.F32.S32 R6, UR4 ;  /* 0x0000000400067c45 */ /* 0x000fe20008201400 */
[----:B------:R-:W-:Y:S01]  /*4ad0*/  UIADD3 UR4, UPT, UPT, UR9, 0x48, URZ ;  /* 0x0000004809047890 */ /* 0x000fe2000fffe0ff */
[----:B------:R-:W-:Y:S02]  /*4ae0*/  SEL R7, R0, 0x2, P5 ;  /* 0x0000000200077807 */ /* 0x000fe40002800000 */
[----:B------:R-:W-:Y:S02]  /*4af0*/  FSETP.GT.AND P5, PT, R11, R6, !P4 ;  /* 0x000000060b00720b */ /* 0x000fe400067a4000 */
[----:B------:R-:W-:-:S02]  /*4b00*/  SEL R193, RZ, 0x1, !P1 ;  /* 0x00000001ffc17807 */ /* 0x000fc40004800000 */
[----:B------:R-:W-:Y:S01]  /*4b10*/  I2FP.F32.S32 R6, UR6 ;  /* 0x0000000600067c45 */ /* 0x000fe20008201400 */
[----:B------:R-:W-:Y:S01]  /*4b20*/  UIADD3 UR6, UPT, UPT, UR9, 0x62, URZ ;  /* 0x0000006209067890 */ /* 0x000fe2000fffe0ff */
[----:B------:R-:W-:Y:S01]  /*4b30*/  FSETP.GT.AND P1, PT, R11, R12, PT ;  /* 0x0000000c0b00720b */ /* 0x000fe20003f24000 */
[----:B------:R-:W-:Y:S01]  /*4b40*/  IMAD.IADD R24, R24, 0x1, R193 ;  /* 0x0000000118187824 */ /* 0x000fe200078e02c1 */
[----:B------:R-:W-:Y:S01]  /*4b50*/  I2FP.F32.S32 R12, UR5 ;  /* 0x00000005000c7c45 */ /* 0x000fe20008201400 */
[----:B------:R-:W-:Y:S01]  /*4b60*/  UIADD3 UR5, UPT, UPT, UR9, 0x69, URZ ;  /* 0x0000006909057890 */ /* 0x000fe2000fffe0ff */
[----:B------:R-:W-:Y:S02]  /*4b70*/  SEL R7, R7, RZ, P4 ;  /* 0x000000ff07077207 */ /* 0x000fe40002000000 */
[----:B------:R-:W-:Y:S02]  /*4b80*/  FSETP.GT.AND P4, PT, R11, R6, PT ;  /* 0x000000060b00720b */ /* 0x000fe40003f84000 */
[----:B------:R-:W-:-:S02]  /*4b90*/  SEL R210, RZ, 0x1, !P5 ;  /* 0x00000001ffd27807 */ /* 0x000fc40006800000 */
[----:B------:R-:W-:Y:S01]  /*4ba0*/  I2FP.F32.S32 R6, UR4 ;  /* 0x0000000400067c45 */ /* 0x000fe20008201400 */
[----:B------:R-:W-:Y:S01]  /*4bb0*/  UIADD3 UR4, UPT, UPT, UR9, 0x50, URZ ;  /* 0x0000005009047890 */ /* 0x000fe2000fffe0ff */
[----:B------:R-:W-:Y:S01]  /*4bc0*/  FSETP.GT.AND P5, PT, R11, R12, PT ;  /* 0x0000000c0b00720b */ /* 0x000fe20003fa4000 */
[----:B------:R-:W-:Y:S01]  /*4bd0*/  IMAD.IADD R7, R7, 0x1, R210 ;  /* 0x0000000107077824 */ /* 0x000fe200078e02d2 */
[----:B------:R-:W-:Y:S02]  /*4be0*/  SEL R23, R0, 0x2, P2 ;  /* 0x0000000200177807 */ /* 0x000fe40001000000 */
[----:B------:R-:W-:Y:S01]  /*4bf0*/  I2FP.F32.S32 R12, UR6 ;  /* 0x00000006000c7c45 */ /* 0x000fe20008201400 */
[----:B------:R-:W-:Y:S01]  /*4c00*/  UIADD3 UR6, UPT, UPT, UR9, 0x6a, URZ ;  /* 0x0000006a09067890 */ /* 0x000fe2000fffe0ff */
[----:B------:R-:W-:Y:S02]  /*4c10*/  SEL R23, R23, RZ, P0 ;  /* 0x000000ff17177207 */ /* 0x000fe40000000000 */
        /* <DEDUP_REMOVED lines=17> */
[----:B------:R-:W-:-:S02]  /*4d30*/  SEL R22, R0, 0x2, P4 ;  /* 0x0000000200167807 */ /* 0x000fc40002000000 */
[----:B------:R-:W-:Y:S02]  /*4d40*/  SEL R187, RZ, 0x1, !P6 ;  /* 0x00000001ffbb7807 */ /* 0x000fe40007000000 */
[----:B------:R-:W-:Y:S01]  /*4d50*/  I2FP.F32.S32 R6, UR4 ;  /* 0x0000000400067c45 */ /* 0x000fe20008201400 */
[----:B------:R-:W-:Y:S01]  /*4d60*/  UIADD3 UR4, UPT, UPT, UR9, 0x60, URZ ;  /* 0x0000006009047890 */ /* 0x000fe2000fffe0ff */
[C---:B------:R-:W-:Y:S01]  /*4d70*/  FSETP.GT.AND P6, PT, R11.reuse, R12, PT ;  /* 0x0000000c0b00720b */ /* 0x040fe20003fc4000 */
[----:B------:R-:W-:Y:S01]  /*4d80*/  IMAD.IADD R14, R14, 0x1, R187 ;  /* 0x000000010e0e7824 */ /* 0x000fe200078e02bb */
[----:B------:R-:W-:Y:S01]  /*4d90*/  I2FP.F32.S32 R12, UR6 ;  /* 0x00000006000c7c45 */ /* 0x000fe20008201400 */
[----:B------:R-:W-:Y:S01]  /*4da0*/  UIADD3 UR6, UPT, UPT, UR9, 0x7a, URZ ;  /* 0x0000007a09067890 */ /* 0x000fe2000fffe0ff */
[----:B------:R-:W-:Y:S02]  /*4db0*/  SEL R22, R22, RZ, P1 ;  /* 0x000000ff16167207 */ /* 0x000fe40000800000 */
[----:B------:R-:W-:-:S02]  /*4dc0*/  FSETP.GT.AND P1, PT, R11, R6, !P1 ;  /* 0x000000060b00720b */ /* 0x000fc40004f24000 */
[----:B------:R-:W-:Y:S01]  /*4dd0*/  I2FP.F32.S32 R6, UR5 ;  /* 0x0000000500067c45 */ /* 0x000fe20008201400 */
[----:B------:R-:W-:Y:S01]  /*4de0*/  UIADD3 UR5, UPT, UPT, UR9, 0x81, URZ ;  /* 0x0000008109057890 */ /* 0x000fe2000fffe0ff */
[C---:B------:R-:W-:Y:S02]  /*4df0*/  FSETP.GT.AND P4, PT, R11.reuse, R12, PT ;  /* 0x0000000c0b00720b */ /* 0x040fe40003f84000 */
[----:B------:R-:W-:Y:S01]  /*4e00*/  I2FP.F32.S32 R12, UR4 ;  /* 0x00000004000c7c45 */ /* 0x000fe20008201400 */
[----:B------:R-:W-:Y:S01]  /*4e10*/  UIADD3 UR4, UPT, UPT, UR9, 0x68, URZ ;  /* 0x0000006809047890 */ /* 0x000fe2000fffe0ff */
[----:B------:R-:W-:Y:S02]  /*4e20*/  SEL R179, RZ, 0x1, !P1 ;  /* 0x00000001ffb37807 */ /* 0x000fe40004800000 */
[C---:B------:R-:W-:Y:S02]  /*4e30*/  FSETP.GT.AND P1, PT, R11.reuse, R6, PT ;  /* 0x000000060b00720b */ /* 0x040fe40003f24000 */
[----:B------:R-:W-:Y:S01]  /*4e40*/  SEL R6, R0, 0x2, P2 ;  /* 0x0000000200067807 */ /* 0x000fe20001000000 */
[----:B------:R-:W-:Y:S01]  /*4e50*/  IMAD.IADD R22, R22, 0x1, R179 ;  /* 0x0000000116167824 */ /* 0x000fe200078e02b3 */
[----:B------:R-:W-:-:S02]  /*4e60*/  FSETP.GT.AND P2, PT, R11, R12, !P5 ;  /* 0x0000000c0b00720b */ /* 0x000fc40006f44000 */
[----:B------:R-:W-:Y:S01]  /*4e70*/  I2FP.F32.S32 R12, UR6 ;  /* 0x00000006000c7c45 */ /* 0x000fe20008201400 */
[----:B------:R-:W-:Y:S01]  /*4e80*/  UIADD3 UR6, UPT, UPT, UR9, 0x82, URZ ;  /* 0x0000008209067890 */ /* 0x000fe2000fffe0ff */
[----:B------:R-:W-:Y:S01]  /*4e90*/  I2FP.F32.S32 R18, UR5 ;  /* 0x0000000500127c45 */ /* 0x000fe20008201400 */
[----:B------:R-:W-:Y:S01]  /*4ea0*/  UIADD3 UR5, UPT, UPT, UR9, 0x89, URZ ;  /* 0x0000008909057890 */ /* 0x000fe2000fffe0ff */
[----:B------:R-:W-:Y:S02]  /*4eb0*/  SEL R6, R6, RZ, P5 ;  /* 0x000000ff06067207 */ /* 0x000fe40002800000 */
[C---:B------:R-:W-:Y:S02]  /*4ec0*/  FSETP.GT.AND P5, PT, R11.reuse, R12, PT ;  /* 0x0000000c0b00720b */ /* 0x040fe40003fa4000 */
[----:B------:R-:W-:Y:S02]  /*4ed0*/  SEL R171, RZ, 0x1, !P2 ;  /* 0x00000001ffab7807 */ /* 0x000fe40005000000 */
[----:B------:R-:W-:Y:S01]  /*4ee0*/  I2FP.F32.S32 R12, UR4 ;  /* 0x00000004000c7c45 */ /* 0x000fe20008201400 */
[----:B------:R-:W-:Y:S01]  /*4ef0*/  UIADD3 UR4, UPT, UPT, UR9, 0x70, URZ ;  /* 0x0000007009047890 */ /* 0x000fe2000fffe0ff */
[----:B------:R-:W-:Y:S01]  /*4f00*/  FSETP.GT.AND P2, PT, R11, R18, PT ;  /* 0x000000120b00720b */ /* 0x000fe20003f44000 */
[----:B------:R-:W-:Y:S01]  /*4f10*/  IMAD.IADD R6, R6, 0x1, R171 ;  /* 0x0000000106067824 */ /* 0x000fe200078e02ab */
[----:B------:R-:W-:-:S02]  /*4f20*/  SEL R21, R0, 0x2, P3 ;  /* 0x0000000200157807 */ /* 0x000fc40001800000 */
[----:B------:R-:W-:Y:S01]  /*4f30*/  I2FP.F32.S32 R18, UR6 ;  /* 0x0000000600127c45 */ /* 0x000fe20008201400 */
[----:B------:R-:W-:Y:S01]  /*4f40*/  UIADD3 UR6, UPT, UPT, UR9, 0x8a, URZ ;  /* 0x0000008a09067890 */ /* 0x000fe2000fffe0ff */
[----:B------:R-:W-:Y:S02]  /*4f50*/  SEL R21, R21, RZ, P0 ;  /* 0x000000ff15157207 */ /* 0x000fe40000000000 */
[C---:B------:R-:W-:Y:S02]  /*4f60*/  FSETP.GT.AND P3, PT, R11.reuse, R18, PT ;  /* 0x000000120b00720b */ /* 0x040fe40003f64000 */
[----:B------:R-:W-:Y:S02]  /*4f70*/  FSETP.GT.AND P0, PT, R11, R12, !P0 ;  /* 0x0000000c0b00720b */ /* 0x000fe40004704000 */
[----:B------:R-:W-:Y:S01]  /*4f80*/  I2FP.F32.S32 R18, UR5 ;  /* 0x0000000500127c45 */ /* 0x000fe20008201400 */
[----:B------:R-:W-:Y:S01]  /*4f90*/  UIADD3 UR5, UPT, UPT, UR9, 0x91, URZ ;  /* 0x0000009109057890 */ /* 0x000fe2000fffe0ff */
[----:B------:R-:W-:Y:S01]  /*4fa0*/  I2FP.F32.S32 R12, UR4 ;  /* 0x00000004000c7c45 */ /* 0x000fe20008201400 */
[----:B------:R-:W-:Y:S01]  /*4fb0*/  UIADD3 UR4, UPT, UPT, UR9, 0x78, URZ ;  /* 0x0000007809047890 */ /* 0x000fe2000fffe0ff */
[----:B------:R-:W-:-:S02]  /*4fc0*/  SEL R13, R0, 0x2, P4 ;  /* 0x00000002000d7807 */ /* 0x000fc40002000000 */
[C---:B------:R-:W-:Y:S02]  /*4fd0*/  FSETP.GT.AND P4, PT, R11.reuse, R12, !P6 ;  /* 0x0000000c0b00720b */ /* 0x040fe40007784000 */
[----:B------:R-:W-:Y:S02]  /*4fe0*/  SEL R190, RZ, 0x1, !P0 ;  /* 0x00000001ffbe7807 */ /* 0x000fe40004000000 */
[----:B------:R-:W-:Y:S01]  /*4ff0*/  I2FP.F32.S32 R12, UR6 ;  /* 0x00000006000c7c45 */ /* 0x000fe20008201400 */
[----:B------:R-:W-:Y:S01]  /*5000*/  UIADD3 UR6, UPT, UPT, UR9, 0x92, URZ ;  /* 0x0000009209067890 */ /* 0x000fe2000fffe0ff */
[----:B------:R-:W-:Y:S01]  /*5010*/  FSETP.GT.AND P0, PT, R11, R18, PT ;  /* 0x000000120b00720b */ /* 0x000fe20003f04000 */
[----:B------:R-:W-:Y:S01]  /*5020*/  IMAD.IADD R21, R21, 0x1, R190 ;  /* 0x0000000115157824 */ /* 0x000fe200078e02be */
[----:B------:R-:W-:Y:S01]  /*5030*/  I2FP.F32.S32 R18, UR5 ;  /* 0x0000000500127c45 */ /* 0x000fe20008201400 */
[----:B------:R-:W-:Y:S01]  /*5040*/  UIADD3 UR5, UPT, UPT, UR9, 0x99, URZ ;  /* 0x0000009909057890 */ /* 0x000fe2000fffe0ff */
[----:B------:R-:W-:-:S02]  /*5050*/  SEL R13, R13, RZ, P6 ;  /* 0x000000ff0d0d7207 */ /* 0x000fc40003000000 */
[----:B------:R-:W-:Y:S02]  /*5060*/  SEL R172, RZ, 0x1, !P4 ;  /* 0x00000001ffac7807 */ /* 0x000fe40006000000 */
[C---:B------:R-:W-:Y:S02]  /*5070*/  FSETP.GT.AND P6, PT, R11.reuse, R12, PT ;  /* 0x0000000c0b00720b */ /* 0x040fe40003fc4000 */
[----:B------:R-:W-:Y:S01]  /*5080*/  FSETP.GT.AND P4, PT, R11, R18, PT ;  /* 0x000000120b00720b */ /* 0x000fe20003f84000 */
[----:B------:R-:W-:Y:S01]  /*5090*/  IMAD.IADD R13, R13, 0x1, R172 ;  /* 0x000000010d0d7824 */ /* 0x000fe200078e02ac */
[----:B------:R-:W-:Y:S01]  /*50a0*/  I2FP.F32.S32 R18, UR6 ;  /* 0x0000000600127c45 */ /* 0x000fe20008201400 */
[----:B------:R-:W-:Y:S01]  /*50b0*/  UIADD3 UR6, UPT, UPT, UR9, 0x9a, URZ ;  /* 0x0000009a09067890 */ /* 0x000fe2000fffe0ff */
[----:B------:R-:W-:Y:S01]  /*50c0*/  I2FP.F32.S32 R12, UR4 ;  /* 0x00000004000c7c45 */ /* 0x000fe20008201400 */
[----:B------:R-:W-:Y:S01]  /*50d0*/  UIADD3 UR4, UPT, UPT, UR9, 0x80, URZ ;  /* 0x0000008009047890 */ /* 0x000fe2000fffe0ff */
[----:B------:R-:W-:-:S02]  /*50e0*/  SEL R19, R0, 0x2, P5 ;  /* 0x0000000200137807 */ /* 0x000fc40002800000 */
[----:B------:R-:W-:Y:S02]  /*50f0*/  FSETP.GT.AND P5, PT, R11, R18, PT ;  /* 0x000000120b00720b */ /* 0x000fe40003fa4000 */
[----:B------:R-:W-:Y:S02]  /*5100*/  SEL R19, R19, RZ, P1 ;  /* 0x000000ff13137207 */ /* 0x000fe40000800000 */
[----:B------:R-:W-:Y:S01]  /*5110*/  I2FP.F32.S32 R18, UR5 ;  /* 0x0000000500127c45 */ /* 0x000fe20008201400 */
[----:B------:R-:W-:Y:S01]  /*5120*/  UIADD3 UR5, UPT, UPT, UR9, 0xa1, URZ ;  /* 0x000000a109057890 */ /* 0x000fe2000fffe0ff */
[----:B------:R-:W-:Y:S02]  /*5130*/  FSETP.GT.AND P1, PT, R11, R12, !P1 ;  /* 0x0000000c0b00720b */ /* 0x000fe40004f24000 */
[----:B------:R-:W-:Y:S01]  /*5140*/  I2FP.F32.S32 R12, UR4 ;  /* 0x00000004000c7c45 */ /* 0x000fe20008201400 */
[----:B------:R-:W-:Y:S01]  /*5150*/  UIADD3 UR4, UPT, UPT, UR9, 0x88, URZ ;  /* 0x0000008809047890 */ /* 0x000fe2000fffe0ff */
[----:B------:R-:W-:-:S02]  /*5160*/  SEL R178, RZ, 0x1, !P1 ;  /* 0x00000001ffb27807 */ /* 0x000fc40004800000 */
[----:B------:R-:W-:Y:S02]  /*5170*/  SEL R5, R0, 0x2, P3 ;  /* 0x0000000200057807 */ /* 0x000fe40001800000 */
[----:B------:R-:W-:Y:S01]  /*5180*/  FSETP.GT.AND P1, PT, R11, R18, PT ;  /* 0x000000120b00720b */ /* 0x000fe20003f24000 */
[----:B------:R-:W-:Y:S01]  /*5190*/  IMAD.IADD R19, R19, 0x1, R178 ;  /* 0x0000000113137824 */ /* 0x000fe200078e02b2 */
[----:B------:R-:W-:Y:S02]  /*51a0*/  FSETP.GT.AND P3, PT, R11, R12, !P2 ;  /* 0x0000000c0b00720b */ /* 0x000fe40005764000 */
[----:B------:R-:W-:Y:S01]  /*51b0*/  I2FP.F32.S32 R18, UR5 ;  /* 0x0000000500127c45 */ /* 0x000fe20008201400 */
[----:B------:R-:W-:Y:S01]  /*51c0*/  UIADD3 UR5, UPT, UPT, UR9, 0xa9, URZ ;  /* 0x000000a909057890 */ /* 0x000fe2000fffe0ff */
[----:B------:R-:W-:Y:S01]  /*51d0*/  I2FP.F32.S32 R12, UR6 ;  /* 0x00000006000c7c45 */ /* 0x000fe20008201400 */
[----:B------:R-:W-:Y:S01]  /*51e0*/  UIADD3 UR6, UPT, UPT, UR9, 0xa2, URZ ;  /* 0x000000a209067890 */ /* 0x000fe2000fffe0ff */
[----:B------:R-:W-:-:S02]  /*51f0*/  SEL R170, RZ, 0x1, !P3 ;  /* 0x00000001ffaa7807 */ /* 0x000fc40005800000 */
[----:B------:R-:W-:Y:S02]  /*5200*/  SEL R5, R5, RZ, P2 ;  /* 0x000000ff05057207 */ /* 0x000fe40001000000 */
[C---:B------:R-:W-:Y:S02]  /*5210*/  FSETP.GT.AND P3, PT, R11.reuse, R18, PT ;  /* 0x000000120b00720b */ /* 0x040fe40003f64000 */
[----:B------:R-:W-:Y:S01]  /*5220*/  FSETP.GT.AND P2, PT, R11, R12, PT ;  /* 0x0000000c0b00720b */ /* 0x000fe20003f44000 */
[----:B------:R-:W-:Y:S01]  /*5230*/  IMAD.IADD R5, R5, 0x1, R170 ;  /* 0x0000000105057824 */ /* 0x000fe200078e02aa */
[----:B------:R-:W-:Y:S02]  /*5240*/  SEL R18, R0, 0x2, P6 ;  /* 0x0000000200127807 */ /* 0x000fe40003000000 */
[----:B------:R-:W-:Y:S01]  /*5250*/  I2FP.F32.S32 R12, UR4 ;  /* 0x00000004000c7c45 */ /* 0x000fe20008201400 */
[----:B------:R-:W-:Y:S01]  /*5260*/  UIADD3 UR4, UPT, UPT, UR9, 0xaa, URZ ;  /* 0x000000aa09047890 */ /* 0x000fe2000fffe0ff */
[----:B------:R-:W-:Y:S01]  /*5270*/  I2FP.F32.S32 R130, UR6 ;  /* 0x0000000600827c45 */ /* 0x000fe20008201400 */
[----:B------:R-:W-:Y:S01]  /*5280*/  UIADD3 UR6, UPT, UPT, UR9, 0xba, URZ ;  /* 0x000000ba09067890 */ /* 0x000fe2000fffe0ff */
[----:B------:R-:W-:-:S02]  /*5290*/  SEL R18, R18, RZ, P0 ;  /* 0x000000ff12127207 */ /* 0x000fc40000000000 */
[C---:B------:R-:W-:Y:S02]  /*52a0*/  FSETP.GT.AND P0, PT, R11.reuse, R12, !P0 ;  /* 0x0000000c0b00720b */ /* 0x040fe40004704000 */
[----:B------:R-:W-:Y:S01]  /*52b0*/  I2FP.F32.S32 R12, UR5 ;  /* 0x00000005000c7c45 */ /* 0x000fe20008201400 */
[----:B------:R-:W-:Y:S01]  /*52c0*/  UIADD3 UR5, UPT, UPT, UR9, 0xb1, URZ ;  /* 0x000000b109057890 */ /* 0x000fe2000fffe0ff */
[C---:B------:R-:W-:Y:S02]  /*52d0*/  FSETP.GT.AND P6, PT, R11.reuse, R130, PT ;  /* 0x000000820b00720b */ /* 0x040fe40003fc4000 */
[----:B------:R-:W-:Y:S01]  /*52e0*/  I2FP.F32.S32 R130, UR4 ;  /* 0x0000000400827c45 */ /* 0x000fe20008201400 */
[----:B------:R-:W-:Y:S01]  /*52f0*/  UIADD3 UR4, UPT, UPT, UR9, 0xb2, URZ ;  /* 0x000000b209047890 */ /* 0x000fe2000fffe0ff */
[----:B------:R-:W-:Y:S02]  /*5300*/  SEL R175, RZ, 0x1, !P0 ;  /* 0x00000001ffaf7807 */ /* 0x000fe40004000000 */
[----:B------:R-:W-:-:S02]  /*5310*/  FSETP.GT.AND P0, PT, R11, R12, PT ;  /* 0x0000000c0b00720b */ /* 0x000fc40003f04000 */
[----:B------:R-:W-:Y:S01]  /*5320*/  SEL R12, R0, 0x2, P5 ;  /* 0x00000002000c7807 */ /* 0x000fe20002800000 */
[----:B------:R-:W-:Y:S01]  /*5330*/  IMAD.IADD R18, R18, 0x1, R175 ;  /* 0x0000000112127824 */ /* 0x000fe200078e02af */
[C---:B------:R-:W-:Y:S02]  /*5340*/  FSETP.GT.AND P5, PT, R11.reuse, R130, PT ;  /* 0x000000820b00720b */ /* 0x040fe40003fa4000 */
[----:B------:R-:W-:Y:S01]  /*5350*/  I2FP.F32.S32 R130, UR5 ;  /* 0x0000000500827c45 */ /* 0x000fe20008201400 */
[----:B------:R-:W1:Y:S01]  /*5360*/  LDCU UR5, c[0x0][0x38c] ;  /* 0x00007180ff0577ac */ /* 0x000e620008000800 */
[----:B------:R-:W-:Y:S02]  /*5370*/  I2FP.F32.S32 R144, UR4 ;  /* 0x0000000400907c45 */ /* 0x000fe40008201400 */
[----:B------:R-:W-:Y:S01]  /*5380*/  SEL R184, R0, 0x2, P2 ;  /* 0x0000000200b87807 */ /* 0x000fe20001000000 */
[----:B------:R-:W-:Y:S01]  /*5390*/  UIADD3 UR4, UPT, UPT, UR9, 0xca, URZ ;  /* 0x000000ca09047890 */ /* 0x000fe2000fffe0ff */
[----:B------:R-:W-:-:S02]  /*53a0*/  FSETP.GT.AND P2, PT, R11, R130, PT ;  /* 0x000000820b00720b */ /* 0x000fc40003f44000 */
[C---:B------:R-:W-:Y:S02]  /*53b0*/  SEL R209, R0.reuse, 0x2, P6 ;  /* 0x0000000200d17807 */ /* 0x040fe40003000000 */
[----:B------:R-:W-:Y:S01]  /*53c0*/  I2FP.F32.S32 R130, UR6 ;  /* 0x0000000600827c45 */ /* 0x000fe20008201400 */
[----:B------:R-:W-:Y:S01]  /*53d0*/  UIADD3 UR6, UPT, UPT, UR9, 0xd2, URZ ;  /* 0x000000d209067890 */ /* 0x000fe2000fffe0ff */
[C---:B------:R-:W-:Y:S02]  /*53e0*/  FSETP.GT.AND P6, PT, R11.reuse, R144, PT ;  /* 0x000000900b00720b */ /* 0x040fe40003fc4000 */
[----:B------:R-:W-:Y:S01]  /*53f0*/  I2FP.F32.S32 R144, UR7 ;  /* 0x0000000700907c45 */ /* 0x000fe20008201400 */
[----:B------:R-:W2:Y:S01]  /*5400*/  LDCU UR7, c[0x0][0x38c] ;  /* 0x00007180ff0777ac */ /* 0x000ea20008000800 */
[C---:B------:R-:W-:Y:S02]  /*5410*/  SEL R207, R0.reuse, 0x2, P5 ;  /* 0x0000000200cf7807 */ /* 0x040fe40002800000 */
[----:B------:R-:W-:Y:S01]  /*5420*/  FSETP.GT.AND P5, PT, R11, R130, PT ;  /* 0x000000820b00720b */ /* 0x000fe20003fa4000 */
[----:B-1----:R-:W-:Y:S01]  /*5430*/  UIADD3 UR5, UPT, UPT, UR5, 0x13, URZ ;  /* 0x0000001305057890 */ /* 0x002fe2000fffe0ff */
[----:B------:R-:W-:-:S02]  /*5440*/  SEL R206, R0, 0x2, P6 ;  /* 0x0000000200ce7807 */ /* 0x000fc40003000000 */
[----:B------:R-:W-:Y:S01]  /*5450*/  I2FP.F32.S32 R130, UR4 ;  /* 0x0000000400827c45 */ /* 0x000fe20008201400 */
[----:B------:R-:W-:Y:S01]  /*5460*/  UIADD3 UR4, UPT, UPT, UR9, 0xe2, URZ ;  /* 0x000000e209047890 */ /* 0x000fe2000fffe0ff */
[C---:B------:R-:W-:Y:S02]  /*5470*/  FSETP.GT.AND P6, PT, R11.reuse, R144, PT ;  /* 0x000000900b00720b */ /* 0x040fe40003fc4000 */
[----:B------:R-:W-:Y:S01]  /*5480*/  I2FP.F32.S32 R144, UR6 ;  /* 0x0000000600907c45 */ /* 0x000fe20008201400 */
[----:B------:R-:W-:Y:S01]  /*5490*/  UIADD3 UR6, UPT, UPT, UR9, 0xea, URZ ;  /* 0x000000ea09067890 */ /* 0x000fe2000fffe0ff */
[C---:B------:R-:W-:Y:S02]  /*54a0*/  SEL R204, R0.reuse, 0x2, P5 ;  /* 0x0000000200cc7807 */ /* 0x040fe40002800000 */
[----:B------:R-:W-:Y:S02]  /*54b0*/  SEL R161, R0, 0x2, P6 ;  /* 0x0000000200a17807 */ /* 0x000fe40003000000 */
[C---:B------:R-:W-:Y:S01]  /*54c0*/  FSETP.GT.AND P5, PT, R11.reuse, R130, PT ;  /* 0x000000820b00720b */ /* 0x040fe20003fa4000 */
[----:B--2---:R-:W-:Y:S01]  /*54d0*/  UIADD3 UR7, UPT, UPT, UR7, 0x1b, URZ ;  /* 0x0000001b07077890 */ /* 0x004fe2000fffe0ff */
[----:B------:R-:W-:-:S02]  /*54e0*/  FSETP.GT.AND P6, PT, R11, R144, PT ;  /* 0x000000900b00720b */ /* 0x000fc40003fc4000 */
[----:B------:R-:W-:Y:S01]  /*54f0*/  I2FP.F32.S32 R130, UR8 ;  /* 0x0000000800827c45 */ /* 0x000fe20008201400 */
[----:B------:R-:W-:Y:S01]  /*5500*/  UIADD3 UR8, UPT, UPT, UR9, 0xfa, URZ ;  /* 0x000000fa09087890 */ /* 0x000fe2000fffe0ff */
[----:B------:R-:W-:Y:S01]  /*5510*/  I2FP.F32.S32 R144, UR4 ;  /* 0x0000000400907c45 */ /* 0x000fe20008201400 */
[----:B------:R-:W-:Y:S01]  /*5520*/  UIADD3 UR4, UPT, UPT, UR9, 0xf2, URZ ;  /* 0x000000f209047890 */ /* 0x000fe2000fffe0ff */
[C---:B------:R-:W-:Y:S02]  /*5530*/  SEL R185, R0.reuse, 0x2, P5 ;  /* 0x0000000200b97807 */ /* 0x040fe40002800000 */
[C---:B------:R-:W-:Y:S02]  /*5540*/  FSETP.GT.AND P5, PT, R11.reuse, R130, PT ;  /* 0x000000820b00720b */ /* 0x040fe40003fa4000 */
[----:B------:R-:W-:Y:S02]  /*5550*/  SEL R168, R0, 0x2, P6 ;  /* 0x0000000200a87807 */ /* 0x000fe40003000000 */
[----:B------:R-:W-:Y:S01]  /*5560*/  I2FP.F32.S32 R130, UR6 ;  /* 0x0000000600827c45 */ /* 0x000fe20008201400 */
[----:B------:R-:W-:Y:S01]  /*5570*/  UIADD3 UR6, UPT, UPT, UR9, 0x102, URZ ;  /* 0x0000010209067890 */ /* 0x000fe2000fffe0ff */
[----:B------:R-:W-:-:S02]  /*5580*/  FSETP.GT.AND P6, PT, R11, R144, PT ;  /* 0x000000900b00720b */ /* 0x000fc40003fc4000 */
[----:B------:R-:W-:Y:S01]  /*5590*/  I2FP.F32.S32 R144, UR4 ;  /* 0x0000000400907c45 */ /* 0x000fe20008201400 */
[----:B------:R-:W-:Y:S01]  /*55a0*/  UIADD3 UR4, UPT, UPT, UR9, 0x10a, URZ ;  /* 0x0000010a09047890 */ /* 0x000fe2000fffe0ff */
[C---:B------:R-:W-:Y:S02]  /*55b0*/  SEL R191, R0.reuse, 0x2, P5 ;  /* 0x0000000200bf7807 */ /* 0x040fe40002800000 */
[C---:B------:R-:W-:Y:S02]  /*55c0*/  SEL R180, R0.reuse, 0x2, P6 ;  /* 0x0000000200b47807 */ /* 0x040fe40003000000 */
[C---:B------:R-:W-:Y:S02]  /*55d0*/  FSETP.GT.AND P5, PT, R11.reuse, R130, PT ;  /* 0x000000820b00720b */ /* 0x040fe40003fa4000 */
[----:B------:R-:W-:Y:S02]  /*55e0*/  FSETP.GT.AND P6, PT, R11, R144, PT ;  /* 0x000000900b00720b */ /* 0x000fe40003fc4000 */
[----:B------:R-:W-:Y:S01]  /*55f0*/  I2FP.F32.S32 R130, UR8 ;  /* 0x0000000800827c45 */ /* 0x000fe20008201400 */
[----:B------:R-:W-:Y:S01]  /*5600*/  UIADD3 UR8, UPT, UPT, UR9, 0x11a, URZ ;  /* 0x0000011a09087890 */ /* 0x000fe2000fffe0ff */
[----:B------:R-:W-:Y:S01]  /*5610*/  I2FP.F32.S32 R144, UR6 ;  /* 0x0000000600907c45 */ /* 0x000fe20008201400 */
[----:B------:R-:W-:Y:S01]  /*5620*/  UIADD3 UR6, UPT, UPT, UR9, 0x112, URZ ;  /* 0x0000011209067890 */ /* 0x000fe2000fffe0ff */
[----:B------:R-:W-:-:S02]  /*5630*/  SEL R192, R0, 0x2, P5 ;  /* 0x0000000200c07807 */ /* 0x000fc40002800000 */
[C---:B------:R-:W-:Y:S02]  /*5640*/  FSETP.GT.AND P5, PT, R11.reuse, R130, PT ;  /* 0x000000820b00720b */ /* 0x040fe40003fa4000 */
[C---:B------:R-:W-:Y:S02]  /*5650*/  SEL R186, R0.reuse, 0x2, P6 ;  /* 0x0000000200ba7807 */ /* 0x040fe40003000000 */
[----:B------:R-:W-:Y:S01]  /*5660*/  I2FP.F32.S32 R130, UR4 ;  /* 0x0000000400827c45 */ /* 0x000fe20008201400 */
[----:B------:R-:W-:Y:S01]  /*5670*/  UIADD3 UR4, UPT, UPT, UR9, 0x122, URZ ;  /* 0x0000012209047890 */ /* 0x000fe2000fffe0ff */
[----:B------:R-:W-:Y:S02]  /*5680*/  FSETP.GT.AND P6, PT, R11, R144, PT ;  /* 0x000000900b00720b */ /* 0x000fe40003fc4000 */
[----:B------:R-:W-:Y:S01]  /*5690*/  I2FP.F32.S32 R144, UR6 ;  /* 0x0000000600907c45 */ /* 0x000fe20008201400 */
[----:B------:R-:W-:Y:S01]  /*56a0*/  UIADD3 UR6, UPT, UPT, UR9, 0x12a, URZ ;  /* 0x0000012a09067890 */ /* 0x000fe2000fffe0ff */
[----:B------:R-:W-:-:S02]  /*56b0*/  SEL R176, R0, 0x2, P5 ;  /* 0x0000000200b07807 */ /* 0x000fc40002800000 */
        /* <DEDUP_REMOVED lines=44> */
[----:B------:R-:W-:Y:S02]  /*5980*/  FSETP.GT.AND P6, PT, R11, R144, PT ;  /* 0x000000900b00720b */ /* 0x000fe40003fc4000 */
[----:B------:R-:W-:Y:S01]  /*5990*/  I2FP.F32.S32 R144, UR4 ;  /* 0x0000000400907c45 */ /* 0x000fe20008201400 */
[----:B------:R-:W-:Y:S01]  /*59a0*/  UIADD3 UR4, UPT, UPT, UR9, 0x18a, URZ ;  /* 0x0000018a09047890 */ /* 0x000fe2000fffe0ff */
[C---:B------:R-:W-:Y:S02]  /*59b0*/  SEL R201, R0.reuse, 0x2, P5 ;  /* 0x0000000200c97807 */ /* 0x040fe40002800000 */
[----:B------:R-:W-:-:S02]  /*59c0*/  SEL R200, R0, 0x2, P6 ;  /* 0x0000000200c87807 */ /* 0x000fc40003000000 */
[C---:B------:R-:W-:Y:S02]  /*59d0*/  FSETP.GT.AND P5, PT, R11.reuse, R130, PT ;  /* 0x000000820b00720b */ /* 0x040fe40003fa4000 */
[C---:B------:R-:W-:Y:S02]  /*59e0*/  FSETP.GT.AND P6, PT, R11.reuse, R144, PT ;  /* 0x000000900b00720b */ /* 0x040fe40003fc4000 */
[----:B------:R-:W-:Y:S01]  /*59f0*/  I2FP.F32.S32 R130, UR15 ;  /* 0x0000000f00827c45 */ /* 0x000fe20008201400 */
[----:B------:R-:W-:Y:S01]  /*5a00*/  UIADD3 UR15, UPT, UPT, UR9, 0x19a, URZ ;  /* 0x0000019a090f7890 */ /* 0x000fe2000fffe0ff */
[----:B------:R-:W-:Y:S01]  /*5a10*/  I2FP.F32.S32 R144, UR6 ;  /* 0x0000000600907c45 */ /* 0x000fe20008201400 */
[----:B------:R-:W-:Y:S01]  /*5a20*/  UIADD3 UR6, UPT, UPT, UR9, 0x192, URZ ;  /* 0x0000019209067890 */ /* 0x000fe2000fffe0ff */
[----:B------:R-:W-:Y:S02]  /*5a30*/  SEL R197, R0, 0x2, P5 ;  /* 0x0000000200c57807 */ /* 0x000fe40002800000 */
        /* <DEDUP_REMOVED lines=20> */
[C---:B------:R-:W-:Y:S02]  /*5b80*/  FSETP.GT.AND P6, PT, R11.reuse, R144, PT ;  /* 0x000000900b00720b */ /* 0x040fe40003fc4000 */
[----:B------:R-:W-:Y:S01]  /*5b90*/  I2FP.F32.S32 R144, UR4 ;  /* 0x0000000400907c45 */ /* 0x000fe20008201400 */
[----:B------:R-:W-:Y:S01]  /*5ba0*/  UIADD3 UR4, UPT, UPT, UR9, 0x1ca, URZ ;  /* 0x000001ca09047890 */ /* 0x000fe2000fffe0ff */
[----:B------:R-:W-:Y:S02]  /*5bb0*/  SEL R167, R0, 0x2, P5 ;  /* 0x0000000200a77807 */ /* 0x000fe40002800000 */
[----:B------:R-:W-:-:S02]  /*5bc0*/  FSETP.GT.AND P5, PT, R11, R130, PT ;  /* 0x000000820b00720b */ /* 0x000fc40003fa4000 */
[C---:B------:R-:W-:Y:S02]  /*5bd0*/  SEL R163, R0.reuse, 0x2, P6 ;  /* 0x0000000200a37807 */ /* 0x040fe40003000000 */
[C---:B------:R-:W-:Y:S02]  /*5be0*/  FSETP.GT.AND P6, PT, R11.reuse, R144, PT ;  /* 0x000000900b00720b */ /* 0x040fe40003fc4000 */
[----:B------:R-:W-:Y:S01]  /*5bf0*/  I2FP.F32.S32 R130, UR15 ;  /* 0x0000000f00827c45 */ /* 0x000fe20008201400 */
[----:B------:R-:W-:Y:S01]  /*5c00*/  UIADD3 UR15, UPT, UPT, UR9, 0x1da, URZ ;  /* 0x000001da090f7890 */ /* 0x000fe2000fffe0ff */
[----:B------:R-:W-:Y:S01]  /*5c10*/  I2FP.F32.S32 R144, UR6 ;  /* 0x0000000600907c45 */ /* 0x000fe20008201400 */
[----:B------:R-:W-:Y:S01]  /*5c20*/  UIADD3 UR6, UPT, UPT, UR9, 0x1d2, URZ ;  /* 0x000001d209067890 */ /* 0x000fe2000fffe0ff */
[----:B------:R-:W-:Y:S02]  /*5c30*/  SEL R160, R0, 0x2, P5 ;  /* 0x0000000200a07807 */ /* 0x000fe40002800000 */
[----:B------:R-:W-:-:S02]  /*5c40*/  FSETP.GT.AND P5, PT, R11, R130, PT ;  /* 0x000000820b00720b */ /* 0x000fc40003fa4000 */
[----:B------:R-:W-:Y:S01]  /*5c50*/  I2FP.F32.S32 R130, UR4 ;  /* 0x0000000400827c45 */ /* 0x000fe20008201400 */
[----:B------:R-:W2:Y:S01]  /*5c60*/  LDCU UR4, c[0x0][0x38c] ;  /* 0x00007180ff0477ac */ /* 0x000ea20008000800 */
[C---:B------:R-:W-:Y:S02]  /*5c70*/  SEL R159, R0.reuse, 0x2, P6 ;  /* 0x00000002009f7807 */ /* 0x040fe40003000000 */
[C---:B------:R-:W-:Y:S02]  /*5c80*/  FSETP.GT.AND P6, PT, R11.reuse, R144, PT ;  /* 0x000000900b00720b */ /* 0x040fe40003fc4000 */
[----:B------:R-:W-:Y:S01]  /*5c90*/  I2FP.F32.S32 R144, UR6 ;  /* 0x0000000600907c45 */ /* 0x000fe20008201400 */
[----:B------:R-:W-:Y:S01]  /*5ca0*/  UIADD3 UR6, UPT, UPT, UR9, 0x1ea, URZ ;  /* 0x000001ea09067890 */ /* 0x000fe2000fffe0ff */
[----:B------:R-:W-:Y:S02]  /*5cb0*/  SEL R155, R0, 0x2, P5 ;  /* 0x00000002009b7807 */ /* 0x000fe40002800000 */
[----:B------:R-:W-:-:S02]  /*5cc0*/  FSETP.GT.AND P5, PT, R11, R130, PT ;  /* 0x000000820b00720b */ /* 0x000fc40003fa4000 */
[----:B------:R-:W-:Y:S01]  /*5cd0*/  I2FP.F32.S32 R130, UR15 ;  /* 0x0000000f00827c45 */ /* 0x000fe20008201400 */
[----:B------:R-:W-:Y:S01]  /*5ce0*/  UIADD3 UR15, UPT, UPT, UR9, 0x1f2, URZ ;  /* 0x000001f2090f7890 */ /* 0x000fe2000fffe0ff */
[C---:B------:R-:W-:Y:S02]  /*5cf0*/  SEL R154, R0.reuse, 0x2, P6 ;  /* 0x00000002009a7807 */ /* 0x040fe40003000000 */
[C---:B------:R-:W-:Y:S02]  /*5d00*/  FSETP.GT.AND P6, PT, R11.reuse, R144, PT ;  /* 0x000000900b00720b */ /* 0x040fe40003fc4000 */
[----:B------:R-:W-:Y:S01]  /*5d10*/  SEL R152, R0, 0x2, P5 ;  /* 0x0000000200987807 */ /* 0x000fe20002800000 */
[----:B--2---:R-:W-:Y:S01]  /*5d20*/  UIADD3 UR4, UPT, UPT, UR4, 0x5b, URZ ;  /* 0x0000005b04047890 */ /* 0x004fe2000fffe0ff */
[----:B------:R-:W-:Y:S01]  /*5d30*/  I2FP.F32.S32 R144, UR16 ;  /* 0x0000001000907c45 */ /* 0x000fe20008201400 */
[----:B------:R-:W2:Y:S01]  /*5d40*/  LDCU UR16, c[0x0][0x38c] ;  /* 0x00007180ff1077ac */ /* 0x000ea20008000800 */
[----:B------:R-:W-:-:S02]  /*5d50*/  FSETP.GT.AND P5, PT, R11, R130, PT ;  /* 0x000000820b00720b */ /* 0x000fc40003fa4000 */
[----:B------:R-:W-:Y:S01]  /*5d60*/  I2FP.F32.S32 R130, UR6 ;  /* 0x0000000600827c45 */ /* 0x000fe20008201400 */
[----:B------:R-:W-:Y:S01]  /*5d70*/  UIADD3 UR6, UPT, UPT, UR9, 0x202, URZ ;  /* 0x0000020209067890 */ /* 0x000fe2000fffe0ff */
[C---:B------:R-:W-:Y:S02]  /*5d80*/  SEL R153, R0.reuse, 0x2, P6 ;  /* 0x0000000200997807 */ /* 0x040fe40003000000 */
[----:B------:R-:W-:Y:S02]  /*5d90*/  FSETP.GT.AND P6, PT, R11, R144, PT ;  /* 0x000000900b00720b */ /* 0x000fe40003fc4000 */
[----:B------:R-:W-:Y:S01]  /*5da0*/  I2FP.F32.S32 R146, UR15 ;  /* 0x0000000f00927c45 */ /* 0x000fe20008201400 */
[----:B------:R-:W-:Y:S01]  /*5db0*/  UIADD3 UR15, UPT, UPT, UR9, 0x20a, URZ ;  /* 0x0000020a090f7890 */ /* 0x000fe2000fffe0ff */
[C---:B------:R-:W-:Y:S02]  /*5dc0*/  SEL R143, R0.reuse, 0x2, P5 ;  /* 0x00000002008f7807 */ /* 0x040fe40002800000 */
[----:B------:R-:W-:-:S02]  /*5dd0*/  SEL R144, R0, 0x2, P6 ;  /* 0x0000000200907807 */ /* 0x000fc40003000000 */
[----:B------:R-:W-:Y:S01]  /*5de0*/  I2FP.F32.S32 R148, UR6 ;  /* 0x0000000600947c45 */ /* 0x000fe20008201400 */
[----:B------:R-:W-:Y:S01]  /*5df0*/  UIADD3 UR6, UPT, UPT, UR9, 0x212, URZ ;  /* 0x0000021209067890 */ /* 0x000fe2000fffe0ff */
[C---:B------:R-:W-:Y:S02]  /*5e00*/  FSETP.GT.AND P5, PT, R11.reuse, R130, PT ;  /* 0x000000820b00720b */ /* 0x040fe40003fa4000 */
[----:B------:R-:W-:Y:S02]  /*5e10*/  FSETP.GT.AND P6, PT, R11, R146, PT ;  /* 0x000000920b00720b */ /* 0x000fe40003fc4000 */
[----:B------:R-:W-:Y:S01]  /*5e20*/  I2FP.F32.S32 R130, UR17 ;  /* 0x0000001100827c45 */ /* 0x000fe20008201400 */
[----:B------:R-:W-:Y:S01]  /*5e30*/  UIADD3 UR17, UPT, UPT, UR9, 0x6, URZ ;  /* 0x0000000609117890 */ /* 0x000fe2000fffe0ff */
[C---:B------:R-:W-:Y:S02]  /*5e40*/  SEL R145, R0.reuse, 0x2, P5 ;  /* 0x0000000200917807 */ /* 0x040fe40002800000 */
[----:B------:R-:W-:-:S02]  /*5e50*/  SEL R146, R0, 0x2, P6 ;  /* 0x0000000200927807 */ /* 0x000fc40003000000 */
[C---:B------:R-:W-:Y:S02]  /*5e60*/  FSETP.GT.AND P5, PT, R11.reuse, R130, PT ;  /* 0x000000820b00720b */ /* 0x040fe40003fa4000 */
[----:B------:R-:W-:Y:S02]  /*5e70*/  FSETP.GT.AND P6, PT, R11, R148, PT ;  /* 0x000000940b00720b */ /* 0x000fe40003fc4000 */
[----:B------:R-:W-:Y:S01]  /*5e80*/  I2FP.F32.S32 R130, UR15 ;  /* 0x0000000f00827c45 */ /* 0x000fe20008201400 */
[----:B------:R-:W-:Y:S01]  /*5e90*/  UIADD3 UR15, UPT, UPT, UR9, 0x5, URZ ;  /* 0x00000005090f7890 */ /* 0x000fe2000fffe0ff */
[----:B------:R-:W-:Y:S01]  /*5ea0*/  I2FP.F32.S32 R150, UR6 ;  /* 0x0000000600967c45 */ /* 0x000fe20008201400 */
[----:B------:R-:W3:Y:S01]  /*5eb0*/  LDCU UR6, c[0x0][0x38c] ;  /* 0x00007180ff0677ac */ /* 0x000ee20008000800 */
        /* <DEDUP_REMOVED lines=10> */
[C---:B------:R-:W-:Y:S01]  /*5f60*/  SEL R150, R0.reuse, 0x2, P6 ;  /* 0x0000000200967807 */ /* 0x040fe20003000000 */
[----:B---3--:R-:W-:Y:S01]  /*5f70*/  UIADD3 UR6, UPT, UPT, UR6, 0x6b, URZ ;  /* 0x0000006b06067890 */ /* 0x008fe2000fffe0ff */
[C---:B------:R-:W-:Y:S02]  /*5f80*/  FSETP.GT.AND P6, PT, R11.reuse, R130, PT ;  /* 0x000000820b00720b */ /* 0x040fe40003fc4000 */
[----:B------:R-:W-:Y:S01]  /*5f90*/  I2FP.F32.S32 R130, UR15 ;  /* 0x0000000f00827c45 */ /* 0x000fe20008201400 */
[----:B------:R-:W3:Y:S01]  /*5fa0*/  LDCU UR15, c[0x0][0x38c] ;  /* 0x00007180ff0f77ac */ /* 0x000ee20008000800 */
[----:B------:R-:W-:Y:S02]  /*5fb0*/  I2FP.F32.S32 R212, UR17 ;  /* 0x0000001100d47c45 */ /* 0x000fe40008201400 */
[----:B------:R-:W-:Y:S01]  /*5fc0*/  SEL R151, R0, 0x2, P5 ;  /* 0x0000000200977807 */ /* 0x000fe20002800000 */
[----:B------:R-:W-:Y:S01]  /*5fd0*/  UIADD3 UR17, UPT, UPT, UR9, 0xe, URZ ;  /* 0x0000000e09117890 */ /* 0x000fe2000fffe0ff */
[----:B------:R-:W-:-:S02]  /*5fe0*/  FSETP.GT.AND P5, PT, R11, R130, PT ;  /* 0x000000820b00720b */ /* 0x000fc40003fa4000 */
[----:B------:R-:W-:Y:S02]  /*5ff0*/  SEL R130, R0, 0x2, P6 ;  /* 0x0000000200827807 */ /* 0x000fe40003000000 */
[----:B------:R-:W-:Y:S02]  /*6000*/  FSETP.GT.AND P6, PT, R11, R212, PT ;  /* 0x000000d40b00720b */ /* 0x000fe40003fc4000 */
[----:B------:R-:W-:Y:S01]  /*6010*/  I2FP.F32.S32 R212, UR11 ;  /* 0x0000000b00d47c45 */ /* 0x000fe20008201400 */
[----:B------:R-:W-:Y:S01]  /*6020*/  UIADD3 UR11, UPT, UPT, UR9, 0xd, URZ ;  /* 0x0000000d090b7890 */ /* 0x000fe2000fffe0ff */
[----:B------:R-:W-:Y:S02]  /*6030*/  SEL R211, R211, 0x5, !P6 ;  /* 0x00000005d3d37807 */ /* 0x000fe40007000000 */
[----:B------:R-:W-:Y:S02]  /*6040*/  FSETP.GT.AND P6, PT, R11, R212, PT ;  /* 0x000000d40b00720b */ /* 0x000fe40003fc4000 */
[----:B------:R-:W-:Y:S01]  /*6050*/  I2FP.F32.S32 R0, UR18 ;  /* 0x0000001200007c45 */ /* 0x000fe20008201400 */
[----:B------:R-:W4:Y:S01]  /*6060*/  LDCU UR18, c[0x0][0x38c] ;  /* 0x00007180ff1277ac */ /* 0x000f220008000800 */
[----:B------:R-:W-:-:S02]  /*6070*/  SEL R12, R12, RZ, P4 ;  /* 0x000000ff0c0c7207 */ /* 0x000fc40002000000 */
[----:B------:R-:W-:Y:S01]  /*6080*/  FSETP.GT.AND P4, PT, R11, R0, !P4 ;  /* 0x000000000b00720b */ /* 0x000fe20006784000 */
[----:B------:R-:W-:Y:S01]  /*6090*/  IMAD.IADD R0, R4, 0x1, R157 ;  /* 0x0000000104007824 */ /* 0x000fe200078e029d */
[----:B------:R-:W-:Y:S01]  /*60a0*/  I2FP.F32.S32 R4, UR17 ;  /* 0x0000001100047c45 */ /* 0x000fe20008201400 */
[----:B------:R-:W-:Y:S01]  /*60b0*/  UIADD3 UR17, UPT, UPT, UR9, 0x98, URZ ;  /* 0x0000009809117890 */ /* 0x000fe2000fffe0ff */
[----:B------:R-:W-:Y:S02]  /*60c0*/  SEL R130, R130, RZ, P5 ;  /* 0x000000ff82827207 */ /* 0x000fe40002800000 */
[----:B------:R-:W-:Y:S02]  /*60d0*/  SEL R211, R211, 0x4, !P5 ;  /* 0x00000004d3d37807 */ /* 0x000fe40006800000 */
[----:B------:R-:W-:Y:S01]  /*60e0*/  I2FP.F32.S32 R212, UR22 ;  /* 0x0000001600d47c45 */ /* 0x000fe20008201400 */
[----:B------:R-:W-:Y:S01]  /*60f0*/  UIADD3 UR22, UPT, UPT, UR9, 0xc1, URZ ;  /* 0x000000c109167890 */ /* 0x000fe2000fffe0ff */
[C---:B------:R-:W-:Y:S01]  /*6100*/  FSETP.GT.AND P5, PT, R11.reuse, R4, PT ;  /* 0x000000040b00720b */ /* 0x040fe20003fa4000 */
[----:B------:R-:W-:Y:S01]  /*6110*/  @P6 IMAD.IADD R0, R130, 0x1, R211 ;  /* 0x0000000182006824 */ /* 0x000fe200078e02d3 */
[----:B------:R-:W-:Y:S01]  /*6120*/  I2FP.F32.S32 R4, UR11 ;  /* 0x0000000b00047c45 */ /* 0x000fe20008201400 */
[----:B------:R-:W-:Y:S01]  /*6130*/  IMAD.MOV.U32 R130, RZ, RZ, 0x7 ;  /* 0x00000007ff827424 */ /* 0x000fe200078e00ff */
[----:B------:R-:W-:Y:S01]  /*6140*/  SEL R213, RZ, 0x1, !P4 ;  /* 0x00000001ffd57807 */ /* 0x000fe20006000000 */
[----:B------:R-:W-:Y:S01]  /*6150*/  UIADD3 UR11, UPT, UPT, UR9, 0xc, URZ ;  /* 0x0000000c090b7890 */ /* 0x000fe2000fffe0ff */
[----:B------:R-:W-:-:S02]  /*6160*/  FSETP.GT.AND P4, PT, R11, R212, PT ;  /* 0x000000d40b00720b */ /* 0x000fc40003f84000 */
[----:B------:R-:W-:Y:S01]  /*6170*/  I2FP.F32.S32 R212, UR10 ;  /* 0x0000000a00d47c45 */ /* 0x000fe20008201400 */
[----:B------:R-:W5:Y:S01]  /*6180*/  LDCU UR10, c[0x0][0x38c] ;  /* 0x00007180ff0a77ac */ /* 0x000f620008000800 */
[C---:B------:R-:W-:Y:S01]  /*6190*/  FSETP.GT.AND P6, PT, R11.reuse, R4, PT ;  /* 0x000000040b00720b */ /* 0x040fe20003fc4000 */
[----:B------:R-:W-:Y:S01]  /*61a0*/  IMAD.IADD R12, R12, 0x1, R213 ;  /* 0x000000010c0c7824 */ /* 0x000fe200078e02d5 */
[----:B------:R-:W-:Y:S02]  /*61b0*/  SEL R211, R130, 0x6, P5 ;  /* 0x0000000682d37807 */ /* 0x000fe40002800000 */
[----:B------:R-:W-:Y:S02]  /*61c0*/  FSETP.GT.AND P5, PT, R11, R212, PT ;  /* 0x000000d40b00720b */ /* 0x000fe40003fa4000 */
[----:B------:R-:W-:Y:S01]  /*61d0*/  I2FP.F32.S32 R4, UR11 ;  /* 0x0000000b00047c45 */ /* 0x000fe20008201400 */
[----:B------:R-:W-:Y:S01]  /*61e0*/  UIADD3 UR11, UPT, UPT, UR9, 0x15, URZ ;  /* 0x00000015090b7890 */ /* 0x000fe2000fffe0ff */
[----:B------:R-:W-:-:S02]  /*61f0*/  SEL R211, R211, 0x4, P6 ;  /* 0x00000004d3d37807 */ /* 0x000fc40003000000 */
[----:B------:R-:W-:Y:S01]  /*6200*/  I2FP.F32.S32 R212, UR17 ;  /* 0x0000001100d47c45 */ /* 0x000fe20008201400 */
[----:B------:R-:W-:Y:S01]  /*6210*/  UIADD3 UR17, UPT, UPT, UR9, 0x16, URZ ;  /* 0x0000001609117890 */ /* 0x000fe2000fffe0ff */
[C---:B------:R-:W-:Y:S02]  /*6220*/  FSETP.GT.AND P6, PT, R11.reuse, R4, !P6 ;  /* 0x000000040b00720b */ /* 0x040fe400077c4000 */
[----:B------:R-:W-:Y:S02]  /*6230*/  SEL R157, R184, RZ, P1 ;  /* 0x000000ffb89d7207 */ /* 0x000fe40000800000 */
[----:B------:R-:W-:Y:S01]  /*6240*/  SEL R4, RZ, 0x1, !P6 ;  /* 0x00000001ff047807 */ /* 0x000fe20007000000 */
[----:B-----5:R-:W-:Y:S01]  /*6250*/  UIADD3 UR10, UPT, UPT, UR10, 0x83, URZ ;  /* 0x000000830a0a7890 */ /* 0x020fe2000fffe0ff */
[C---:B------:R-:W-:Y:S02]  /*6260*/  FSETP.GT.AND P1, PT, R11.reuse, R212, !P1 ;  /* 0x000000d40b00720b */ /* 0x040fe40004f24000 */
[----:B------:R-:W-:Y:S01]  /*6270*/  I2FP.F32.S32 R212, UR17 ;  /* 0x0000001100d47c45 */ /* 0x000fe20008201400 */
[----:B------:R-:W-:Y:S01]  /*6280*/  @P5 IMAD.IADD R28, R4, 0x1, R211 ;  /* 0x00000001041c5824 */ /* 0x000fe200078e02d3 */
[----:B------:R-:W-:Y:S01]  /*6290*/  I2FP.F32.S32 R4, UR11 ;  /* 0x0000000b00047c45 */ /* 0x000fe20008201400 */
[----:B------:R-:W-:Y:S01]  /*62a0*/  UIADD3 UR11, UPT, UPT, UR9, 0x14, URZ ;  /* 0x00000014090b7890 */ /* 0x000fe2000fffe0ff */
[----:B------:R-:W-:Y:S01]  /*62b0*/  FSETP.GT.AND P6, PT, R11, R212, PT ;  /* 0x000000d40b00720b */ /* 0x000fe20003fc4000 */
[----:B------:R-:W5:Y:S01]  /*62c0*/  LDCU UR17, c[0x0][0x38c] ;  /* 0x00007180ff1177ac */ /* 0x000f620008000800 */
[----:B------:R-:W-:-:S02]  /*62d0*/  I2FP.F32.S32 R212, UR5 ;  /* 0x0000000500d47c45 */ /* 0x000fc40008201400 */
[----:B------:R-:W-:Y:S01]  /*62e0*/  SEL R199, R130, 0x6, P6 ;  /* 0x0000000682c77807 */ /* 0x000fe20003000000 */
[----:B------:R-:W0:Y:S01]  /*62f0*/  LDCU UR5, c[0x0][0x38c] ;  /* 0x00007180ff0577ac */ /* 0x000e220008000800 */
[C---:B------:R-:W-:Y:S02]  /*6300*/  FSETP.GT.AND P5, PT, R11.reuse, R212, PT ;  /* 0x000000d40b00720b */ /* 0x040fe40003fa4000 */
[----:B------:R-:W-:Y:S02]  /*6310*/  FSETP.GT.AND P6, PT, R11, R4, PT ;  /* 0x000000040b00720b */ /* 0x000fe40003fc4000 */
[----:B------:R-:W-:Y:S01]  /*6320*/  I2FP.F32.S32 R214, UR22 ;  /* 0x0000001600d67c45 */ /* 0x000fe20008201400 */
[----:B------:R-:W-:Y:S01]  /*6330*/  UIADD3 UR22, UPT, UPT, UR9, 0xa0, URZ ;  /* 0x000000a009167890 */ /* 0x000fe2000fffe0ff */
[----:B------:R-:W-:Y:S01]  /*6340*/  I2FP.F32.S32 R212, UR11 ;  /* 0x0000000b00d47c45 */ /* 0x000fe20008201400 */
[----:B------:R-:W-:Y:S01]  /*6350*/  UIADD3 UR11, UPT, UPT, UR9, 0x1e, URZ ;  /* 0x0000001e090b7890 */ /* 0x000fe2000fffe0ff */
[----:B------:R-:W-:-:S02]  /*6360*/  SEL R199, R199, 0x4, P6 ;  /* 0x00000004c7c77807 */ /* 0x000fc40003000000 */
[C---:B------:R-:W-:Y:S02]  /*6370*/  FSETP.GT.AND P6, PT, R11.reuse, R212, !P6 ;  /* 0x000000d40b00720b */ /* 0x040fe400077c4000 */
[----:B------:R-:W-:Y:S01]  /*6380*/  SEL R184, RZ, 0x1, !P1 ;  /* 0x00000001ffb87807 */ /* 0x000fe20004800000 */
[----:B-----5:R-:W-:Y:S01]  /*6390*/  UIADD3 UR17, UPT, UPT, UR17, 0x8b, URZ ;  /* 0x0000008b11117890 */ /* 0x020fe2000fffe0ff */
[----:B------:R-:W-:Y:S02]  /*63a0*/  FSETP.GT.AND P1, PT, R11, R214, PT ;  /* 0x000000d60b00720b */ /* 0x000fe40003f24000 */
[----:B------:R-:W-:Y:S01]  /*63b0*/  I2FP.F32.S32 R214, UR22 ;  /* 0x0000001600d67c45 */ /* 0x000fe20008201400 */
[----:B------:R-:W-:Y:S01]  /*63c0*/  UIADD3 UR22, UPT, UPT, UR9, 0x1d, URZ ;  /* 0x0000001d09167890 */ /* 0x000fe2000fffe0ff */
[----:B------:R-:W-:Y:S01]  /*63d0*/  SEL R162, RZ, 0x1, !P6 ;  /* 0x00000001ffa27807 */ /* 0x000fe20007000000 */
[----:B0-----:R-:W-:Y:S01]  /*63e0*/  UIADD3 UR5, UPT, UPT, UR5, 0x93, URZ ;  /* 0x0000009305057890 */ /* 0x001fe2000fffe0ff */
[----:B------:R-:W-:Y:S01]  /*63f0*/  I2FP.F32.S32 R212, UR11 ;  /* 0x0000000b00d47c45 */ /* 0x000fe20008201400 */
[----:B------:R-:W0:Y:S01]  /*6400*/  LDCU UR11, c[0x0][0x38c] ;  /* 0x00007180ff0b77ac */ /* 0x000e220008000800 */
[----:B------:R-:W-:Y:S01]  /*6410*/  SEL R4, R209, RZ, P3 ;  /* 0x000000ffd1047207 */ /* 0x000fe20001800000 */
[----:B------:R-:W-:Y:S01]  /*6420*/  @P5 IMAD.IADD R17, R162, 0x1, R199 ;  /* 0x00000001a2115824 */ /* 0x000fe200078e02c7 */
[----:B------:R-:W-:Y:S01]  /*6430*/  I2FP.F32.S32 R162, UR22 ;  /* 0x0000001600a27c45 */ /* 0x000fe20008201400 */
[----:B------:R-:W-:Y:S01]  /*6440*/  UIADD3 UR22, UPT, UPT, UR9, 0x1c, URZ ;  /* 0x0000001c09167890 */ /* 0x000fe2000fffe0ff */
[----:B------:R-:W-:Y:S01]  /*6450*/  FSETP.GT.AND P6, PT, R11, R212, PT ;  /* 0x000000d40b00720b */ /* 0x000fe20003fc4000 */
[----:B------:R-:W-:Y:S01]  /*6460*/  IMAD.IADD R157, R157, 0x1, R184 ;  /* 0x000000019d9d7824 */ /* 0x000fe200078e02b8 */
[----:B------:R-:W-:Y:S01]  /*6470*/  I2FP.F32.S32 R212, UR7 ;  /* 0x0000000700d47c45 */ /* 0x000fe20008201400 */
[----:B------:R-:W5:Y:S01]  /*6480*/  LDCU UR7, c[0x0][0x38c] ;  /* 0x00007180ff0777ac */ /* 0x000f620008000800 */
[----:B------:R-:W-:-:S02]  /*6490*/  FSETP.GT.AND P3, PT, R11, R214, !P3 ;  /* 0x000000d60b00720b */ /* 0x000fc40005f64000 */
[----:B------:R-:W-:Y:S01]  /*64a0*/  I2FP.F32.S32 R214, UR23 ;  /* 0x0000001700d67c45 */ /* 0x000fe20008201400 */
[----:B------:R-:W-:Y:S01]  /*64b0*/  UIADD3 UR23, UPT, UPT, UR9, 0xa8, URZ ;  /* 0x000000a809177890 */ /* 0x000fe2000fffe0ff */
[----:B------:R-:W-:Y:S02]  /*64c0*/  SEL R199, R130, 0x6, P6 ;  /* 0x0000000682c77807 */ /* 0x000fe40003000000 */
[C---:B------:R-:W-:Y:S02]  /*64d0*/  FSETP.GT.AND P5, PT, R11.reuse, R212, PT ;  /* 0x000000d40b00720b */ /* 0x040fe40003fa4000 */
[----:B------:R-:W-:Y:S01]  /*64e0*/  FSETP.GT.AND P6, PT, R11, R162, PT ;  /* 0x000000a20b00720b */ /* 0x000fe20003fc4000 */
[----:B0-----:R-:W-:Y:S01]  /*64f0*/  UIADD3 UR11, UPT, UPT, UR11, 0x9b, URZ ;  /* 0x0000009b0b0b7890 */ /* 0x001fe2000fffe0ff */
[----:B------:R-:W-:Y:S01]  /*6500*/  I2FP.F32.S32 R212, UR22 ;  /* 0x0000001600d47c45 */ /* 0x000fe20008201400 */
[----:B------:R-:W-:Y:S01]  /*6510*/  UIADD3 UR22, UPT, UPT, UR9, 0x25, URZ ;  /* 0x0000002509167890 */ /* 0x000fe2000fffe0ff */
[----:B------:R-:W-:-:S02]  /*6520*/  SEL R211, RZ, 0x1, !P3 ;  /* 0x00000001ffd37807 */ /* 0x000fc40005800000 */
[----:B------:R-:W-:Y:S02]  /*6530*/  FSETP.GT.AND P3, PT, R11, R214, PT ;  /* 0x000000d60b00720b */ /* 0x000fe40003f64000 */
[----:B------:R-:W-:Y:S01]  /*6540*/  SEL R199, R199, 0x4, P6 ;  /* 0x00000004c7c77807 */ /* 0x000fe20003000000 */
[----:B------:R-:W-:Y:S01]  /*6550*/  IMAD.IADD R4, R4, 0x1, R211 ;  /* 0x0000000104047824 */ /* 0x000fe200078e02d3 */
[----:B------:R-:W-:Y:S01]  /*6560*/  I2FP.F32.S32 R214, UR23 ;  /* 0x0000001700d67c45 */ /* 0x000fe20008201400 */
[----:B------:R-:W-:Y:S01]  /*6570*/  UIADD3 UR23, UPT, UPT, UR9, 0x26, URZ ;  /* 0x0000002609177890 */ /* 0x000fe2000fffe0ff */
[----:B------:R-:W-:Y:S02]  /*6580*/  FSETP.GT.AND P6, PT, R11, R212, !P6 ;  /* 0x000000d40b00720b */ /* 0x000fe400077c4000 */
[----:B------:R-:W-:Y:S02]  /*6590*/  SEL R162, R207, RZ, P0 ;  /* 0x000000ffcfa27207 */ /* 0x000fe40000000000 */
[----:B------:R-:W-:-:S02]  /*65a0*/  SEL R156, RZ, 0x1, !P6 ;  /* 0x00000001ff9c7807 */ /* 0x000fc40007000000 */
[----:B------:R-:W-:Y:S01]  /*65b0*/  I2FP.F32.S32 R212, UR23 ;  /* 0x0000001700d47c45 */ /* 0x000fe20008201400 */
[----:B------:R-:W-:Y:S01]  /*65c0*/  UIADD3 UR23, UPT, UPT, UR9, 0xb0, URZ ;  /* 0x000000b009177890 */ /* 0x000fe2000fffe0ff */
[C---:B------:R-:W-:Y:S01]  /*65d0*/  FSETP.GT.AND P0, PT, R11.reuse, R214, !P0 ;  /* 0x000000d60b00720b */ /* 0x040fe20004704000 */
[----:B------:R-:W-:Y:S01]  /*65e0*/  @P5 IMAD.IADD R27, R156, 0x1, R199 ;  /* 0x000000019c1b5824 */ /* 0x000fe200078e02c7 */
[----:B------:R-:W-:Y:S01]  /*65f0*/  I2FP.F32.S32 R214, UR24 ;  /* 0x0000001800d67c45 */ /* 0x000fe20008201400 */
[----:B------:R-:W-:Y:S01]  /*6600*/  UIADD3 UR24, UPT, UPT, UR9, 0x2e, URZ ;  /* 0x0000002e09187890 */ /* 0x000fe2000fffe0ff */
[----:B------:R-:W-:Y:S01]  /*6610*/  I2FP.F32.S32 R156, UR22 ;  /* 0x00000016009c7c45 */ /* 0x000fe20008201400 */
[----:B------:R-:W-:Y:S01]  /*6620*/  UIADD3 UR22, UPT, UPT, UR9, 0x24, URZ ;  /* 0x0000002409167890 */ /* 0x000fe2000fffe0ff */
[----:B------:R-:W-:Y:S02]  /*6630*/  FSETP.GT.AND P6, PT, R11, R212, PT ;  /* 0x000000d40b00720b */ /* 0x000fe40003fc4000 */
[----:B------:R-:W-:Y:S01]  /*6640*/  I2FP.F32.S32 R212, UR12 ;  /* 0x0000000c00d47c45 */ /* 0x000fe20008201400 */
[----:B------:R-:W0:Y:S01]  /*6650*/  LDCU UR12, c[0x0][0x38c] ;  /* 0x00007180ff0c77ac */ /* 0x000e220008000800 */
[----:B------:R-:W-:-:S02]  /*6660*/  SEL R209, RZ, 0x1, !P0 ;  /* 0x00000001ffd17807 */ /* 0x000fc40004000000 */
[C---:B------:R-:W-:Y:S02]  /*6670*/  FSETP.GT.AND P0, PT, R11.reuse, R214, PT ;  /* 0x000000d60b00720b */ /* 0x040fe40003f04000 */
[----:B------:R-:W-:Y:S01]  /*6680*/  SEL R199, R130, 0x6, P6 ;  /* 0x0000000682c77807 */ /* 0x000fe20003000000 */
[----:B------:R-:W-:Y:S01]  /*6690*/  IMAD.IADD R162, R162, 0x1, R209 ;  /* 0x00000001a2a27824 */ /* 0x000fe200078e02d1 */
[----:B------:R-:W-:Y:S01]  /*66a0*/  I2FP.F32.S32 R214, UR23 ;  /* 0x0000001700d67c45 */ /* 0x000fe20008201400 */
[----:B------:R-:W-:Y:S01]  /*66b0*/  UIADD3 UR23, UPT, UPT, UR9, 0x2d, URZ ;  /* 0x0000002d09177890 */ /* 0x000fe2000fffe0ff */
[C---:B------:R-:W-:Y:S02]  /*66c0*/  FSETP.GT.AND P5, PT, R11.reuse, R212, PT ;  /* 0x000000d40b00720b */ /* 0x040fe40003fa4000 */
[C---:B------:R-:W-:Y:S02]  /*66d0*/  FSETP.GT.AND P6, PT, R11.reuse, R156, PT ;  /* 0x0000009c0b00720b */ /* 0x040fe40003fc4000 */
[----:B------:R-:W-:Y:S01]  /*66e0*/  I2FP.F32.S32 R212, UR22 ;  /* 0x0000001600d47c45 */ /* 0x000fe20008201400 */
[----:B------:R-:W-:Y:S01]  /*66f0*/  UIADD3 UR22, UPT, UPT, UR13, 0x2b, URZ ;  /* 0x0000002b0d167890 */ /* 0x000fe2000fffe0ff */
[----:B------:R-:W-:Y:S01]  /*6700*/  SEL R156, R206, RZ, P2 ;  /* 0x000000ffce9c7207 */ /* 0x000fe20001000000 */
[----:B------:R-:W5:Y:S01]  /*6710*/  LDCU UR13, c[0x0][0x38c] ;  /* 0x00007180ff0d77ac */ /* 0x000f620008000800 */
[----:B------:R-:W-:-:S02]  /*6720*/  FSETP.GT.AND P2, PT, R11, R214, !P2 ;  /* 0x000000d60b00720b */ /* 0x000fc40005744000 */
[----:B------:R-:W-:Y:S01]  /*6730*/  SEL R214, R199, 0x4, P6 ;  /* 0x00000004c7d67807 */ /* 0x000fe20003000000 */
[----:B0-----:R-:W-:Y:S01]  /*6740*/  UIADD3 UR12, UPT, UPT, UR12, 0xb3, URZ ;  /* 0x000000b30c0c7890 */ /* 0x001fe2000fffe0ff */
[----:B------:R-:W-:Y:S02]  /*6750*/  FSETP.GT.AND P6, PT, R11, R212, !P6 ;  /* 0x000000d40b00720b */ /* 0x000fe400077c4000 */
[----:B------:R-:W-:Y:S01]  /*6760*/  I2FP.F32.S32 R212, UR25 ;  /* 0x0000001900d47c45 */ /* 0x000fe20008201400 */
[----:B------:R-:W-:Y:S01]  /*6770*/  UIADD3 UR25, UPT, UPT, UR9, 0xb8, URZ ;  /* 0x000000b809197890 */ /* 0x000fe2000fffe0ff */
[----:B------:R-:W-:Y:S01]  /*6780*/  I2FP.F32.S32 R206, UR24 ;  /* 0x0000001800ce7c45 */ /* 0x000fe20008201400 */
[----:B------:R-:W0:Y:S01]  /*6790*/  LDCU UR24, c[0x0][0x38c] ;  /* 0x00007180ff1877ac */ /* 0x000e220008000800 */
[----:B------:R-:W-:Y:S02]  /*67a0*/  SEL R169, RZ, 0x1, !P6 ;  /* 0x00000001ffa97807 */ /* 0x000fe40007000000 */
[----:B------:R-:W-:-:S02]  /*67b0*/  SEL R207, RZ, 0x1, !P2 ;  /* 0x00000001ffcf7807 */ /* 0x000fc40005000000 */
[----:B------:R-:W-:Y:S01]  /*67c0*/  FSETP.GT.AND P2, PT, R11, R212, PT ;  /* 0x000000d40b00720b */ /* 0x000fe20003f44000 */
[----:B------:R-:W-:Y:S01]  /*67d0*/  @P5 IMAD.IADD R10, R169, 0x1, R214 ;  /* 0x00000001a90a5824 */ /* 0x000fe200078e02d6 */
[----:B------:R-:W-:Y:S01]  /*67e0*/  I2FP.F32.S32 R212, UR22 ;  /* 0x0000001600d47c45 */ /* 0x000fe20008201400 */
[----:B------:R-:W-:Y:S01]  /*67f0*/  UIADD3 UR22, UPT, UPT, UR9, 0x2c, URZ ;  /* 0x0000002c09167890 */ /* 0x000fe2000fffe0ff */
[C---:B------:R-:W-:Y:S01]  /*6800*/  FSETP.GT.AND P6, PT, R11.reuse, R206, PT ;  /* 0x000000ce0b00720b */ /* 0x040fe20003fc4000 */
[----:B------:R-:W-:Y:S01]  /*6810*/  IMAD.IADD R156, R156, 0x1, R207 ;  /* 0x000000019c9c7824 */ /* 0x000fe200078e02cf */
[----:B------:R-:W-:Y:S01]  /*6820*/  I2FP.F32.S32 R206, UR23 ;  /* 0x0000001700ce7c45 */ /* 0x000fe20008201400 */
[----:B------:R-:W-:Y:S01]  /*6830*/  UIADD3 UR23, UPT, UPT, UR9, 0x35, URZ ;  /* 0x0000003509177890 */ /* 0x000fe2000fffe0ff */
[----:B------:R-:W-:Y:S02]  /*6840*/  FSETP.GT.AND P5, PT, R11, R212, PT ;  /* 0x000000d40b00720b */ /* 0x000fe40003fa4000 */
[----:B------:R-:W-:-:S02]  /*6850*/  SEL R199, R130, 0x6, P6 ;  /* 0x0000000682c77807 */ /* 0x000fc40003000000 */
[----:B------:R-:W-:Y:S01]  /*6860*/  I2FP.F32.S32 R212, UR25 ;  /* 0x0000001900d47c45 */ /* 0x000fe20008201400 */
[----:B------:R-:W-:Y:S01]  /*6870*/  UIADD3 UR25, UPT, UPT, UR9, 0x36, URZ ;  /* 0x0000003609197890 */ /* 0x000fe2000fffe0ff */
[C---:B------:R-:W-:Y:S01]  /*6880*/  FSETP.GT.AND P6, PT, R11.reuse, R206, PT ;  /* 0x000000ce0b00720b */ /* 0x040fe20003fc4000 */
[----:B0-----:R-:W-:Y:S01]  /*6890*/  UIADD3 UR24, UPT, UPT, UR24, 0xc3, URZ ;  /* 0x000000c318187890 */ /* 0x001fe2000fffe0ff */
[----:B------:R-:W-:Y:S01]  /*68a0*/  I2FP.F32.S32 R206, UR22 ;  /* 0x0000001600ce7c45 */ /* 0x000fe20008201400 */
[----:B------:R-:W-:Y:S01]  /*68b0*/  UIADD3 UR22, UPT, UPT, UR14, 0x33, URZ ;  /* 0x000000330e167890 */ /* 0x000fe2000fffe0ff */
[----:B------:R-:W-:Y:S01]  /*68c0*/  SEL R169, R204, RZ, P4 ;  /* 0x000000ffcca97207 */ /* 0x000fe20002000000 */
[----:B------:R-:W0:Y:S01]  /*68d0*/  LDCU UR14, c[0x0][0x38c] ;  /* 0x00007180ff0e77ac */ /* 0x000e220008000800 */
[----:B------:R-:W-:Y:S02]  /*68e0*/  FSETP.GT.AND P4, PT, R11, R212, !P4 ;  /* 0x000000d40b00720b */ /* 0x000fe40006784000 */
[----:B------:R-:W-:-:S02]  /*68f0*/  SEL R212, R199, 0x4, P6 ;  /* 0x00000004c7d47807 */ /* 0x000fc40003000000 */
[C---:B------:R-:W-:Y:S02]  /*6900*/  FSETP.GT.AND P6, PT, R11.reuse, R206, !P6 ;  /* 0x000000ce0b00720b */ /* 0x040fe400077c4000 */
[----:B------:R-:W-:Y:S01]  /*6910*/  I2FP.F32.S32 R204, UR26 ;  /* 0x0000001a00cc7c45 */ /* 0x000fe20008201400 */
[----:B------:R-:W-:Y:S01]  /*6920*/  UIADD3 UR26, UPT, UPT, UR9, 0xf1, URZ ;  /* 0x000000f1091a7890 */ /* 0x000fe2000fffe0ff */
[----:B------:R-:W-:Y:S01]  /*6930*/  I2FP.F32.S32 R202, UR25 ;  /* 0x0000001900ca7c45 */ /* 0x000fe20008201400 */
[----:B------:R-:W-:Y:S01]  /*6940*/  UIADD3 UR25, UPT, UPT, UR9, 0xc0, URZ ;  /* 0x000000c009197890 */ /* 0x000fe2000fffe0ff */
[----:B------:R-:W-:Y:S02]  /*6950*/  SEL R199, RZ, 0x1, !P6 ;  /* 0x00000001ffc77807 */ /* 0x000fe40007000000 */
[----:B------:R-:W-:Y:S02]  /*6960*/  SEL R206, RZ, 0x1, !P4 ;  /* 0x00000001ffce7807 */ /* 0x000fe40006000000 */
[----:B------:R-:W-:Y:S01]  /*6970*/  FSETP.GT.AND P4, PT, R11, R204, PT ;  /* 0x000000cc0b00720b */ /* 0x000fe20003f84000 */
[----:B------:R-:W-:Y:S01]  /*6980*/  @P5 IMAD.IADD R25, R199, 0x1, R212 ;  /* 0x00000001c7195824 */ /* 0x000fe200078e02d4 */
[----:B------:R-:W-:Y:S01]  /*6990*/  I2FP.F32.S32 R204, UR22 ;  /* 0x0000001600cc7c45 */ /* 0x000fe20008201400 */
[----:B------:R-:W-:Y:S01]  /*69a0*/  UIADD3 UR22, UPT, UPT, UR9, 0x34, URZ ;  /* 0x0000003409167890 */ /* 0x000fe2000fffe0ff */
[----:B------:R-:W-:Y:S01]  /*69b0*/  FSETP.GT.AND P6, PT, R11, R202, PT ;  /* 0x000000ca0b00720b */ /* 0x000fe20003fc4000 */
[----:B------:R-:W-:Y:S01]  /*69c0*/  IMAD.IADD R169, R169, 0x1, R206 ;  /* 0x00000001a9a97824 */ /* 0x000fe200078e02ce */
[----:B------:R-:W-:Y:S01]  /*69d0*/  I2FP.F32.S32 R202, UR23 ;  /* 0x0000001700ca7c45 */ /* 0x000fe20008201400 */
[----:B------:R-:W-:Y:S01]  /*69e0*/  UIADD3 UR23, UPT, UPT, UR9, 0x3e, URZ ;  /* 0x0000003e09177890 */ /* 0x000fe2000fffe0ff */
[----:B------:R-:W-:-:S02]  /*69f0*/  FSETP.GT.AND P5, PT, R11, R204, PT ;  /* 0x000000cc0b00720b */ /* 0x000fc40003fa4000 */
[----:B------:R-:W-:Y:S01]  /*6a00*/  I2FP.F32.S32 R204, UR25 ;  /* 0x0000001900cc7c45 */ /* 0x000fe20008201400 */
[----:B------:R-:W-:Y:S01]  /*6a10*/  UIADD3 UR25, UPT, UPT, UR9, 0xe9, URZ ;  /* 0x000000e909197890 */ /* 0x000fe2000fffe0ff */
[----:B------:R-:W-:Y:S02]  /*6a20*/  SEL R199, R130, 0x6, P6 ;  /* 0x0000000682c77807 */ /* 0x000fe40003000000 */
[----:B------:R-:W-:Y:S02]  /*6a30*/  FSETP.GT.AND P6, PT, R11, R202, PT ;  /* 0x000000ca0b00720b */ /* 0x000fe40003fc4000 */
[----:B------:R-:W-:Y:S01]  /*6a40*/  I2FP.F32.S32 R202, UR22 ;  /* 0x0000001600ca7c45 */ /* 0x000fe20008201400 */
[----:B------:R-:W-:Y:S01]  /*6a50*/  UIADD3 UR22, UPT, UPT, UR9, 0x3d, URZ ;  /* 0x0000003d09167890 */ /* 0x000fe2000fffe0ff */
[----:B------:R-:W-:Y:S02]  /*6a60*/  SEL R161, R161, RZ, P1 ;  /* 0x000000ffa1a17207 */ /* 0x000fe40000800000 */
[----:B------:R-:W-:-:S02]  /*6a70*/  FSETP.GT.AND P1, PT, R11, R204, !P1 ;  /* 0x000000cc0b00720b */ /* 0x000fc40004f24000 */
[----:B------:R-:W-:Y:S02]  /*6a80*/  SEL R214, R199, 0x4, P6 ;  /* 0x00000004c7d67807 */ /* 0x000fe40003000000 */
[----:B------:R-:W-:Y:S02]  /*6a90*/  FSETP.GT.AND P6, PT, R11, R202, !P6 ;  /* 0x000000ca0b00720b */ /* 0x000fe400077c4000 */
[----:B------:R-:W-:Y:S01]  /*6aa0*/  I2FP.F32.S32 R212, UR25 ;  /* 0x0000001900d47c45 */ /* 0x000fe20008201400 */
[----:B------:R-:W-:Y:S01]  /*6ab0*/  UIADD3 UR25, UPT, UPT, UR9, 0x46, URZ ;  /* 0x0000004609197890 */ /* 0x000fe2000fffe0ff */
[----:B------:R-:W-:Y:S01]  /*6ac0*/  I2FP.F32.S32 R202, UR23 ;  /* 0x0000001700ca7c45 */ /* 0x000fe20008201400 */
[----:B------:R-:W-:Y:S01]  /*6ad0*/  UIADD3 UR23, UPT, UPT, UR9, 0xc8, URZ ;  /* 0x000000c809177890 */ /* 0x000fe2000fffe0ff */
[----:B------:R-:W-:Y:S02]  /*6ae0*/  SEL R204, RZ, 0x1, !P1 ;  /* 0x00000001ffcc7807 */ /* 0x000fe40004800000 */
[----:B------:R-:W-:-:S02]  /*6af0*/  SEL R195, RZ, 0x1, !P6 ;  /* 0x00000001ffc37807 */ /* 0x000fc40007000000 */
[----:B------:R-:W-:Y:S01]  /*6b00*/  FSETP.GT.AND P1, PT, R11, R212, PT ;  /* 0x000000d40b00720b */ /* 0x000fe20003f24000 */
[----:B------:R-:W-:Y:S01]  /*6b10*/  IMAD.IADD R161, R161, 0x1, R204 ;  /* 0x00000001a1a17824 */ /* 0x000fe200078e02cc */
[----:B------:R-:W-:Y:S01]  /*6b20*/  I2FP.F32.S32 R212, UR21 ;  /* 0x0000001500d47c45 */ /* 0x000fe20008201400 */
[----:B------:R-:W-:Y:S01]  /*6b30*/  UIADD3 UR21, UPT, UPT, UR9, 0x3c, URZ ;  /* 0x0000003c09157890 */ /* 0x000fe2000fffe0ff */
[----:B------:R-:W-:Y:S01]  /*6b40*/  FSETP.GT.AND P6, PT, R11, R202, PT ;  /* 0x000000ca0b00720b */ /* 0x000fe20003fc4000 */
[----:B------:R-:W-:Y:S01]  /*6b50*/  @P5 IMAD.IADD R16, R195, 0x1, R214 ;  /* 0x00000001c3105824 */ /* 0x000fe200078e02d6 */
[----:B------:R-:W-:Y:S01]  /*6b60*/  I2FP.F32.S32 R202, UR22 ;  /* 0x0000001600ca7c45 */ /* 0x000fe20008201400 */
[----:B------:R-:W2:Y:S01]  /*6b70*/  LDCU UR22, c[0x0][0x38c] ;  /* 0x00007180ff1677ac */ /* 0x000ea20008000800 */
[----:B------:R-:W-:Y:S02]  /*6b80*/  SEL R195, R130, 0x6, P6 ;  /* 0x0000000682c37807 */ /* 0x000fe40003000000 */
[----:B------:R-:W-:-:S02]  /*6b90*/  FSETP.GT.AND P5, PT, R11, R212, PT ;  /* 0x000000d40b00720b */ /* 0x000fc40003fa4000 */
[----:B------:R-:W-:Y:S02]  /*6ba0*/  FSETP.GT.AND P6, PT, R11, R202, PT ;  /* 0x000000ca0b00720b */ /* 0x000fe40003fc4000 */
[----:B------:R-:W-:Y:S01]  /*6bb0*/  I2FP.F32.S32 R212, UR23 ;  /* 0x0000001700d47c45 */ /* 0x000fe20008201400 */
[----:B------:R-:W-:Y:S01]  /*6bc0*/  UIADD3 UR23, UPT, UPT, UR9, 0x45, URZ ;  /* 0x0000004509177890 */ /* 0x000fe2000fffe0ff */
[----:B------:R-:W-:Y:S01]  /*6bd0*/  I2FP.F32.S32 R202, UR21 ;  /* 0x0000001500ca7c45 */ /* 0x000fe20008201400 */
[----:B-1----:R-:W-:Y:S01]  /*6be0*/  UIADD3 UR21, UPT, UPT, UR8, 0x43, URZ ;  /* 0x0000004308157890 */ /* 0x002fe2000fffe0ff */
[----:B------:R-:W-:Y:S01]  /*6bf0*/  SEL R185, R185, RZ, P3 ;  /* 0x000000ffb9b97207 */ /* 0x000fe20001800000 */
[----:B------:R-:W1:Y:S01]  /*6c00*/  LDCU UR8, c[0x0][0x38c] ;  /* 0x00007180ff0877ac */ /* 0x000e620008000800 */
[----:B------:R-:W-:Y:S02]  /*6c10*/  SEL R216, R195, 0x4, P6 ;  /* 0x00000004c3d87807 */ /* 0x000fe40003000000 */
[----:B------:R-:W-:-:S02]  /*6c20*/  FSETP.GT.AND P3, PT, R11, R212, !P3 ;  /* 0x000000d40b00720b */ /* 0x000fc40005f64000 */
[C---:B------:R-:W-:Y:S01]  /*6c30*/  FSETP.GT.AND P6, PT, R11.reuse, R202, !P6 ;  /* 0x000000ca0b00720b */ /* 0x040fe200077c4000 */
[----:B--2---:R-:W-:Y:S01]  /*6c40*/  UIADD3 UR22, UPT, UPT, UR22, 0xe3, URZ ;  /* 0x000000e316167890 */ /* 0x004fe2000fffe0ff */
        /* <DEDUP_REMOVED lines=8> */
[----:B------:R-:W-:Y:S01]  /*6cd0*/  FSETP.GT.AND P6, PT, R11, R212, PT ;  /* 0x000000d40b00720b */ /* 0x000fe20003fc4000 */
[----:B------:R-:W-:Y:S01]  /*6ce0*/  IMAD.IADD R185, R185, 0x1, R202 ;  /* 0x00000001b9b97824 */ /* 0x000fe200078e02ca */
[----:B------:R-:W-:Y:S01]  /*6cf0*/  I2FP.F32.S32 R214, UR21 ;  /* 0x0000001500d67c45 */ /* 0x000fe20008201400 */
[----:B------:R-:W2:Y:S01]  /*6d00*/  LDCU UR21, c[0x0][0x38c] ;  /* 0x00007180ff1577ac */ /* 0x000ea20008000800 */
[----:B------:R-:W-:-:S02]  /*6d10*/  I2FP.F32.S32 R212, UR23 ;  /* 0x0000001700d47c45 */ /* 0x000fc40008201400 */
[C---:B------:R-:W-:Y:S01]  /*6d20*/  FSETP.GT.AND P5, PT, R11.reuse, R214, PT ;  /* 0x000000d60b00720b */ /* 0x040fe20003fa4000 */
[----:B------:R-:W-:Y:S01]  /*6d30*/  UIADD3 UR23, UPT, UPT, UR9, 0x44, URZ ;  /* 0x0000004409177890 */ /* 0x000fe2000fffe0ff */
[----:B------:R-:W-:Y:S01]  /*6d40*/  SEL R193, R130, 0x6, P6 ;  /* 0x0000000682c17807 */ /* 0x000fe20003000000 */
[----:B-1----:R-:W-:Y:S01]  /*6d50*/  UIADD3 UR8, UPT, UPT, UR8, 0xeb, URZ ;  /* 0x000000eb08087890 */ /* 0x002fe2000fffe0ff */
[----:B------:R-:W-:Y:S01]  /*6d60*/  I2FP.F32.S32 R214, UR25 ;  /* 0x0000001900d67c45 */ /* 0x000fe20008201400 */
[----:B------:R-:W-:Y:S01]  /*6d70*/  UIADD3 UR25, UPT, UPT, UR9, 0x4e, URZ ;  /* 0x0000004e09197890 */ /* 0x000fe2000fffe0ff */
[----:B------:R-:W-:Y:S02]  /*6d80*/  FSETP.GT.AND P6, PT, R11, R212, PT ;  /* 0x000000d40b00720b */ /* 0x000fe40003fc4000 */
[----:B------:R-:W-:Y:S01]  /*6d90*/  I2FP.F32.S32 R212, UR23 ;  /* 0x0000001700d47c45 */ /* 0x000fe20008201400 */
[----:B------:R-:W-:Y:S01]  /*6da0*/  UIADD3 UR23, UPT, UPT, UR9, 0x4d, URZ ;  /* 0x0000004d09177890 */ /* 0x000fe2000fffe0ff */
[----:B------:R-:W-:-:S02]  /*6db0*/  SEL R168, R168, RZ, P0 ;  /* 0x000000ffa8a87207 */ /* 0x000fc40000000000 */
[----:B------:R-:W-:Y:S02]  /*6dc0*/  FSETP.GT.AND P0, PT, R11, R214, !P0 ;  /* 0x000000d60b00720b */ /* 0x000fe40004704000 */
[----:B------:R-:W-:Y:S01]  /*6dd0*/  SEL R214, R193, 0x4, P6 ;  /* 0x00000004c1d67807 */ /* 0x000fe20003000000 */
[----:B--2---:R-:W-:Y:S01]  /*6de0*/  UIADD3 UR21, UPT, UPT, UR21, 0xf3, URZ ;  /* 0x000000f315157890 */ /* 0x004fe2000fffe0ff */
[----:B------:R-:W-:Y:S02]  /*6df0*/  FSETP.GT.AND P6, PT, R11, R212, !P6 ;  /* 0x000000d40b00720b */ /* 0x000fe400077c4000 */
[----:B------:R-:W-:Y:S01]  /*6e00*/  I2FP.F32.S32 R212, UR26 ;  /* 0x0000001a00d47c45 */ /* 0x000fe20008201400 */
[----:B------:R-:W-:Y:S01]  /*6e10*/  UIADD3 UR26, UPT, UPT, UR9, 0x111, URZ ;  /* 0x00000111091a7890 */ /* 0x000fe2000fffe0ff */
[----:B------:R-:W-:Y:S01]  /*6e20*/  I2FP.F32.S32 R210, UR25 ;  /* 0x0000001900d27c45 */ /* 0x000fe20008201400 */
[----:B------:R-:W-:Y:S01]  /*6e30*/  UIADD3 UR25, UPT, UPT, UR9, 0xd8, URZ ;  /* 0x000000d809197890 */ /* 0x000fe2000fffe0ff */
[----:B------:R-:W-:-:S02]  /*6e40*/  SEL R193, RZ, 0x1, !P6 ;  /* 0x00000001ffc17807 */ /* 0x000fc40007000000 */
[----:B------:R-:W-:Y:S02]  /*6e50*/  SEL R199, RZ, 0x1, !P0 ;  /* 0x00000001ffc77807 */ /* 0x000fe40004000000 */
        /* <DEDUP_REMOVED lines=22> */
[----:B------:R-:W1:Y:S01]  /*6fc0*/  LDCU UR23, c[0x0][0x38c] ;  /* 0x00007180ff1777ac */ /* 0x000e620008000800 */
        /* <DEDUP_REMOVED lines=9> */
[----:B------:R-:W-:Y:S01]  /*7060*/  UIADD3 UR20, UPT, UPT, UR9, 0x5e, URZ ;  /* 0x0000005e09147890 */ /* 0x000fe2000fffe0ff */
[----:B------:R-:W-:Y:S02]  /*7070*/  SEL R193, R130, 0x6, P6 ;  /* 0x0000000682c17807 */ /* 0x000fe40003000000 */
[----:B------:R-:W-:-:S02]  /*7080*/  FSETP.GT.AND P5, PT, R11, R212, PT ;  /* 0x000000d40b00720b */ /* 0x000fc40003fa4000 */
[----:B------:R-:W-:Y:S01]  /*7090*/  FSETP.GT.AND P6, PT, R11, R210, PT ;  /* 0x000000d20b00720b */ /* 0x000fe20003fc4000 */
[----:B-1----:R-:W-:Y:S01]  /*70a0*/  UIADD3 UR23, UPT, UPT, UR23, 0x113, URZ ;  /* 0x0000011317177890 */ /* 0x002fe2000fffe0ff */
[----:B------:R-:W-:Y:S01]  /*70b0*/  I2FP.F32.S32 R212, UR25 ;  /* 0x0000001900d47c45 */ /* 0x000fe20008201400 */
[----:B------:R-:W-:Y:S01]  /*70c0*/  UIADD3 UR25, UPT, UPT, UR9, 0x109, URZ ;  /* 0x0000010909197890 */ /* 0x000fe2000fffe0ff */
[----:B------:R-:W-:Y:S01]  /*70d0*/  I2FP.F32.S32 R210, UR19 ;  /* 0x0000001300d27c45 */ /* 0x000fe20008201400 */
[----:B------:R-:W-:Y:S01]  /*70e0*/  UIADD3 UR19, UPT, UPT, UR9, 0x5d, URZ ;  /* 0x0000005d09137890 */ /* 0x000fe2000fffe0ff */
[----:B------:R-:W-:Y:S02]  /*70f0*/  SEL R214, R193, 0x4, P6 ;  /* 0x00000004c1d67807 */ /* 0x000fe40003000000 */
[----:B------:R-:W-:Y:S02]  /*7100*/  FSETP.GT.AND P6, PT, R11, R210, !P6 ;  /* 0x000000d20b00720b */ /* 0x000fe400077c4000 */
[----:B------:R-:W-:-:S02]  /*7110*/  SEL R180, R180, RZ, P4 ;  /* 0x000000ffb4b47207 */ /* 0x000fc40002000000 */
[----:B------:R-:W-:Y:S01]  /*7120*/  I2FP.F32.S32 R210, UR20 ;  /* 0x0000001400d27c45 */ /* 0x000fe20008201400 */
[----:B------:R-:W-:Y:S01]  /*7130*/  UIADD3 UR20, UPT, UPT, UR9, 0xe8, URZ ;  /* 0x000000e809147890 */ /* 0x000fe2000fffe0ff */
[C---:B------:R-:W-:Y:S02]  /*7140*/  FSETP.GT.AND P4, PT, R11.reuse, R212, !P4 ;  /* 0x000000d40b00720b */ /* 0x040fe40006784000 */
[----:B------:R-:W-:Y:S01]  /*7150*/  I2FP.F32.S32 R212, UR25 ;  /* 0x0000001900d47c45 */ /* 0x000fe20008201400 */
[----:B------:R-:W-:Y:S01]  /*7160*/  UIADD3 UR25, UPT, UPT, UR9, 0x66, URZ ;  /* 0x0000006609197890 */ /* 0x000fe2000fffe0ff */
[----:B------:R-:W-:Y:S02]  /*7170*/  SEL R187, RZ, 0x1, !P6 ;  /* 0x00000001ffbb7807 */ /* 0x000fe40007000000 */
[----:B------:R-:W-:Y:S02]  /*7180*/  FSETP.GT.AND P6, PT, R11, R210, PT ;  /* 0x000000d20b00720b */ /* 0x000fe40003fc4000 */
[----:B------:R-:W-:Y:S01]  /*7190*/  SEL R195, RZ, 0x1, !P4 ;  /* 0x00000001ffc37807 */ /* 0x000fe20006000000 */
[----:B------:R-:W-:Y:S01]  /*71a0*/  @P5 IMAD.IADD R14, R187, 0x1, R214 ;  /* 0x00000001bb0e5824 */ /* 0x000fe200078e02d6 */
[----:B------:R-:W-:Y:S01]  /*71b0*/  I2FP.F32.S32 R210, UR19 ;  /* 0x0000001300d27c45 */ /* 0x000fe20008201400 */
[----:B------:R-:W-:Y:S01]  /*71c0*/  UIADD3 UR19, UPT, UPT, UR9, 0x5c, URZ ;  /* 0x0000005c09137890 */ /* 0x000fe2000fffe0ff */
[----:B------:R-:W-:Y:S01]  /*71d0*/  FSETP.GT.AND P4, PT, R11, R212, PT ;  /* 0x000000d40b00720b */ /* 0x000fe20003f84000 */
[----:B------:R-:W-:Y:S01]  /*71e0*/  IMAD.IADD R180, R180, 0x1, R195 ;  /* 0x00000001b4b47824 */ /* 0x000fe200078e02c3 */
[----:B------:R-:W-:Y:S01]  /*71f0*/  I2FP.F32.S32 R212, UR4 ;  /* 0x0000000400d47c45 */ /* 0x000fe20008201400 */
[----:B------:R-:W1:Y:S01]  /*7200*/  LDCU UR4, c[0x0][0x38c] ;  /* 0x00007180ff0477ac */ /* 0x000e620008000800 */
[----:B------:R-:W-:-:S02]  /*7210*/  SEL R187, R130, 0x6, P6 ;  /* 0x0000000682bb7807 */ /* 0x000fc40003000000 */
[C---:B------:R-:W-:Y:S02]  /*7220*/  FSETP.GT.AND P5, PT, R11.reuse, R212, PT ;  /* 0x000000d40b00720b */ /* 0x040fe40003fa4000 */
[----:B------:R-:W-:Y:S02]  /*7230*/  FSETP.GT.AND P6, PT, R11, R210, PT ;  /* 0x000000d20b00720b */ /* 0x000fe40003fc4000 */
[----:B------:R-:W-:Y:S01]  /*7240*/  I2FP.F32.S32 R212, UR20 ;  /* 0x0000001400d47c45 */ /* 0x000fe20008201400 */
[----:B------:R-:W-:Y:S01]  /*7250*/  UIADD3 UR20, UPT, UPT, UR9, 0x65, URZ ;  /* 0x0000006509147890 */ /* 0x000fe2000fffe0ff */
[----:B------:R-:W-:Y:S01]  /*7260*/  I2FP.F32.S32 R210, UR19 ;  /* 0x0000001300d27c45 */ /* 0x000fe20008201400 */
[----:B------:R-:W-:Y:S01]  /*7270*/  UIADD3 UR19, UPT, UPT, UR16, 0x63, URZ ;  /* 0x0000006310137890 */ /* 0x000fe2000fffe0ff */
[----:B------:R-:W-:Y:S01]  /*7280*/  SEL R192, R192, RZ, P1 ;  /* 0x000000ffc0c07207 */ /* 0x000fe20000800000 */
[----:B------:R-:W2:Y:S01]  /*7290*/  LDCU UR16, c[0x0][0x38c] ;  /* 0x00007180ff1077ac */ /* 0x000ea20008000800 */
[----:B------:R-:W-:-:S02]  /*72a0*/  SEL R214, R187, 0x4, P6 ;  /* 0x00000004bbd67807 */ /* 0x000fc40003000000 */
[C---:B------:R-:W-:Y:S02]  /*72b0*/  FSETP.GT.AND P1, PT, R11.reuse, R212, !P1 ;  /* 0x000000d40b00720b */ /* 0x040fe40004f24000 */
        /* <DEDUP_REMOVED lines=15> */
[----:B------:R-:W-:Y:S01]  /*73b0*/  FSETP.GT.AND P5, PT, R11, R212, PT ;  /* 0x000000d40b00720b */ /* 0x000fe20003fa4000 */
[----:B--2---:R-:W-:Y:S01]  /*73c0*/  UIADD3 UR16, UPT, UPT, UR16, 0x12b, URZ ;  /* 0x0000012b10107890 */ /* 0x004fe2000fffe0ff */
[----:B------:R-:W-:-:S02]  /*73d0*/  SEL R179, R130, 0x6, P6 ;  /* 0x0000000682b37807 */ /* 0x000fc40003000000 */
[----:B------:R-:W-:Y:S01]  /*73e0*/  I2FP.F32.S32 R212, UR25 ;  /* 0x0000001900d47c45 */ /* 0x000fe20008201400 */
[----:B------:R-:W-:Y:S01]  /*73f0*/  UIADD3 UR25, UPT, UPT, UR9, 0x119, URZ ;  /* 0x0000011909197890 */ /* 0x000fe2000fffe0ff */
[----:B------:R-:W-:Y:S02]  /*7400*/  FSETP.GT.AND P6, PT, R11, R210, PT ;  /* 0x000000d20b00720b */ /* 0x000fe40003fc4000 */
[----:B------:R-:W-:Y:S01]  /*7410*/  I2FP.F32.S32 R210, UR19 ;  /* 0x0000001300d27c45 */ /* 0x000fe20008201400 */
[----:B------:R-:W-:Y:S01]  /*7420*/  UIADD3 UR19, UPT, UPT, UR9, 0x6d, URZ ;  /* 0x0000006d09137890 */ /* 0x000fe2000fffe0ff */
[----:B------:R-:W-:Y:S02]  /*7430*/  SEL R186, R186, RZ, P3 ;  /* 0x000000ffbaba7207 */ /* 0x000fe40001800000 */
[----:B------:R-:W-:Y:S02]  /*7440*/  SEL R214, R179, 0x4, P6 ;  /* 0x00000004b3d67807 */ /* 0x000fe40003000000 */
[----:B------:R-:W-:-:S02]  /*7450*/  FSETP.GT.AND P3, PT, R11, R212, !P3 ;  /* 0x000000d40b00720b */ /* 0x000fc40005f64000 */
[C---:B------:R-:W-:Y:S02]  /*7460*/  FSETP.GT.AND P6, PT, R11.reuse, R210, !P6 ;  /* 0x000000d20b00720b */ /* 0x040fe400077c4000 */
[----:B------:R-:W-:Y:S01]  /*7470*/  I2FP.F32.S32 R212, UR25 ;  /* 0x0000001900d47c45 */ /* 0x000fe20008201400 */
[----:B------:R-:W-:Y:S01]  /*7480*/  UIADD3 UR25, UPT, UPT, UR9, 0xf8, URZ ;  /* 0x000000f809197890 */ /* 0x000fe2000fffe0ff */
[----:B------:R-:W-:Y:S01]  /*7490*/  I2FP.F32.S32 R210, UR20 ;  /* 0x0000001400d27c45 */ /* 0x000fe20008201400 */
[----:B------:R-:W2:Y:S01]  /*74a0*/  LDCU UR20, c[0x0][0x38c] ;  /* 0x00007180ff1477ac */ /* 0x000ea20008000800 */
[----:B------:R-:W-:Y:S02]  /*74b0*/  SEL R171, RZ, 0x1, !P6 ;  /* 0x00000001ffab7807 */ /* 0x000fe40007000000 */
        /* <DEDUP_REMOVED lines=10> */
[----:B------:R-:W-:Y:S02]  /*7560*/  SEL R171, R130, 0x6, P6 ;  /* 0x0000000682ab7807 */ /* 0x000fe40003000000 */
[----:B------:R-:W-:Y:S01]  /*7570*/  I2FP.F32.S32 R212, UR25 ;  /* 0x0000001900d47c45 */ /* 0x000fe20008201400 */
[----:B------:R-:W-:Y:S01]  /*7580*/  UIADD3 UR25, UPT, UPT, UR9, 0x76, URZ ;  /* 0x0000007609197890 */ /* 0x000fe2000fffe0ff */
[C---:B------:R-:W-:Y:S01]  /*7590*/  FSETP.GT.AND P6, PT, R11.reuse, R210, PT ;  /* 0x000000d20b00720b */ /* 0x040fe20003fc4000 */
[----:B--2---:R-:W-:Y:S01]  /*75a0*/  UIADD3 UR20, UPT, UPT, UR20, 0x143, URZ ;  /* 0x0000014314147890 */ /* 0x004fe2000fffe0ff */
[----:B------:R-:W-:Y:S01]  /*75b0*/  I2FP.F32.S32 R210, UR6 ;  /* 0x0000000600d27c45 */ /* 0x000fe20008201400 */
[----:B---3--:R-:W-:Y:S01]  /*75c0*/  UIADD3 UR6, UPT, UPT, UR15, 0x73, URZ ;  /* 0x000000730f067890 */ /* 0x008fe2000fffe0ff */
[----:B------:R-:W-:Y:S01]  /*75d0*/  SEL R176, R176, RZ, P0 ;  /* 0x000000ffb0b07207 */ /* 0x000fe20000000000 */
[----:B------:R-:W2:Y:S01]  /*75e0*/  LDCU UR15, c[0x0][0x38c] ;  /* 0x00007180ff0f77ac */ /* 0x000ea20008000800 */
        /* <DEDUP_REMOVED lines=9> */
[C---:B------:R-:W-:Y:S01]  /*7680*/  FSETP.GT.AND P0, PT, R11.reuse, R210, PT ;  /* 0x000000d20b00720b */ /* 0x040fe20003f04000 */
[----:B------:R-:W-:Y:S01]  /*7690*/  IMAD.IADD R176, R176, 0x1, R179 ;  /* 0x00000001b0b07824 */ /* 0x000fe200078e02b3 */
[----:B------:R-:W-:Y:S01]  /*76a0*/  I2FP.F32.S32 R210, UR6 ;  /* 0x0000000600d27c45 */ /* 0x000fe20008201400 */
[----:B------:R-:W-:Y:S01]  /*76b0*/  UIADD3 UR6, UPT, UPT, UR9, 0x74, URZ ;  /* 0x0000007409067890 */ /* 0x000fe2000fffe0ff */
[----:B------:R-:W-:Y:S01]  /*76c0*/  FSETP.GT.AND P6, PT, R11, R190, PT ;  /* 0x000000be0b00720b */ /* 0x000fe20003fc4000 */
[----:B------:R-:W-:Y:S01]  /*76d0*/  @P5 IMAD.IADD R21, R171, 0x1, R212 ;  /* 0x00000001ab155824 */ /* 0x000fe200078e02d4 */
[----:B------:R-:W-:Y:S01]  /*76e0*/  I2FP.F32.S32 R190, UR19 ;  /* 0x0000001300be7c45 */ /* 0x000fe20008201400 */
[----:B------:R-:W-:Y:S01]  /*76f0*/  UIADD3 UR19, UPT, UPT, UR9, 0x7d, URZ ;  /* 0x0000007d09137890 */ /* 0x000fe2000fffe0ff */
[----:B------:R-:W-:Y:S01]  /*7700*/  FSETP.GT.AND P5, PT, R11, R210, PT ;  /* 0x000000d20b00720b */ /* 0x000fe20003fa4000 */
[----:B--2---:R-:W-:Y:S01]  /*7710*/  UIADD3 UR15, UPT, UPT, UR15, 0x14b, URZ ;  /* 0x0000014b0f0f7890 */ /* 0x004fe2000fffe0ff */
[----:B------:R-:W-:-:S02]  /*7720*/  SEL R171, R130, 0x6, P6 ;  /* 0x0000000682ab7807 */ /* 0x000fc40003000000 */
[----:B------:R-:W-:Y:S02]  /*7730*/  FSETP.GT.AND P6, PT, R11, R190, PT ;  /* 0x000000be0b00720b */ /* 0x000fe40003fc4000 */
[----:B------:R-:W-:Y:S01]  /*7740*/  I2FP.F32.S32 R210, UR25 ;  /* 0x0000001900d27c45 */ /* 0x000fe20008201400 */
[----:B------:R-:W-:Y:S01]  /*7750*/  UIADD3 UR25, UPT, UPT, UR9, 0x7e, URZ ;  /* 0x0000007e09197890 */ /* 0x000fe2000fffe0ff */
[----:B------:R-:W-:Y:S01]  /*7760*/  I2FP.F32.S32 R190, UR6 ;  /* 0x0000000600be7c45 */ /* 0x000fe20008201400 */
[----:B----4-:R-:W-:Y:S01]  /*7770*/  UIADD3 UR6, UPT, UPT, UR18, 0x7b, URZ ;  /* 0x0000007b12067890 */ /* 0x010fe2000fffe0ff */
[----:B------:R-:W-:Y:S01]  /*7780*/  SEL R9, R9, RZ, P2 ;  /* 0x000000ff09097207 */ /* 0x000fe20001000000 */
[----:B------:R-:W2:Y:S01]  /*7790*/  LDCU UR18, c[0x0][0x38c] ;  /* 0x00007180ff1277ac */ /* 0x000ea20008000800 */
[----:B------:R-:W-:Y:S02]  /*77a0*/  FSETP.GT.AND P2, PT, R11, R210, !P2 ;  /* 0x000000d20b00720b */ /* 0x000fe40005744000 */
[----:B------:R-:W-:-:S02]  /*77b0*/  SEL R212, R171, 0x4, P6 ;  /* 0x00000004abd47807 */ /* 0x000fc40003000000 */
[C---:B------:R-:W-:Y:S02]  /*77c0*/  FSETP.GT.AND P6, PT, R11.reuse, R190, !P6 ;  /* 0x000000be0b00720b */ /* 0x040fe400077c4000 */
[----:B------:R-:W-:Y:S01]  /*77d0*/  I2FP.F32.S32 R210, UR26 ;  /* 0x0000001a00d27c45 */ /* 0x000fe20008201400 */
[----:B------:R-:W3:Y:S01]  /*77e0*/  LDCU UR26, c[0x0][0x38c] ;  /* 0x00007180ff1a77ac */ /* 0x000ee20008000800 */
[----:B------:R-:W-:Y:S02]  /*77f0*/  I2FP.F32.S32 R190, UR25 ;  /* 0x0000001900be7c45 */ /* 0x000fe40008201400 */
[----:B------:R-:W-:Y:S01]  /*7800*/  SEL R172, RZ, 0x1, !P2 ;  /* 0x00000001ffac7807 */ /* 0x000fe20005000000 */
[----:B------:R-:W-:Y:S01]  /*7810*/  UIADD3 UR25, UPT, UPT, UR9, 0x108, URZ ;  /* 0x0000010809197890 */ /* 0x000fe2000fffe0ff */
[----:B------:R-:W-:Y:S02]  /*7820*/  SEL R171, RZ, 0x1, !P6 ;  /* 0x00000001ffab7807 */ /* 0x000fe40007000000 */
        /* <DEDUP_REMOVED lines=8> */
[----:B------:R-:W-:Y:S01]  /*78b0*/  SEL R171, R130, 0x6, P6 ;  /* 0x0000000682ab7807 */ /* 0x000fe20003000000 */
[----:B--2---:R-:W-:Y:S01]  /*78c0*/  UIADD3 UR18, UPT, UPT, UR18, 0x15b, URZ ;  /* 0x0000015b12127890 */ /* 0x004fe2000fffe0ff */
[C---:B------:R-:W-:Y:S01]  /*78d0*/  FSETP.GT.AND P6, PT, R11.reuse, R190, PT ;  /* 0x000000be0b00720b */ /* 0x040fe20003fc4000 */
[----:B---3--:R-:W-:Y:S01]  /*78e0*/  UIADD3 UR26, UPT, UPT, UR26, 0x16b, URZ ;  /* 0x0000016b1a1a7890 */ /* 0x008fe2000fffe0ff */
[----:B------:R-:W-:-:S02]  /*78f0*/  FSETP.GT.AND P5, PT, R11, R210, PT ;  /* 0x000000d20b00720b */ /* 0x000fc40003fa4000 */
[----:B------:R-:W-:Y:S01]  /*7900*/  I2FP.F32.S32 R190, UR6 ;  /* 0x0000000600be7c45 */ /* 0x000fe20008201400 */
[----:B------:R-:W-:Y:S01]  /*7910*/  UIADD3 UR6, UPT, UPT, UR9, 0x85, URZ ;  /* 0x0000008509067890 */ /* 0x000fe2000fffe0ff */
[----:B------:R-:W-:Y:S02]  /*7920*/  SEL R215, R171, 0x4, P6 ;  /* 0x00000004abd77807 */ /* 0x000fe40003000000 */
[C---:B------:R-:W-:Y:S02]  /*7930*/  FSETP.GT.AND P6, PT, R11.reuse, R190, !P6 ;  /* 0x000000be0b00720b */ /* 0x040fe400077c4000 */
[----:B------:R-:W-:Y:S01]  /*7940*/  I2FP.F32.S32 R210, UR25 ;  /* 0x0000001900d27c45 */ /* 0x000fe20008201400 */
[----:B------:R-:W-:Y:S01]  /*7950*/  UIADD3 UR25, UPT, UPT, UR9, 0x131, URZ ;  /* 0x0000013109197890 */ /* 0x000fe2000fffe0ff */
[----:B------:R-:W-:Y:S02]  /*7960*/  SEL R178, RZ, 0x1, !P6 ;  /* 0x00000001ffb27807 */ /* 0x000fe40007000000 */
[----:B------:R-:W-:Y:S01]  /*7970*/  I2FP.F32.S32 R190, UR19 ;  /* 0x0000001300be7c45 */ /* 0x000fe20008201400 */
[----:B------:R-:W2:Y:S01]  /*7980*/  LDCU UR19, c[0x0][0x38c] ;  /* 0x00007180ff1377ac */ /* 0x000ea20008000800 */
[----:B------:R-:W-:Y:S01]  /*7990*/  SEL R164, R164, RZ, P4 ;  /* 0x000000ffa4a47207 */ /* 0x000fe20002000000 */
[----:B------:R-:W-:Y:S01]  /*79a0*/  @P5 IMAD.IADD R19, R178, 0x1, R215 ;  /* 0x00000001b2135824 */ /* 0x000fe200078e02d7 */
[----:B------:R-:W-:-:S02]  /*79b0*/  FSETP.GT.AND P4, PT, R11, R210, !P4 ;  /* 0x000000d20b00720b */ /* 0x000fc40006784000 */
[----:B------:R-:W-:Y:S01]  /*79c0*/  I2FP.F32.S32 R210, UR25 ;  /* 0x0000001900d27c45 */ /* 0x000fe20008201400 */
[----:B------:R-:W-:Y:S01]  /*79d0*/  UIADD3 UR25, UPT, UPT, UR9, 0x139, URZ ;  /* 0x0000013909197890 */ /* 0x000fe2000fffe0ff */
[----:B------:R-:W-:Y:S01]  /*79e0*/  I2FP.F32.S32 R178, UR6 ;  /* 0x0000000600b27c45 */ /* 0x000fe20008201400 */
[----:B------:R-:W-:Y:S01]  /*79f0*/  UIADD3 UR6, UPT, UPT, UR9, 0x84, URZ ;  /* 0x0000008409067890 */ /* 0x000fe2000fffe0ff */
[C---:B------:R-:W-:Y:S02]  /*7a00*/  FSETP.GT.AND P6, PT, R11.reuse, R190, PT ;  /* 0x000000be0b00720b */ /* 0x040fe40003fc4000 */
[----:B------:R-:W-:Y:S02]  /*7a10*/  SEL R171, RZ, 0x1, !P4 ;  /* 0x00000001ffab7807 */ /* 0x000fe40006000000 */
[----:B------:R-:W-:Y:S01]  /*7a20*/  I2FP.F32.S32 R190, UR10 ;  /* 0x0000000a00be7c45 */ /* 0x000fe20008201400 */
[----:B------:R-:W-:Y:S01]  /*7a30*/  UIADD3 UR10, UPT, UPT, UR9, 0x110, URZ ;  /* 0x00000110090a7890 */ /* 0x000fe2000fffe0ff */
[C---:B------:R-:W-:Y:S01]  /*7a40*/  FSETP.GT.AND P4, PT, R11.reuse, R210, PT ;  /* 0x000000d20b00720b */ /* 0x040fe20003f84000 */
[----:B------:R-:W-:Y:S01]  /*7a50*/  IMAD.IADD R164, R164, 0x1, R171 ;  /* 0x00000001a4a47824 */ /* 0x000fe200078e02ab */
[----:B------:R-:W-:Y:S01]  /*7a60*/  SEL R210, R130, 0x6, P6 ;  /* 0x0000000682d27807 */ /* 0x000fe20003000000 */
[----:B--2---:R-:W-:Y:S01]  /*7a70*/  UIADD3 UR19, UPT, UPT, UR19, 0x173, URZ ;  /* 0x0000017313137890 */ /* 0x004fe2000fffe0ff */
[----:B------:R-:W-:-:S02]  /*7a80*/  FSETP.GT.AND P6, PT, R11, R178, PT ;  /* 0x000000b20b00720b */ /* 0x000fc40003fc4000 */
[C---:B------:R-:W-:Y:S02]  /*7a90*/  FSETP.GT.AND P5, PT, R11.reuse, R190, PT ;  /* 0x000000be0b00720b */ /* 0x040fe40003fa4000 */
[----:B------:R-:W-:Y:S01]  /*7aa0*/  I2FP.F32.S32 R178, UR6 ;  /* 0x0000000600b27c45 */ /* 0x000fe20008201400 */
[----:B------:R-:W-:Y:S01]  /*7ab0*/  UIADD3 UR6, UPT, UPT, UR9, 0x8d, URZ ;  /* 0x0000008d09067890 */ /* 0x000fe2000fffe0ff */
[----:B------:R-:W-:Y:S02]  /*7ac0*/  SEL R215, R210, 0x4, P6 ;  /* 0x00000004d2d77807 */ /* 0x000fe40003000000 */
[----:B------:R-:W-:Y:S01]  /*7ad0*/  I2FP.F32.S32 R190, UR10 ;  /* 0x0000000a00be7c45 */ /* 0x000fe20008201400 */
[----:B------:R-:W-:Y:S01]  /*7ae0*/  UIADD3 UR10, UPT, UPT, UR9, 0x8e, URZ ;  /* 0x0000008e090a7890 */ /* 0x000fe2000fffe0ff */
[----:B------:R-:W-:Y:S02]  /*7af0*/  FSETP.GT.AND P6, PT, R11, R178, !P6 ;  /* 0x000000b20b00720b */ /* 0x000fe400077c4000 */
[----:B------:R-:W-:-:S02]  /*7b00*/  SEL R165, R165, RZ, P1 ;  /* 0x000000ffa5a57207 */ /* 0x000fc40000800000 */
[----:B------:R-:W-:Y:S02]  /*7b10*/  SEL R178, RZ, 0x1, !P6 ;  /* 0x00000001ffb27807 */ /* 0x000fe40007000000 */
[C---:B------:R-:W-:Y:S02]  /*7b20*/  FSETP.GT.AND P1, PT, R11.reuse, R190, !P1 ;  /* 0x000000be0b00720b */ /* 0x040fe40004f24000 */
[----:B------:R-:W-:Y:S01]  /*7b30*/  I2FP.F32.S32 R190, UR10 ;  /* 0x0000000a00be7c45 */ /* 0x000fe20008201400 */
[----:B------:R-:W-:Y:S01]  /*7b40*/  @P5 IMAD.IADD R5, R178, 0x1, R215 ;  /* 0x00000001b2055824 */ /* 0x000fe200078e02d7 */
[----:B------:R-:W-:Y:S01]  /*7b50*/  I2FP.F32.S32 R210, UR25 ;  /* 0x0000001900d27c45 */ /* 0x000fe20008201400 */
[----:B------:R-:W-:Y:S01]  /*7b60*/  UIADD3 UR25, UPT, UPT, UR9, 0x141, URZ ;  /* 0x0000014109197890 */ /* 0x000fe2000fffe0ff */
[----:B------:R-:W-:Y:S01]  /*7b70*/  I2FP.F32.S32 R178, UR6 ;  /* 0x0000000600b27c45 */ /* 0x000fe20008201400 */
[----:B------:R-:W-:Y:S01]  /*7b80*/  UIADD3 UR6, UPT, UPT, UR9, 0x8c, URZ ;  /* 0x0000008c09067890 */ /* 0x000fe2000fffe0ff */
[----:B------:R-:W-:Y:S01]  /*7b90*/  FSETP.GT.AND P6, PT, R11, R190, PT ;  /* 0x000000be0b00720b */ /* 0x000fe20003fc4000 */
[----:B------:R-:W2:Y:S01]  /*7ba0*/  LDCU UR10, c[0x0][0x38c] ;  /* 0x00007180ff0a77ac */ /* 0x000ea20008000800 */
[----:B------:R-:W-:-:S02]  /*7bb0*/  SEL R170, RZ, 0x1, !P1 ;  /* 0x00000001ffaa7807 */ /* 0x000fc40004800000 */
[----:B------:R-:W-:Y:S01]  /*7bc0*/  I2FP.F32.S32 R190, UR17 ;  /* 0x0000001100be7c45 */ /* 0x000fe20008201400 */
[----:B------:R-:W-:Y:S01]  /*7bd0*/  UIADD3 UR17, UPT, UPT, UR9, 0x118, URZ ;  /* 0x0000011809117890 */ /* 0x000fe2000fffe0ff */
[----:B------:R-:W-:Y:S01]  /*7be0*/  FSETP.GT.AND P1, PT, R11, R210, PT ;  /* 0x000000d20b00720b */ /* 0x000fe20003f24000 */
[----:B------:R-:W-:Y:S01]  /*7bf0*/  IMAD.IADD R165, R165, 0x1, R170 ;  /* 0x00000001a5a57824 */ /* 0x000fe200078e02aa */
[----:B------:R-:W-:Y:S02]  /*7c00*/  SEL R210, R130, 0x6, P6 ;  /* 0x0000000682d27807 */ /* 0x000fe40003000000 */
[C---:B------:R-:W-:Y:S02]  /*7c10*/  FSETP.GT.AND P6, PT, R11.reuse, R178, PT ;  /* 0x000000b20b00720b */ /* 0x040fe40003fc4000 */
[----:B------:R-:W-:Y:S02]  /*7c20*/  FSETP.GT.AND P5, PT, R11, R190, PT ;  /* 0x000000be0b00720b */ /* 0x000fe40003fa4000 */
[----:B------:R-:W-:Y:S01]  /*7c30*/  I2FP.F32.S32 R178, UR6 ;  /* 0x0000000600b27c45 */ /* 0x000fe20008201400 */
[----:B------:R-:W-:Y:S01]  /*7c40*/  UIADD3 UR6, UPT, UPT, UR9, 0x96, URZ ;  /* 0x0000009609067890 */ /* 0x000fe2000fffe0ff */
[----:B------:R-:W-:-:S02]  /*7c50*/  SEL R215, R210, 0x4, P6 ;  /* 0x00000004d2d77807 */ /* 0x000fc40003000000 */
[C---:B------:R-:W-:Y:S01]  /*7c60*/  FSETP.GT.AND P6, PT, R11.reuse, R178, !P6 ;  /* 0x000000b20b00720b */ /* 0x040fe200077c4000 */
[----:B--2---:R-:W-:Y:S01]  /*7c70*/  UIADD3 UR10, UPT, UPT, UR10, 0x17b, URZ ;  /* 0x0000017b0a0a7890 */ /* 0x004fe2000fffe0ff */
[----:B------:R-:W-:Y:S01]  /*7c80*/  I2FP.F32.S32 R190, UR17 ;  /* 0x0000001100be7c45 */ /* 0x000fe20008201400 */
[----:B------:R-:W-:Y:S01]  /*7c90*/  UIADD3 UR17, UPT, UPT, UR9, 0x95, URZ ;  /* 0x0000009509117890 */ /* 0x000fe2000fffe0ff */
[----:B------:R-:W-:Y:S02]  /*7ca0*/  SEL R178, RZ, 0x1, !P6 ;  /* 0x00000001ffb27807 */ /* 0x000fe40007000000 */
[----:B------:R-:W-:Y:S02]  /*7cb0*/  SEL R166, R166, RZ, P3 ;  /* 0x000000ffa6a67207 */ /* 0x000fe40001800000 */
[----:B------:R-:W-:Y:S01]  /*7cc0*/  FSETP.GT.AND P3, PT, R11, R190, !P3 ;  /* 0x000000be0b00720b */ /* 0x000fe20005f64000 */
[----:B------:R-:W-:Y:S01]  /*7cd0*/  @P5 IMAD.IADD R18, R178, 0x1, R215 ;  /* 0x00000001b2125824 */ /* 0x000fe200078e02d7 */
[----:B------:R-:W-:Y:S01]  /*7ce0*/  I2FP.F32.S32 R190, UR6 ;  /* 0x0000000600be7c45 */ /* 0x000fe20008201400 */
[----:B------:R-:W2:Y:S01]  /*7cf0*/  LDCU UR6, c[0x0][0x38c] ;  /* 0x00007180ff0677ac */ /* 0x000ea20008000800 */
[----:B------:R-:W-:-:S02]  /*7d00*/  I2FP.F32.S32 R210, UR25 ;  /* 0x0000001900d27c45 */ /* 0x000fc40008201400 */
[----:B------:R-:W-:Y:S01]  /*7d10*/  I2FP.F32.S32 R178, UR17 ;  /* 0x0000001100b27c45 */ /* 0x000fe20008201400 */
[----:B------:R-:W-:Y:S01]  /*7d20*/  UIADD3 UR17, UPT, UPT, UR9, 0x94, URZ ;  /* 0x0000009409117890 */ /* 0x000fe2000fffe0ff */
[C---:B------:R-:W-:Y:S01]  /*7d30*/  FSETP.GT.AND P6, PT, R11.reuse, R190, PT ;  /* 0x000000be0b00720b */ /* 0x040fe20003fc4000 */
[----:B------:R-:W-:Y:S01]  /*7d40*/  UIADD3 UR25, UPT, UPT, UR9, 0x120, URZ ;  /* 0x0000012009197890 */ /* 0x000fe2000fffe0ff */
[----:B------:R-:W-:Y:S02]  /*7d50*/  SEL R175, RZ, 0x1, !P3 ;  /* 0x00000001ffaf7807 */ /* 0x000fe40005800000 */
[----:B------:R-:W-:Y:S01]  /*7d60*/  I2FP.F32.S32 R190, UR5 ;  /* 0x0000000500be7c45 */ /* 0x000fe20008201400 */
[----:B------:R-:W3:Y:S01]  /*7d70*/  LDCU UR5, c[0x0][0x38c] ;  /* 0x00007180ff0577ac */ /* 0x000ee20008000800 */
[----:B------:R-:W-:Y:S01]  /*7d80*/  FSETP.GT.AND P3, PT, R11, R210, PT ;  /* 0x000000d20b00720b */ /* 0x000fe20003f64000 */
[----:B------:R-:W-:Y:S01]  /*7d90*/  IMAD.IADD R166, R166, 0x1, R175 ;  /* 0x00000001a6a67824 */ /* 0x000fe200078e02af */
[----:B------:R-:W-:-:S02]  /*7da0*/  SEL R210, R130, 0x6, P6 ;  /* 0x0000000682d27807 */ /* 0x000fc40003000000 */
[C---:B------:R-:W-:Y:S02]  /*7db0*/  FSETP.GT.AND P6, PT, R11.reuse, R178, PT ;  /* 0x000000b20b00720b */ /* 0x040fe40003fc4000 */
[C---:B------:R-:W-:Y:S01]  /*7dc0*/  FSETP.GT.AND P5, PT, R11.reuse, R190, PT ;  /* 0x000000be0b00720b */ /* 0x040fe20003fa4000 */
[----:B--2---:R-:W-:Y:S01]  /*7dd0*/  UIADD3 UR6, UPT, UPT, UR6, 0x1ab, URZ ;  /* 0x000001ab06067890 */ /* 0x004fe2000fffe0ff */
[----:B------:R-:W-:Y:S01]  /*7de0*/  I2FP.F32.S32 R178, UR17 ;  /* 0x0000001100b27c45 */ /* 0x000fe20008201400 */
[----:B------:R-:W-:Y:S01]  /*7df0*/  UIADD3 UR17, UPT, UPT, UR9, 0x9e, URZ ;  /* 0x0000009e09117890 */ /* 0x000fe2000fffe0ff */
[----:B------:R-:W-:Y:S01]  /*7e00*/  I2FP.F32.S32 R190, UR25 ;  /* 0x0000001900be7c45 */ /* 0x000fe20008201400 */
[----:B------:R-:W-:Y:S01]  /*7e10*/  UIADD3 UR25, UPT, UPT, UR9, 0x9d, URZ ;  /* 0x0000009d09197890 */ /* 0x000fe2000fffe0ff */
[----:B------:R-:W-:Y:S02]  /*7e20*/  SEL R215, R210, 0x4, P6 ;  /* 0x00000004d2d77807 */ /* 0x000fe40003000000 */
[----:B------:R-:W-:-:S02]  /*7e30*/  FSETP.GT.AND P6, PT, R11, R178, !P6 ;  /* 0x000000b20b00720b */ /* 0x000fc400077c4000 */
[----:B------:R-:W-:Y:S02]  /*7e40*/  SEL R173, R173, RZ, P0 ;  /* 0x000000ffadad7207 */ /* 0x000fe40000000000 */
[C---:B------:R-:W-:Y:S02]  /*7e50*/  FSETP.GT.AND P0, PT, R11.reuse, R190, !P0 ;  /* 0x000000be0b00720b */ /* 0x040fe40004704000 */
[----:B------:R-:W-:Y:S02]  /*7e60*/  SEL R190, RZ, 0x1, !P6 ;  /* 0x00000001ffbe7807 */ /* 0x000fe40007000000 */
[----:B------:R-:W-:Y:S01]  /*7e70*/  I2FP.F32.S32 R210, UR17 ;  /* 0x0000001100d27c45 */ /* 0x000fe20008201400 */
[----:B------:R-:W2:Y:S01]  /*7e80*/  LDCU UR17, c[0x0][0x38c] ;  /* 0x00007180ff1177ac */ /* 0x000ea20008000800 */
[----:B------:R-:W-:Y:S01]  /*7e90*/  I2FP.F32.S32 R212, UR38 ;  /* 0x0000002600d47c45 */ /* 0x000fe20008201400 */
[----:B------:R-:W-:Y:S01]  /*7ea0*/  @P5 IMAD.IADD R12, R190, 0x1, R215 ;  /* 0x00000001be0c5824 */ /* 0x000fe200078e02d7 */
[----:B------:R-:W-:Y:S01]  /*7eb0*/  I2FP.F32.S32 R190, UR25 ;  /* 0x0000001900be7c45 */ /* 0x000fe20008201400 */
[----:B------:R-:W-:Y:S01]  /*7ec0*/  UIADD3 UR25, UPT, UPT, UR9, 0x9c, URZ ;  /* 0x0000009c09197890 */ /* 0x000fe2000fffe0ff */
[----:B------:R-:W-:Y:S01]  /*7ed0*/  FSETP.GT.AND P6, PT, R11, R210, PT ;  /* 0x000000d20b00720b */ /* 0x000fe20003fc4000 */
[----:B------:R-:W-:Y:S01]  /*7ee0*/  UIADD3 UR38, UPT, UPT, UR9, 0x128, URZ ;  /* 0x0000012809267890 */ /* 0x000fe2000fffe0ff */
[----:B------:R-:W-:-:S02]  /*7ef0*/  SEL R178, RZ, 0x1, !P0 ;  /* 0x00000001ffb27807 */ /* 0x000fc40004000000 */
[----:B------:R-:W-:Y:S01]  /*7f00*/  I2FP.F32.S32 R210, UR11 ;  /* 0x0000000b00d27c45 */ /* 0x000fe20008201400 */
[----:B------:R-:W4:Y:S01]  /*7f10*/  LDCU UR11, c[0x0][0x38c] ;  /* 0x00007180ff0b77ac */ /* 0x000f220008000800 */
[----:B------:R-:W-:Y:S01]  /*7f20*/  FSETP.GT.AND P0, PT, R11, R212, PT ;  /* 0x000000d40b00720b */ /* 0x000fe20003f04000 */
[----:B------:R-:W-:Y:S01]  /*7f30*/  IMAD.IADD R173, R173, 0x1, R178 ;  /* 0x00000001adad7824 */ /* 0x000fe200078e02b2 */
[----:B------:R-:W-:Y:S02]  /*7f40*/  SEL R212, R130, 0x6, P6 ;  /* 0x0000000682d47807 */ /* 0x000fe40003000000 */
[C---:B------:R-:W-:Y:S02]  /*7f50*/  FSETP.GT.AND P6, PT, R11.reuse, R190, PT ;  /* 0x000000be0b00720b */ /* 0x040fe40003fc4000 */
[C---:B------:R-:W-:Y:S01]  /*7f60*/  FSETP.GT.AND P5, PT, R11.reuse, R210, PT ;  /* 0x000000d20b00720b */ /* 0x040fe20003fa4000 */
[----:B--2---:R-:W-:Y:S01]  /*7f70*/  UIADD3 UR17, UPT, UPT, UR17, 0x1bb, URZ ;  /* 0x000001bb11117890 */ /* 0x004fe2000fffe0ff */
[----:B------:R-:W-:Y:S01]  /*7f80*/  I2FP.F32.S32 R190, UR25 ;  /* 0x0000001900be7c45 */ /* 0x000fe20008201400 */
[----:B-----5:R-:W-:Y:S01]  /*7f90*/  UIADD3 UR25, UPT, UPT, UR7, 0xa3, URZ ;  /* 0x000000a307197890 */ /* 0x020fe2000fffe0ff */
[----:B------:R-:W-:Y:S01]  /*7fa0*/  SEL R213, R212, 0x4, P6 ;  /* 0x00000004d4d57807 */ /* 0x000fe20003000000 */
[----:B------:R-:W2:Y:S01]  /*7fb0*/  LDCU UR7, c[0x0][0x38c] ;  /* 0x00007180ff0777ac */ /* 0x000ea20008000800 */
[----:B------:R-:W-:-:S02]  /*7fc0*/  FSETP.GT.AND P6, PT, R11, R190, !P6 ;  /* 0x000000be0b00720b */ /* 0x000fc400077c4000 */
[----:B------:R-:W-:Y:S01]  /*7fd0*/  I2FP.F32.S32 R210, UR38 ;  /* 0x0000002600d27c45 */ /* 0x000fe20008201400 */
[----:B------:R-:W-:Y:S01]  /*7fe0*/  UIADD3 UR38, UPT, UPT, UR9, 0xa5, URZ ;  /* 0x000000a509267890 */ /* 0x000fe2000fffe0ff */
[----:B------:R-:W-:Y:S01]  /*7ff0*/  SEL R190, RZ, 0x1, !P6 ;  /* 0x00000001ffbe7807 */ /* 0x000fe20007000000 */
[----:B----4-:R-:W-:Y:S01]  /*8000*/  UIADD3 UR11, UPT, UPT, UR11, 0x1c3, URZ ;  /* 0x000001c30b0b7890 */ /* 0x010fe2000fffe0ff */
[----:B------:R-:W-:Y:S02]  /*8010*/  SEL R177, R177, RZ, P2 ;  /* 0x000000ffb1b17207 */ /* 0x000fe40001000000 */
[C---:B------:R-:W-:Y:S01]  /*8020*/  FSETP.GT.AND P2, PT, R11.reuse, R210, !P2 ;  /* 0x000000d20b00720b */ /* 0x040fe20005744000 */
[----:B------:R-:W-:Y:S01]  /*8030*/  @P5 IMAD.IADD R157, R190, 0x1, R213 ;  /* 0x00000001be9d5824 */ /* 0x000fe200078e02d5 */
[----:B------:R-:W-:Y:S01]  /*8040*/  I2FP.F32.S32 R210, UR39 ;  /* 0x0000002700d27c45 */ /* 0x000fe20008201400 */
[----:B------:R-:W-:Y:S01]  /*8050*/  UIADD3 UR39, UPT, UPT, UR9, 0x130, URZ ;  /* 0x0000013009277890 */ /* 0x000fe2000fffe0ff */
[----:B------:R-:W-:Y:S01]  /*8060*/  I2FP.F32.S32 R212, UR42 ;  /* 0x0000002a00d47c45 */ /* 0x000fe20008201400 */
[----:B------:R-:W-:Y:S01]  /*8070*/  UIADD3 UR42, UPT, UPT, UR9, 0x159, URZ ;  /* 0x00000159092a7890 */ /* 0x000fe2000fffe0ff */
[----:B------:R-:W-:Y:S01]  /*8080*/  I2FP.F32.S32 R190, UR38 ;  /* 0x0000002600be7c45 */ /* 0x000fe20008201400 */
[----:B------:R-:W-:Y:S01]  /*8090*/  UIADD3 UR38, UPT, UPT, UR9, 0xa4, URZ ;  /* 0x000000a409267890 */ /* 0x000fe2000fffe0ff */
[----:B------:R-:W-:Y:S01]  /*80a0*/  FSETP.GT.AND P6, PT, R11, R210, PT ;  /* 0x000000d20b00720b */ /* 0x000fe20003fc4000 */
[----:B--2---:R-:W-:Y:S01]  /*80b0*/  UIADD3 UR7, UPT, UPT, UR7, 0x1cb, URZ ;  /* 0x000001cb07077890 */ /* 0x004fe2000fffe0ff */
[----:B------:R-:W-:Y:S01]  /*80c0*/  I2FP.F32.S32 R210, UR25 ;  /* 0x0000001900d27c45 */ /* 0x000fe20008201400 */
[----:B------:R-:W2:Y:S01]  /*80d0*/  LDCU UR25, c[0x0][0x38c] ;  /* 0x00007180ff1977ac */ /* 0x000ea20008000800 */
[----:B------:R-:W-:-:S02]  /*80e0*/  SEL R184, RZ, 0x1, !P2 ;  /* 0x00000001ffb87807 */ /* 0x000fc40005000000 */
[----:B------:R-:W-:Y:S02]  /*80f0*/  FSETP.GT.AND P2, PT, R11, R212, PT ;  /* 0x000000d40b00720b */ /* 0x000fe40003f44000 */
[----:B------:R-:W-:Y:S01]  /*8100*/  SEL R212, R130, 0x6, P6 ;  /* 0x0000000682d47807 */ /* 0x000fe20003000000 */
[----:B------:R-:W-:Y:S01]  /*8110*/  IMAD.IADD R177, R177, 0x1, R184 ;  /* 0x00000001b1b17824 */ /* 0x000fe200078e02b8 */
[C---:B------:R-:W-:Y:S02]  /*8120*/  FSETP.GT.AND P5, PT, R11.reuse, R210, PT ;  /* 0x000000d20b00720b */ /* 0x040fe40003fa4000 */
[----:B------:R-:W-:Y:S02]  /*8130*/  FSETP.GT.AND P6, PT, R11, R190, PT ;  /* 0x000000be0b00720b */ /* 0x000fe40003fc4000 */
[----:B------:R-:W-:Y:S01]  /*8140*/  I2FP.F32.S32 R210, UR39 ;  /* 0x0000002700d27c45 */ /* 0x000fe20008201400 */
[----:B------:R-:W-:Y:S01]  /*8150*/  UIADD3 UR39, UPT, UPT, UR9, 0xae, URZ ;  /* 0x000000ae09277890 */ /* 0x000fe2000fffe0ff */
[----:B------:R-:W-:Y:S01]  /*8160*/  I2FP.F32.S32 R190, UR38 ;  /* 0x0000002600be7c45 */ /* 0x000fe20008201400 */
[----:B------:R-:W-:Y:S01]  /*8170*/  UIADD3 UR38, UPT, UPT, UR9, 0xad, URZ ;  /* 0x000000ad09267890 */ /* 0x000fe2000fffe0ff */
[----:B------:R-:W-:-:S02]  /*8180*/  SEL R213, R212, 0x4, P6 ;  /* 0x00000004d4d57807 */ /* 0x000fc40003000000 */
[----:B------:R-:W-:Y:S01]  /*8190*/  FSETP.GT.AND P6, PT, R11, R190, !P6 ;  /* 0x000000be0b00720b */ /* 0x000fe200077c4000 */
[----:B--2---:R-:W-:Y:S01]  /*81a0*/  UIADD3 UR25, UPT, UPT, UR25, 0x1d3, URZ ;  /* 0x000001d319197890 */ /* 0x004fe2000fffe0ff */
[----:B------:R-:W-:Y:S02]  /*81b0*/  SEL R183, R183, RZ, P4 ;  /* 0x000000ffb7b77207 */ /* 0x000fe40002000000 */
[C---:B------:R-:W-:Y:S02]  /*81c0*/  FSETP.GT.AND P4, PT, R11.reuse, R210, !P4 ;  /* 0x000000d20b00720b */ /* 0x040fe40006784000 */
[----:B------:R-:W-:Y:S01]  /*81d0*/  I2FP.F32.S32 R212, UR39 ;  /* 0x0000002700d47c45 */ /* 0x000fe20008201400 */
[----:B------:R-:W-:Y:S01]  /*81e0*/  UIADD3 UR39, UPT, UPT, UR9, 0x138, URZ ;  /* 0x0000013809277890 */ /* 0x000fe2000fffe0ff */
[----:B------:R-:W-:Y:S02]  /*81f0*/  SEL R210, RZ, 0x1, !P6 ;  /* 0x00000001ffd27807 */ /* 0x000fe40007000000 */
[----:B------:R-:W-:-:S02]  /*8200*/  FSETP.GT.AND P6, PT, R11, R212, PT ;  /* 0x000000d40b00720b */ /* 0x000fc40003fc4000 */
[----:B------:R-:W-:Y:S01]  /*8210*/  I2FP.F32.S32 R212, UR27 ;  /* 0x0000001b00d47c45 */ /* 0x000fe20008201400 */
[----:B------:R-:W-:Y:S01]  /*8220*/  @P5 IMAD.IADD R4, R210, 0x1, R213 ;  /* 0x00000001d2045824 */ /* 0x000fe200078e02d5 */
[----:B------:R-:W-:Y:S01]  /*8230*/  UIADD3 UR27, UPT, UPT, UR9, 0xac, URZ ;  /* 0x000000ac091b7890 */ /* 0x000fe2000fffe0ff */
[----:B------:R-:W-:Y:S01]  /*8240*/  I2FP.F32.S32 R210, UR38 ;  /* 0x0000002600d27c45 */ /* 0x000fe20008201400 */
[----:B------:R-:W-:Y:S01]  /*8250*/  UIADD3 UR38, UPT, UPT, UR9, 0xb5, URZ ;  /* 0x000000b509267890 */ /* 0x000fe2000fffe0ff */
[----:B------:R-:W-:Y:S02]  /*8260*/  SEL R211, R130, 0x6, P6 ;  /* 0x0000000682d37807 */ /* 0x000fe40003000000 */
[C---:B------:R-:W-:Y:S02]  /*8270*/  FSETP.GT.AND P6, PT, R11.reuse, R210, PT ;  /* 0x000000d20b00720b */ /* 0x040fe40003fc4000 */
[----:B------:R-:W-:Y:S02]  /*8280*/  FSETP.GT.AND P5, PT, R11, R212, PT ;  /* 0x000000d40b00720b */ /* 0x000fe40003fa4000 */
[----:B------:R-:W-:Y:S01]  /*8290*/  I2FP.F32.S32 R210, UR27 ;  /* 0x0000001b00d27c45 */ /* 0x000fe20008201400 */
[----:B------:R-:W-:Y:S01]  /*82a0*/  UIADD3 UR27, UPT, UPT, UR9, 0xb6, URZ ;  /* 0x000000b6091b7890 */ /* 0x000fe2000fffe0ff */
[----:B------:R-:W-:-:S02]  /*82b0*/  SEL R211, R211, 0x4, P6 ;  /* 0x00000004d3d37807 */ /* 0x000fc40003000000 */
[C---:B------:R-:W-:Y:S02]  /*82c0*/  FSETP.GT.AND P6, PT, R11.reuse, R210, !P6 ;  /* 0x000000d20b00720b */ /* 0x040fe400077c4000 */
[----:B------:R-:W-:Y:S01]  /*82d0*/  I2FP.F32.S32 R212, UR39 ;  /* 0x0000002700d47c45 */ /* 0x000fe20008201400 */
[----:B------:R-:W-:Y:S01]  /*82e0*/  UIADD3 UR39, UPT, UPT, UR9, 0x161, URZ ;  /* 0x0000016109277890 */ /* 0x000fe2000fffe0ff */
[----:B------:R-:W-:Y:S02]  /*82f0*/  SEL R210, RZ, 0x1, !P6 ;  /* 0x00000001ffd27807 */ /* 0x000fe40007000000 */
[----:B------:R-:W-:Y:S02]  /*8300*/  SEL R188, R188, RZ, P1 ;  /* 0x000000ffbcbc7207 */ /* 0x000fe40000800000 */
[----:B------:R-:W-:Y:S01]  /*8310*/  FSETP.GT.AND P1, PT, R11, R212, !P1 ;  /* 0x000000d40b00720b */ /* 0x000fe20004f24000 */
[----:B------:R-:W-:Y:S01]  /*8320*/  @P5 IMAD.IADD R162, R210, 0x1, R211 ;  /* 0x00000001d2a25824 */ /* 0x000fe200078e02d3 */
[----:B------:R-:W-:Y:S01]  /*8330*/  I2FP.F32.S32 R214, UR42 ;  /* 0x0000002a00d67c45 */ /* 0x000fe20008201400 */
[----:B------:R-:W-:Y:S01]  /*8340*/  UIADD3 UR42, UPT, UPT, UR9, 0xbe, URZ ;  /* 0x000000be092a7890 */ /* 0x000fe2000fffe0ff */
[----:B------:R-:W-:Y:S01]  /*8350*/  I2FP.F32.S32 R212, UR27 ;  /* 0x0000001b00d47c45 */ /* 0x000fe20008201400 */
[----:B------:R-:W2:Y:S01]  /*8360*/  LDCU UR27, c[0x0][0x38c] ;  /* 0x00007180ff1b77ac */ /* 0x000ea20008000800 */
[----:B------:R-:W-:-:S02]  /*8370*/  SEL R190, RZ, 0x1, !P4 ;  /* 0x00000001ffbe7807 */ /* 0x000fc40006000000 */
[----:B------:R-:W-:Y:S01]  /*8380*/  I2FP.F32.S32 R210, UR38 ;  /* 0x0000002600d27c45 */ /* 0x000fe20008201400 */
[----:B------:R-:W-:Y:S01]  /*8390*/  UIADD3 UR38, UPT, UPT, UR9, 0xb4, URZ ;  /* 0x000000b409267890 */ /* 0x000fe2000fffe0ff */
[----:B------:R-:W-:Y:S01]  /*83a0*/  FSETP.GT.AND P4, PT, R11, R214, PT ;  /* 0x000000d60b00720b */ /* 0x000fe20003f84000 */
[----:B------:R-:W-:Y:S01]  /*83b0*/  IMAD.IADD R183, R183, 0x1, R190 ;  /* 0x00000001b7b77824 */ /* 0x000fe200078e02be */
[----:B------:R-:W-:Y:S02]  /*83c0*/  FSETP.GT.AND P6, PT, R11, R212, PT ;  /* 0x000000d40b00720b */ /* 0x000fe40003fc4000 */
[----:B------:R-:W-:Y:S01]  /*83d0*/  I2FP.F32.S32 R214, UR39 ;  /* 0x0000002700d67c45 */ /* 0x000fe20008201400 */
[----:B------:R-:W-:Y:S01]  /*83e0*/  UIADD3 UR39, UPT, UPT, UR9, 0x140, URZ ;  /* 0x0000014009277890 */ /* 0x000fe2000fffe0ff */
[----:B------:R-:W-:Y:S01]  /*83f0*/  I2FP.F32.S32 R212, UR12 ;  /* 0x0000000c00d47c45 */ /* 0x000fe20008201400 */
[----:B------:R-:W4:Y:S01]  /*8400*/  LDCU UR12, c[0x0][0x38c] ;  /* 0x00007180ff0c77ac */ /* 0x000f220008000800 */
[----:B------:R-:W-:-:S02]  /*8410*/  SEL R211, R130, 0x6, P6 ;  /* 0x0000000682d37807 */ /* 0x000fc40003000000 */
[C---:B------:R-:W-:Y:S02]  /*8420*/  FSETP.GT.AND P6, PT, R11.reuse, R210, PT ;  /* 0x000000d20b00720b */ /* 0x040fe40003fc4000 */
[----:B------:R-:W-:Y:S01]  /*8430*/  FSETP.GT.AND P5, PT, R11, R212, PT ;  /* 0x000000d40b00720b */ /* 0x000fe20003fa4000 */
[----:B--2---:R-:W-:Y:S01]  /*8440*/  UIADD3 UR27, UPT, UPT, UR27, 0x1eb, URZ ;  /* 0x000001eb1b1b7890 */ /* 0x004fe2000fffe0ff */
[----:B------:R-:W-:Y:S01]  /*8450*/  I2FP.F32.S32 R210, UR38 ;  /* 0x0000002600d27c45 */ /* 0x000fe20008201400 */
[----:B------:R-:W-:Y:S01]  /*8460*/  UIADD3 UR38, UPT, UPT, UR13, 0xbb, URZ ;  /* 0x000000bb0d267890 */ /* 0x000fe2000fffe0ff */
[----:B------:R-:W-:Y:S01]  /*8470*/  I2FP.F32.S32 R212, UR39 ;  /* 0x0000002700d47c45 */ /* 0x000fe20008201400 */
[----:B------:R-:W-:Y:S01]  /*8480*/  UIADD3 UR39, UPT, UPT, UR9, 0xbd, URZ ;  /* 0x000000bd09277890 */ /* 0x000fe2000fffe0ff */
[----:B------:R-:W-:Y:S01]  /*8490*/  SEL R211, R211, 0x4, P6 ;  /* 0x00000004d3d37807 */ /* 0x000fe20003000000 */
[----:B------:R-:W2:Y:S01]  /*84a0*/  LDCU UR13, c[0x0][0x38c] ;  /* 0x00007180ff0d77ac */ /* 0x000ea20008000800 */
[----:B------:R-:W-:-:S02]  /*84b0*/  FSETP.GT.AND P6, PT, R11, R210, !P6 ;  /* 0x000000d20b00720b */ /* 0x000fc400077c4000 */
[----:B------:R-:W-:Y:S02]  /*84c0*/  SEL R208, R208, RZ, P3 ;  /* 0x000000ffd0d07207 */ /* 0x000fe40001800000 */
[C---:B------:R-:W-:Y:S01]  /*84d0*/  FSETP.GT.AND P3, PT, R11.reuse, R212, !P3 ;  /* 0x000000d40b00720b */ /* 0x040fe20005f64000 */
[----:B----4-:R-:W-:Y:S01]  /*84e0*/  UIADD3 UR12, UPT, UPT, UR12, 0x21b, URZ ;  /* 0x0000021b0c0c7890 */ /* 0x010fe2000fffe0ff */
[----:B------:R-:W-:Y:S01]  /*84f0*/  I2FP.F32.S32 R212, UR42 ;  /* 0x0000002a00d47c45 */ /* 0x000fe20008201400 */
[----:B------:R-:W-:Y:S01]  /*8500*/  UIADD3 UR42, UPT, UPT, UR9, 0x148, URZ ;  /* 0x00000148092a7890 */ /* 0x000fe2000fffe0ff */
[----:B------:R-:W-:Y:S02]  /*8510*/  SEL R210, RZ, 0x1, !P6 ;  /* 0x00000001ffd27807 */ /* 0x000fe40007000000 */
[C---:B------:R-:W-:Y:S02]  /*8520*/  FSETP.GT.AND P6, PT, R11.reuse, R212, PT ;  /* 0x000000d40b00720b */ /* 0x040fe40003fc4000 */
[----:B------:R-:W-:Y:S01]  /*8530*/  I2FP.F32.S32 R212, UR38 ;  /* 0x0000002600d47c45 */ /* 0x000fe20008201400 */
[----:B------:R-:W-:Y:S01]  /*8540*/  @P5 IMAD.IADD R156, R210, 0x1, R211 ;  /* 0x00000001d29c5824 */ /* 0x000fe200078e02d3 */
[----:B------:R-:W-:Y:S01]  /*8550*/  UIADD3 UR38, UPT, UPT, UR9, 0xbc, URZ ;  /* 0x000000bc09267890 */ /* 0x000fe2000fffe0ff */
[----:B------:R-:W-:Y:S01]  /*8560*/  I2FP.F32.S32 R210, UR39 ;  /* 0x0000002700d27c45 */ /* 0x000fe20008201400 */
[----:B------:R-:W-:Y:S01]  /*8570*/  UIADD3 UR39, UPT, UPT, UR9, 0xc5, URZ ;  /* 0x000000c509277890 */ /* 0x000fe2000fffe0ff */
[----:B------:R-:W-:Y:S01]  /*8580*/  SEL R211, R130, 0x6, P6 ;  /* 0x0000000682d37807 */ /* 0x000fe20003000000 */
[----:B--2---:R-:W-:Y:S01]  /*8590*/  UIADD3 UR13, UPT, UPT, UR13, 0x225, URZ ;  /* 0x000002250d0d7890 */ /* 0x004fe2000fffe0ff */
[----:B------:R-:W-:-:S02]  /*85a0*/  FSETP.GT.AND P6, PT, R11, R210, PT ;  /* 0x000000d20b00720b */ /* 0x000fc40003fc4000 */
[----:B------:R-:W-:Y:S02]  /*85b0*/  FSETP.GT.AND P5, PT, R11, R212, PT ;  /* 0x000000d40b00720b */ /* 0x000fe40003fa4000 */
[----:B------:R-:W-:Y:S01]  /*85c0*/  I2FP.F32.S32 R210, UR38 ;  /* 0x0000002600d27c45 */ /* 0x000fe20008201400 */
[----:B------:R-:W-:Y:S01]  /*85d0*/  UIADD3 UR38, UPT, UPT, UR9, 0xc6, URZ ;  /* 0x000000c609267890 */ /* 0x000fe2000fffe0ff */
[----:B------:R-:W-:Y:S01]  /*85e0*/  I2FP.F32.S32 R212, UR42 ;  /* 0x0000002a00d47c45 */ /* 0x000fe20008201400 */
[----:B------:R-:W-:Y:S01]  /*85f0*/  UIADD3 UR42, UPT, UPT, UR9, 0x171, URZ ;  /* 0x00000171092a7890 */ /* 0x000fe2000fffe0ff */
[----:B------:R-:W-:Y:S02]  /*8600*/  SEL R211, R211, 0x4, P6 ;  /* 0x00000004d3d37807 */ /* 0x000fe40003000000 */
[----:B------:R-:W-:Y:S02]  /*8610*/  FSETP.GT.AND P6, PT, R11, R210, !P6 ;  /* 0x000000d20b00720b */ /* 0x000fe400077c4000 */
[----:B------:R-:W-:-:S02]  /*8620*/  SEL R205, R205, RZ, P0 ;  /* 0x000000ffcdcd7207 */ /* 0x000fc40000000000 */
[C---:B------:R-:W-:Y:S02]  /*8630*/  FSETP.GT.AND P0, PT, R11.reuse, R212, !P0 ;  /* 0x000000d40b00720b */ /* 0x040fe40004704000 */
[----:B------:R-:W-:Y:S01]  /*8640*/  I2FP.F32.S32 R212, UR38 ;  /* 0x0000002600d47c45 */ /* 0x000fe20008201400 */
[----:B------:R-:W2:Y:S01]  /*8650*/  LDCU UR38, c[0x0][0x38c] ;  /* 0x00007180ff2677ac */ /* 0x000ea20008000800 */
[----:B------:R-:W-:Y:S02]  /*8660*/  SEL R210, RZ, 0x1, !P6 ;  /* 0x00000001ffd27807 */ /* 0x000fe40007000000 */
[----:B------:R-:W-:Y:S02]  /*8670*/  SEL R209, RZ, 0x1, !P1 ;  /* 0x00000001ffd17807 */ /* 0x000fe40004800000 */
[C---:B------:R-:W-:Y:S01]  /*8680*/  FSETP.GT.AND P1, PT, R11.reuse, R214, PT ;  /* 0x000000d60b00720b */ /* 0x040fe20003f24000 */
[----:B------:R-:W-:Y:S01]  /*8690*/  @P5 IMAD.IADD R169, R210, 0x1, R211 ;  /* 0x00000001d2a95824 */ /* 0x000fe200078e02d3 */
[----:B------:R-:W-:Y:S01]  /*86a0*/  I2FP.F32.S32 R214, UR46 ;  /* 0x0000002e00d67c45 */ /* 0x000fe20008201400 */
[----:B------:R-:W-:Y:S01]  /*86b0*/  UIADD3 UR46, UPT, UPT, UR9, 0x179, URZ ;  /* 0x00000179092e7890 */ /* 0x000fe2000fffe0ff */
[----:B------:R-:W-:Y:S01]  /*86c0*/  FSETP.GT.AND P6, PT, R11, R212, PT ;  /* 0x000000d40b00720b */ /* 0x000fe20003fc4000 */
[----:B------:R-:W-:Y:S01]  /*86d0*/  IMAD.IADD R188, R188, 0x1, R209 ;  /* 0x00000001bcbc7824 */ /* 0x000fe200078e02d1 */
[----:B------:R-:W-:Y:S01]  /*86e0*/  I2FP.F32.S32 R212, UR24 ;  /* 0x0000001800d47c45 */ /* 0x000fe20008201400 */
[----:B------:R-:W-:Y:S01]  /*86f0*/  UIADD3 UR24, UPT, UPT, UR9, 0xc4, URZ ;  /* 0x000000c409187890 */ /* 0x000fe2000fffe0ff */
[----:B------:R-:W-:-:S02]  /*8700*/  SEL R207, RZ, 0x1, !P3 ;  /* 0x00000001ffcf7807 */ /* 0x000fc40005800000 */
[----:B------:R-:W-:Y:S01]  /*8710*/  I2FP.F32.S32 R210, UR39 ;  /* 0x0000002700d27c45 */ /* 0x000fe20008201400 */
[----:B------:R-:W-:Y:S01]  /*8720*/  UIADD3 UR39, UPT, UPT, UR9, 0xcd, URZ ;  /* 0x000000cd09277890 */ /* 0x000fe2000fffe0ff */
[C---:B------:R-:W-:Y:S01]  /*8730*/  FSETP.GT.AND P3, PT, R11.reuse, R214, PT ;  /* 0x000000d60b00720b */ /* 0x040fe20003f64000 */
[----:B--2---:R-:W-:Y:S01]  /*8740*/  UIADD3 UR38, UPT, UPT, UR38, 0x224, URZ ;  /* 0x0000022426267890 */ /* 0x004fe2000fffe0ff */
[----:B------:R-:W-:Y:S01]  /*8750*/  I2FP.F32.S32 R214, UR42 ;  /* 0x0000002a00d67c45 */ /* 0x000fe20008201400 */
[----:B------:R-:W-:Y:S01]  /*8760*/  UIADD3 UR42, UPT, UPT, UR9, 0x150, URZ ;  /* 0x00000150092a7890 */ /* 0x000fe2000fffe0ff */
[----:B------:R-:W-:Y:S02]  /*8770*/  SEL R211, R130, 0x6, P6 ;  /* 0x0000000682d37807 */ /* 0x000fe40003000000 */
[C---:B------:R-:W-:Y:S02]  /*8780*/  FSETP.GT.AND P6, PT, R11.reuse, R210, PT ;  /* 0x000000d20b00720b */ /* 0x040fe40003fc4000 */
[----:B------:R-:W-:-:S02]  /*8790*/  FSETP.GT.AND P5, PT, R11, R212, PT ;  /* 0x000000d40b00720b */ /* 0x000fc40003fa4000 */
[----:B------:R-:W-:Y:S01]  /*87a0*/  I2FP.F32.S32 R210, UR24 ;  /* 0x0000001800d27c45 */ /* 0x000fe20008201400 */
[----:B0-----:R-:W-:Y:S01]  /*87b0*/  UIADD3 UR24, UPT, UPT, UR14, 0xcb, URZ ;  /* 0x000000cb0e187890 */ /* 0x001fe2000fffe0ff */
[----:B------:R-:W-:Y:S01]  /*87c0*/  SEL R211, R211, 0x4, P6 ;  /* 0x00000004d3d37807 */ /* 0x000fe20003000000 */
[----:B------:R-:W0:Y:S01]  /*87d0*/  LDCU UR14, c[0x0][0x38c] ;  /* 0x00007180ff0e77ac */ /* 0x000e220008000800 */
[----:B------:R-:W-:Y:S02]  /*87e0*/  I2FP.F32.S32 R212, UR42 ;  /* 0x0000002a00d47c45 */ /* 0x000fe40008201400 */
[----:B------:R-:W-:Y:S01]  /*87f0*/  FSETP.GT.AND P6, PT, R11, R210, !P6 ;  /* 0x000000d20b00720b */ /* 0x000fe200077c4000 */
[----:B------:R-:W-:Y:S01]  /*8800*/  UIADD3 UR42, UPT, UPT, UR9, 0xce, URZ ;  /* 0x000000ce092a7890 */ /* 0x000fe2000fffe0ff */
[----:B------:R-:W-:Y:S02]  /*8810*/  SEL R203, R203, RZ, P2 ;  /* 0x000000ffcbcb7207 */ /* 0x000fe40001000000 */
[----:B------:R-:W-:-:S02]  /*8820*/  SEL R210, RZ, 0x1, !P6 ;  /* 0x00000001ffd27807 */ /* 0x000fc40007000000 */
[C---:B------:R-:W-:Y:S02]  /*8830*/  FSETP.GT.AND P2, PT, R11.reuse, R212, !P2 ;  /* 0x000000d40b00720b */ /* 0x040fe40005744000 */
[----:B------:R-:W-:Y:S01]  /*8840*/  I2FP.F32.S32 R212, UR42 ;  /* 0x0000002a00d47c45 */ /* 0x000fe20008201400 */
[----:B------:R-:W-:Y:S01]  /*8850*/  @P5 IMAD.IADD R161, R210, 0x1, R211 ;  /* 0x00000001d2a15824 */ /* 0x000fe200078e02d3 */
[----:B------:R-:W-:Y:S01]  /*8860*/  I2FP.F32.S32 R210, UR39 ;  /* 0x0000002700d27c45 */ /* 0x000fe20008201400 */
[----:B------:R-:W-:Y:S01]  /*8870*/  UIADD3 UR42, UPT, UPT, UR9, 0x158, URZ ;  /* 0x00000158092a7890 */ /* 0x000fe2000fffe0ff */
[----:B------:R-:W-:Y:S01]  /*8880*/  FSETP.GT.AND P6, PT, R11, R212, PT ;  /* 0x000000d40b00720b */ /* 0x000fe20003fc4000 */
[----:B------:R-:W-:Y:S01]  /*8890*/  UIADD3 UR39, UPT, UPT, UR9, 0xcc, URZ ;  /* 0x000000cc09277890 */ /* 0x000fe2000fffe0ff */
[----:B------:R-:W-:Y:S01]  /*88a0*/  I2FP.F32.S32 R212, UR24 ;  /* 0x0000001800d47c45 */ /* 0x000fe20008201400 */
[----:B------:R-:W2:Y:S01]  /*88b0*/  LDCU UR24, c[0x0][0x38c] ;  /* 0x00007180ff1877ac */ /* 0x000ea20008000800 */
[----:B------:R-:W-:-:S02]  /*88c0*/  SEL R211, R130, 0x6, P6 ;  /* 0x0000000682d37807 */ /* 0x000fc40003000000 */
[C---:B------:R-:W-:Y:S01]  /*88d0*/  FSETP.GT.AND P5, PT, R11.reuse, R212, PT ;  /* 0x000000d40b00720b */ /* 0x040fe20003fa4000 */
[----:B0-----:R-:W-:Y:S01]  /*88e0*/  UIADD3 UR14, UPT, UPT, UR14, 0x22d, URZ ;  /* 0x0000022d0e0e7890 */ /* 0x001fe2000fffe0ff */
[C---:B------:R-:W-:Y:S02]  /*88f0*/  FSETP.GT.AND P6, PT, R11.reuse, R210, PT ;  /* 0x000000d20b00720b */ /* 0x040fe40003fc4000 */
[----:B------:R-:W-:Y:S01]  /*8900*/  I2FP.F32.S32 R212, UR42 ;  /* 0x0000002a00d47c45 */ /* 0x000fe20008201400 */
[----:B------:R-:W-:Y:S01]  /*8910*/  UIADD3 UR42, UPT, UPT, UR9, 0xd6, URZ ;  /* 0x000000d6092a7890 */ /* 0x000fe2000fffe0ff */
[----:B------:R-:W-:Y:S01]  /*8920*/  I2FP.F32.S32 R210, UR39 ;  /* 0x0000002700d27c45 */ /* 0x000fe20008201400 */
[----:B------:R-:W-:Y:S01]  /*8930*/  UIADD3 UR39, UPT, UPT, UR9, 0xd5, URZ ;  /* 0x000000d509277890 */ /* 0x000fe2000fffe0ff */
[----:B------:R-:W-:Y:S02]  /*8940*/  SEL R206, RZ, 0x1, !P0 ;  /* 0x00000001ffce7807 */ /* 0x000fe40004000000 */
[----:B------:R-:W-:-:S02]  /*8950*/  FSETP.GT.AND P0, PT, R11, R214, PT ;  /* 0x000000d60b00720b */ /* 0x000fc40003f04000 */
[----:B------:R-:W-:Y:S01]  /*8960*/  I2FP.F32.S32 R214, UR46 ;  /* 0x0000002e00d67c45 */ /* 0x000fe20008201400 */
[----:B------:R-:W-:Y:S01]  /*8970*/  UIADD3 UR46, UPT, UPT, UR9, 0x181, URZ ;  /* 0x00000181092e7890 */ /* 0x000fe2000fffe0ff */
[----:B------:R-:W-:Y:S01]  /*8980*/  SEL R211, R211, 0x4, P6 ;  /* 0x00000004d3d37807 */ /* 0x000fe20003000000 */
[----:B------:R-:W-:Y:S01]  /*8990*/  IMAD.IADD R205, R205, 0x1, R206 ;  /* 0x00000001cdcd7824 */ /* 0x000fe200078e02ce */
[----:B------:R-:W-:Y:S01]  /*89a0*/  FSETP.GT.AND P6, PT, R11, R210, !P6 ;  /* 0x000000d20b00720b */ /* 0x000fe200077c4000 */
[----:B--2---:R-:W-:Y:S01]  /*89b0*/  UIADD3 UR24, UPT, UPT, UR24, 0x22e, URZ ;  /* 0x0000022e18187890 */ /* 0x004fe2000fffe0ff */
[----:B------:R-:W-:Y:S02]  /*89c0*/  SEL R201, R201, RZ, P4 ;  /* 0x000000ffc9c97207 */ /* 0x000fe40002000000 */
[----:B------:R-:W-:Y:S02]  /*89d0*/  FSETP.GT.AND P4, PT, R11, R212, !P4 ;  /* 0x000000d40b00720b */ /* 0x000fe40006784000 */
[----:B------:R-:W-:Y:S01]  /*89e0*/  I2FP.F32.S32 R212, UR42 ;  /* 0x0000002a00d47c45 */ /* 0x000fe20008201400 */
[----:B------:R-:W0:Y:S01]  /*89f0*/  LDCU UR42, c[0x0][0x38c] ;  /* 0x00007180ff2a77ac */ /* 0x000e220008000800 */
[----:B------:R-:W-:-:S02]  /*8a00*/  SEL R204, RZ, 0x1, !P2 ;  /* 0x00000001ffcc7807 */ /* 0x000fc40005000000 */
[----:B------:R-:W-:Y:S02]  /*8a10*/  SEL R210, RZ, 0x1, !P6 ;  /* 0x00000001ffd27807 */ /* 0x000fe40007000000 */
[C---:B------:R-:W-:Y:S02]  /*8a20*/  FSETP.GT.AND P2, PT, R11.reuse, R214, PT ;  /* 0x000000d60b00720b */ /* 0x040fe40003f44000 */
[----:B------:R-:W-:Y:S01]  /*8a30*/  I2FP.F32.S32 R214, UR46 ;  /* 0x0000002e00d67c45 */ /* 0x000fe20008201400 */
[----:B------:R-:W-:Y:S01]  /*8a40*/  UIADD3 UR46, UPT, UPT, UR9, 0x160, URZ ;  /* 0x00000160092e7890 */ /* 0x000fe2000fffe0ff */
[C---:B------:R-:W-:Y:S01]  /*8a50*/  FSETP.GT.AND P6, PT, R11.reuse, R212, PT ;  /* 0x000000d40b00720b */ /* 0x040fe20003fc4000 */
[----:B------:R-:W-:Y:S01]  /*8a60*/  @P5 IMAD.IADD R185, R210, 0x1, R211 ;  /* 0x00000001d2b95824 */ /* 0x000fe200078e02d3 */
[----:B------:R-:W-:Y:S01]  /*8a70*/  I2FP.F32.S32 R212, UR37 ;  /* 0x0000002500d47c45 */ /* 0x000fe20008201400 */
[----:B------:R-:W-:Y:S01]  /*8a80*/  UIADD3 UR37, UPT, UPT, UR9, 0xd4, URZ ;  /* 0x000000d409257890 */ /* 0x000fe2000fffe0ff */
[----:B------:R-:W-:Y:S01]  /*8a90*/  I2FP.F32.S32 R210, UR39 ;  /* 0x0000002700d27c45 */ /* 0x000fe20008201400 */
[----:B------:R-:W-:Y:S01]  /*8aa0*/  UIADD3 UR39, UPT, UPT, UR9, 0xdd, URZ ;  /* 0x000000dd09277890 */ /* 0x000fe2000fffe0ff */
[----:B------:R-:W-:-:S02]  /*8ab0*/  FSETP.GT.AND P5, PT, R11, R212, PT ;  /* 0x000000d40b00720b */ /* 0x000fc40003fa4000 */
[----:B------:R-:W-:Y:S01]  /*8ac0*/  SEL R211, R130, 0x6, P6 ;  /* 0x0000000682d37807 */ /* 0x000fe20003000000 */
[----:B0-----:R-:W-:Y:S01]  /*8ad0*/  UIADD3 UR42, UPT, UPT, UR42, 0x22b, URZ ;  /* 0x0000022b2a2a7890 */ /* 0x001fe2000fffe0ff */
[----:B------:R-:W-:Y:S01]  /*8ae0*/  I2FP.F32.S32 R212, UR46 ;  /* 0x0000002e00d47c45 */ /* 0x000fe20008201400 */
[----:B------:R-:W-:Y:S01]  /*8af0*/  UIADD3 UR46, UPT, UPT, UR9, 0x189, URZ ;  /* 0x00000189092e7890 */ /* 0x000fe2000fffe0ff */
[C---:B------:R-:W-:Y:S02]  /*8b00*/  FSETP.GT.AND P6, PT, R11.reuse, R210, PT ;  /* 0x000000d20b00720b */ /* 0x040fe40003fc4000 */
[----:B------:R-:W-:Y:S01]  /*8b10*/  I2FP.F32.S32 R210, UR37 ;  /* 0x0000002500d27c45 */ /* 0x000fe20008201400 */
[----:B------:R-:W-:Y:S01]  /*8b20*/  UIADD3 UR37, UPT, UPT, UR9, 0xde, URZ ;  /* 0x000000de09257890 */ /* 0x000fe2000fffe0ff */
[----:B------:R-:W-:Y:S02]  /*8b30*/  SEL R202, RZ, 0x1, !P4 ;  /* 0x00000001ffca7807 */ /* 0x000fe40006000000 */
[----:B------:R-:W-:-:S02]  /*8b40*/  FSETP.GT.AND P4, PT, R11, R214, PT ;  /* 0x000000d60b00720b */ /* 0x000fc40003f84000 */
[----:B------:R-:W-:Y:S01]  /*8b50*/  SEL R200, R200, RZ, P1 ;  /* 0x000000ffc8c87207 */ /* 0x000fe20000800000 */
[----:B------:R-:W-:Y:S01]  /*8b60*/  IMAD.IADD R201, R201, 0x1, R202 ;  /* 0x00000001c9c97824 */ /* 0x000fe200078e02ca */
[----:B------:R-:W-:Y:S02]  /*8b70*/  FSETP.GT.AND P1, PT, R11, R212, !P1 ;  /* 0x000000d40b00720b */ /* 0x000fe40004f24000 */
[----:B------:R-:W-:Y:S02]  /*8b80*/  SEL R214, R211, 0x4, P6 ;  /* 0x00000004d3d67807 */ /* 0x000fe40003000000 */
[----:B------:R-:W-:Y:S02]  /*8b90*/  FSETP.GT.AND P6, PT, R11, R210, !P6 ;  /* 0x000000d20b00720b */ /* 0x000fe400077c4000 */
[----:B------:R-:W-:Y:S01]  /*8ba0*/  I2FP.F32.S32 R212, UR46 ;  /* 0x0000002e00d47c45 */ /* 0x000fe20008201400 */
[----:B------:R-:W-:Y:S01]  /*8bb0*/  UIADD3 UR46, UPT, UPT, UR9, 0x168, URZ ;  /* 0x00000168092e7890 */ /* 0x000fe2000fffe0ff */
[----:B------:R-:W-:Y:S01]  /*8bc0*/  I2FP.F32.S32 R210, UR37 ;  /* 0x0000002500d27c45 */ /* 0x000fe20008201400 */
[----:B------:R-:W0:Y:S01]  /*8bd0*/  LDCU UR37, c[0x0][0x38c] ;  /* 0x00007180ff2577ac */ /* 0x000e220008000800 */
[----:B------:R-:W-:-:S02]  /*8be0*/  SEL R211, RZ, 0x1, !P1 ;  /* 0x00000001ffd37807 */ /* 0x000fc40004800000 */
[----:B------:R-:W-:Y:S02]  /*8bf0*/  SEL R199, RZ, 0x1, !P6 ;  /* 0x00000001ffc77807 */ /* 0x000fe40007000000 */
[C---:B------:R-:W-:Y:S02]  /*8c00*/  FSETP.GT.AND P1, PT, R11.reuse, R212, PT ;  /* 0x000000d40b00720b */ /* 0x040fe40003f24000 */
[----:B------:R-:W-:Y:S01]  /*8c10*/  I2FP.F32.S32 R212, UR33 ;  /* 0x0000002100d47c45 */ /* 0x000fe20008201400 */
[----:B------:R-:W-:Y:S01]  /*8c20*/  UIADD3 UR33, UPT, UPT, UR9, 0xdc, URZ ;  /* 0x000000dc09217890 */ /* 0x000fe2000fffe0ff */
[----:B------:R-:W-:Y:S01]  /*8c30*/  FSETP.GT.AND P6, PT, R11, R210, PT ;  /* 0x000000d20b00720b */ /* 0x000fe20003fc4000 */
[----:B------:R-:W-:Y:S01]  /*8c40*/  @P5 IMAD.IADD R168, R199, 0x1, R214 ;  /* 0x00000001c7a85824 */ /* 0x000fe200078e02d6 */
[----:B------:R-:W-:Y:S01]  /*8c50*/  I2FP.F32.S32 R210, UR39 ;  /* 0x0000002700d27c45 */ /* 0x000fe20008201400 */
[----:B------:R-:W2:Y:S01]  /*8c60*/  LDCU UR39, c[0x0][0x38c] ;  /* 0x00007180ff2777ac */ /* 0x000ea20008000800 */
[----:B------:R-:W-:-:S02]  /*8c70*/  SEL R199, R130, 0x6, P6 ;  /* 0x0000000682c77807 */ /* 0x000fc40003000000 */
[C---:B------:R-:W-:Y:S02]  /*8c80*/  FSETP.GT.AND P6, PT, R11.reuse, R210, PT ;  /* 0x000000d20b00720b */ /* 0x040fe40003fc4000 */
[----:B------:R-:W-:Y:S01]  /*8c90*/  FSETP.GT.AND P5, PT, R11, R212, PT ;  /* 0x000000d40b00720b */ /* 0x000fe20003fa4000 */
[----:B0-----:R-:W-:Y:S01]  /*8ca0*/  UIADD3 UR37, UPT, UPT, UR37, 0x235, URZ ;  /* 0x0000023525257890 */ /* 0x001fe2000fffe0ff */
[----:B------:R-:W-:Y:S01]  /*8cb0*/  I2FP.F32.S32 R210, UR33 ;  /* 0x0000002100d27c45 */ /* 0x000fe20008201400 */
[----:B------:R-:W-:Y:S01]  /*8cc0*/  UIADD3 UR33, UPT, UPT, UR9, 0xe5, URZ ;  /* 0x000000e509217890 */ /* 0x000fe2000fffe0ff */
[----:B------:R-:W-:Y:S01]  /*8cd0*/  I2FP.F32.S32 R212, UR46 ;  /* 0x0000002e00d47c45 */ /* 0x000fe20008201400 */
[----:B------:R-:W-:Y:S01]  /*8ce0*/  UIADD3 UR46, UPT, UPT, UR9, 0xe6, URZ ;  /* 0x000000e6092e7890 */ /* 0x000fe2000fffe0ff */
[----:B------:R-:W-:Y:S02]  /*8cf0*/  SEL R199, R199, 0x4, P6 ;  /* 0x00000004c7c77807 */ /* 0x000fe40003000000 */
[----:B------:R-:W-:-:S02]  /*8d00*/  FSETP.GT.AND P6, PT, R11, R210, !P6 ;  /* 0x000000d20b00720b */ /* 0x000fc400077c4000 */
[----:B------:R-:W-:Y:S02]  /*8d10*/  SEL R197, R197, RZ, P3 ;  /* 0x000000ffc5c57207 */ /* 0x000fe40001800000 */
[C---:B------:R-:W-:Y:S01]  /*8d20*/  FSETP.GT.AND P3, PT, R11.reuse, R212, !P3 ;  /* 0x000000d40b00720b */ /* 0x040fe20005f64000 */
[----:B--2---:R-:W-:Y:S01]  /*8d30*/  UIADD3 UR39, UPT, UPT, UR39, 0x236, URZ ;  /* 0x0000023627277890 */ /* 0x004fe2000fffe0ff */
[----:B------:R-:W-:Y:S02]  /*8d40*/  SEL R198, RZ, 0x1, !P6 ;  /* 0x00000001ffc67807 */ /* 0x000fe40007000000 */
[----:B------:R-:W-:Y:S01]  /*8d50*/  I2FP.F32.S32 R212, UR46 ;  /* 0x0000002e00d47c45 */ /* 0x000fe20008201400 */
[----:B------:R-:W-:Y:S01]  /*8d60*/  UIADD3 UR46, UPT, UPT, UR9, 0x170, URZ ;  /* 0x00000170092e7890 */ /* 0x000fe2000fffe0ff */
[----:B------:R-:W-:Y:S01]  /*8d70*/  I2FP.F32.S32 R214, UR47 ;  /* 0x0000002f00d67c45 */ /* 0x000fe20008201400 */
[----:B------:R-:W-:Y:S01]  /*8d80*/  @P5 IMAD.IADD R191, R198, 0x1, R199 ;  /* 0x00000001c6bf5824 */ /* 0x000fe200078e02c7 */
[----:B------:R-:W-:Y:S01]  /*8d90*/  FSETP.GT.AND P6, PT, R11, R212, PT ;  /* 0x000000d40b00720b */ /* 0x000fe20003fc4000 */
[----:B------:R-:W-:Y:S01]  /*8da0*/  UIADD3 UR47, UPT, UPT, UR9, 0x199, URZ ;  /* 0x00000199092f7890 */ /* 0x000fe2000fffe0ff */
[----:B------:R-:W-:Y:S01]  /*8db0*/  I2FP.F32.S32 R212, UR22 ;  /* 0x0000001600d47c45 */ /* 0x000fe20008201400 */
[----:B------:R-:W0:Y:S01]  /*8dc0*/  LDCU UR22, c[0x0][0x38c] ;  /* 0x00007180ff1677ac */ /* 0x000e220008000800 */
[----:B------:R-:W-:-:S02]  /*8dd0*/  I2FP.F32.S32 R198, UR33 ;  /* 0x0000002100c67c45 */ /* 0x000fc40008201400 */
[C---:B------:R-:W-:Y:S01]  /*8de0*/  FSETP.GT.AND P5, PT, R11.reuse, R212, PT ;  /* 0x000000d40b00720b */ /* 0x040fe20003fa4000 */
[----:B------:R-:W-:Y:S01]  /*8df0*/  UIADD3 UR33, UPT, UPT, UR9, 0xe4, URZ ;  /* 0x000000e409217890 */ /* 0x000fe2000fffe0ff */
[----:B------:R-:W-:Y:S02]  /*8e00*/  SEL R199, R130, 0x6, P6 ;  /* 0x0000000682c77807 */ /* 0x000fe40003000000 */
[----:B------:R-:W-:Y:S01]  /*8e10*/  I2FP.F32.S32 R212, UR46 ;  /* 0x0000002e00d47c45 */ /* 0x000fe20008201400 */
[----:B------:R-:W-:Y:S01]  /*8e20*/  UIADD3 UR46, UPT, UPT, UR9, 0xee, URZ ;  /* 0x000000ee092e7890 */ /* 0x000fe2000fffe0ff */
[----:B------:R-:W-:Y:S02]  /*8e30*/  FSETP.GT.AND P6, PT, R11, R198, PT ;  /* 0x000000c60b00720b */ /* 0x000fe40003fc4000 */
[----:B------:R-:W-:Y:S01]  /*8e40*/  I2FP.F32.S32 R198, UR33 ;  /* 0x0000002100c67c45 */ /* 0x000fe20008201400 */
[----:B------:R-:W-:Y:S01]  /*8e50*/  UIADD3 UR33, UPT, UPT, UR9, 0xed, URZ ;  /* 0x000000ed09217890 */ /* 0x000fe2000fffe0ff */
[----:B------:R-:W-:-:S02]  /*8e60*/  SEL R210, RZ, 0x1, !P3 ;  /* 0x00000001ffd27807 */ /* 0x000fc40005800000 */
[----:B------:R-:W-:Y:S02]  /*8e70*/  FSETP.GT.AND P3, PT, R11, R214, PT ;  /* 0x000000d60b00720b */ /* 0x000fe40003f64000 */
[----:B------:R-:W-:Y:S01]  /*8e80*/  SEL R214, R199, 0x4, P6 ;  /* 0x00000004c7d67807 */ /* 0x000fe20003000000 */
[----:B------:R-:W-:Y:S01]  /*8e90*/  IMAD.IADD R197, R197, 0x1, R210 ;  /* 0x00000001c5c57824 */ /* 0x000fe200078e02d2 */
[C---:B------:R-:W-:Y:S01]  /*8ea0*/  FSETP.GT.AND P6, PT, R11.reuse, R198, !P6 ;  /* 0x000000c60b00720b */ /* 0x040fe200077c4000 */
[----:B0-----:R-:W-:Y:S01]  /*8eb0*/  UIADD3 UR22, UPT, UPT, UR22, 0x233, URZ ;  /* 0x0000023316167890 */ /* 0x001fe2000fffe0ff */
[----:B------:R-:W-:Y:S01]  /*8ec0*/  I2FP.F32.S32 R198, UR46 ;  /* 0x0000002e00c67c45 */ /* 0x000fe20008201400 */
[----:B------:R-:W-:Y:S01]  /*8ed0*/  UIADD3 UR46, UPT, UPT, UR9, 0x178, URZ ;  /* 0x00000178092e7890 */ /* 0x000fe2000fffe0ff */
[----:B------:R-:W-:Y:S02]  /*8ee0*/  SEL R196, R196, RZ, P0 ;  /* 0x000000ffc4c47207 */ /* 0x000fe40000000000 */
[----:B------:R-:W-:-:S02]  /*8ef0*/  FSETP.GT.AND P0, PT, R11, R212, !P0 ;  /* 0x000000d40b00720b */ /* 0x000fc40004704000 */
[----:B------:R-:W-:Y:S02]  /*8f00*/  SEL R195, RZ, 0x1, !P6 ;  /* 0x00000001ffc37807 */ /* 0x000fe40007000000 */
[----:B------:R-:W-:Y:S01]  /*8f10*/  I2FP.F32.S32 R212, UR47 ;  /* 0x0000002f00d47c45 */ /* 0x000fe20008201400 */
[----:B------:R-:W-:Y:S01]  /*8f20*/  UIADD3 UR47, UPT, UPT, UR9, 0x1a1, URZ ;  /* 0x000001a1092f7890 */ /* 0x000fe2000fffe0ff */
[----:B------:R-:W-:Y:S01]  /*8f30*/  FSETP.GT.AND P6, PT, R11, R198, PT ;  /* 0x000000c60b00720b */ /* 0x000fe20003fc4000 */
[----:B------:R-:W-:Y:S01]  /*8f40*/  @P5 IMAD.IADD R180, R195, 0x1, R214 ;  /* 0x00000001c3b45824 */ /* 0x000fe200078e02d6 */
[----:B------:R-:W-:Y:S01]  /*8f50*/  I2FP.F32.S32 R198, UR33 ;  /* 0x0000002100c67c45 */ /* 0x000fe20008201400 */
[----:B------:R-:W-:Y:S01]  /*8f60*/  UIADD3 UR33, UPT, UPT, UR9, 0xec, URZ ;  /* 0x000000ec09217890 */ /* 0x000fe2000fffe0ff */
[----:B------:R-:W-:Y:S02]  /*8f70*/  SEL R199, RZ, 0x1, !P0 ;  /* 0x00000001ffc77807 */ /* 0x000fe40004000000 */
[----:B------:R-:W-:-:S02]  /*8f80*/  FSETP.GT.AND P0, PT, R11, R212, PT ;  /* 0x000000d40b00720b */ /* 0x000fc40003f04000 */
[----:B------:R-:W-:Y:S01]  /*8f90*/  I2FP.F32.S32 R212, UR8 ;  /* 0x0000000800d47c45 */ /* 0x000fe20008201400 */
[----:B------:R-:W-:Y:S01]  /*8fa0*/  IMAD.IADD R196, R196, 0x1, R199 ;  /* 0x00000001c4c47824 */ /* 0x000fe200078e02c7 */
[----:B------:R-:W-:Y:S01]  /*8fb0*/  SEL R213, R130, 0x6, P6 ;  /* 0x0000000682d57807 */ /* 0x000fe20003000000 */
[----:B------:R-:W0:Y:S01]  /*8fc0*/  LDCU UR8, c[0x0][0x38c] ;  /* 0x00007180ff0877ac */ /* 0x000e220008000800 */
[C---:B------:R-:W-:Y:S02]  /*8fd0*/  FSETP.GT.AND P6, PT, R11.reuse, R198, PT ;  /* 0x000000c60b00720b */ /* 0x040fe40003fc4000 */
[----:B------:R-:W-:Y:S01]  /*8fe0*/  I2FP.F32.S32 R198, UR33 ;  /* 0x0000002100c67c45 */ /* 0x000fe20008201400 */
[----:B------:R-:W-:Y:S01]  /*8ff0*/  UIADD3 UR33, UPT, UPT, UR9, 0xf6, URZ ;  /* 0x000000f609217890 */ /* 0x000fe2000fffe0ff */
[----:B------:R-:W-:Y:S02]  /*9000*/  FSETP.GT.AND P5, PT, R11, R212, PT ;  /* 0x000000d40b00720b */ /* 0x000fe40003fa4000 */
[----:B------:R-:W-:Y:S01]  /*9010*/  I2FP.F32.S32 R212, UR46 ;  /* 0x0000002e00d47c45 */ /* 0x000fe20008201400 */
[----:B------:R-:W-:Y:S01]  /*9020*/  UIADD3 UR46, UPT, UPT, UR9, 0xf5, URZ ;  /* 0x000000f5092e7890 */ /* 0x000fe2000fffe0ff */
[----:B------:R-:W-:-:S02]  /*9030*/  SEL R195, R194, RZ, P2 ;  /* 0x000000ffc2c37207 */ /* 0x000fc40001000000 */
[----:B------:R-:W-:Y:S02]  /*9040*/  SEL R214, R213, 0x4, P6 ;  /* 0x00000004d5d67807 */ /* 0x000fe40003000000 */
[C---:B------:R-:W-:Y:S02]  /*9050*/  FSETP.GT.AND P2, PT, R11.reuse, R212, !P2 ;  /* 0x000000d40b00720b */ /* 0x040fe40005744000 */
[----:B------:R-:W-:Y:S02]  /*9060*/  FSETP.GT.AND P6, PT, R11, R198, !P6 ;  /* 0x000000c60b00720b */ /* 0x000fe400077c4000 */
[----:B------:R-:W-:Y:S01]  /*9070*/  I2FP.F32.S32 R212, UR47 ;  /* 0x0000002f00d47c45 */ /* 0x000fe20008201400 */
[----:B------:R-:W-:Y:S01]  /*9080*/  UIADD3 UR47, UPT, UPT, UR9, 0x180, URZ ;  /* 0x00000180092f7890 */ /* 0x000fe2000fffe0ff */
[----:B------:R-:W-:Y:S01]  /*9090*/  I2FP.F32.S32 R194, UR33 ;  /* 0x0000002100c27c45 */ /* 0x000fe20008201400 */
[----:B0-----:R-:W-:Y:S01]  /*90a0*/  UIADD3 UR8, UPT, UPT, UR8, 0x23e, URZ ;  /* 0x0000023e08087890 */ /* 0x001fe2000fffe0ff */
[----:B------:R-:W-:Y:S01]  /*90b0*/  SEL R193, RZ, 0x1, !P6 ;  /* 0x00000001ffc17807 */ /* 0x000fe20007000000 */
[----:B------:R-:W0:Y:S01]  /*90c0*/  LDCU UR33, c[0x0][0x38c] ;  /* 0x00007180ff2177ac */ /* 0x000e220008000800 */
[----:B------:R-:W-:-:S02]  /*90d0*/  SEL R198, RZ, 0x1, !P2 ;  /* 0x00000001ffc67807 */ /* 0x000fc40005000000 */
[----:B------:R-:W-:Y:S01]  /*90e0*/  FSETP.GT.AND P2, PT, R11, R212, PT ;  /* 0x000000d40b00720b */ /* 0x000fe20003f44000 */
[----:B------:R-:W-:Y:S01]  /*90f0*/  @P5 IMAD.IADD R192, R193, 0x1, R214 ;  /* 0x00000001c1c05824 */ /* 0x000fe200078e02d6 */
[----:B------:R-:W-:Y:S01]  /*9100*/  FSETP.GT.AND P6, PT, R11, R194, PT ;  /* 0x000000c20b00720b */ /* 0x000fe20003fc4000 */
[----:B------:R-:W-:Y:S01]  /*9110*/  IMAD.IADD R195, R195, 0x1, R198 ;  /* 0x00000001c3c37824 */ /* 0x000fe200078e02c6 */
[----:B------:R-:W-:Y:S01]  /*9120*/  I2FP.F32.S32 R212, UR21 ;  /* 0x0000001500d47c45 */ /* 0x000fe20008201400 */
[----:B------:R-:W2:Y:S01]  /*9130*/  LDCU UR21, c[0x0][0x38c] ;  /* 0x00007180ff1577ac */ /* 0x000ea20008000800 */
[----:B------:R-:W-:Y:S02]  /*9140*/  I2FP.F32.S32 R194, UR46 ;  /* 0x0000002e00c27c45 */ /* 0x000fe40008201400 */
[----:B------:R-:W-:Y:S01]  /*9150*/  FSETP.GT.AND P5, PT, R11, R212, PT ;  /* 0x000000d40b00720b */ /* 0x000fe20003fa4000 */
[----:B------:R-:W-:Y:S01]  /*9160*/  UIADD3 UR46, UPT, UPT, UR9, 0xf4, URZ ;  /* 0x000000f4092e7890 */ /* 0x000fe2000fffe0ff */
        /* <DEDUP_REMOVED lines=8> */
[C---:B------:R-:W-:Y:S01]  /*91f0*/  FSETP.GT.AND P4, PT, R11.reuse, R212, !P4 ;  /* 0x000000d40b00720b */ /* 0x040fe20006784000 */
[----:B--2---:R-:W-:Y:S01]  /*9200*/  UIADD3 UR21, UPT, UPT, UR21, 0x23b, URZ ;  /* 0x0000023b15157890 */ /* 0x004fe2000fffe0ff */
[----:B------:R-:W-:-:S02]  /*9210*/  FSETP.GT.AND P6, PT, R11, R194, !P6 ;  /* 0x000000c20b00720b */ /* 0x000fc400077c4000 */
        /* <DEDUP_REMOVED lines=11> */
[----:B------:R-:W-:Y:S01]  /*92d0*/  UIADD3 UR46, UPT, UPT, UR9, 0xfc, URZ ;  /* 0x000000fc092e7890 */ /* 0x000fe2000fffe0ff */
[----:B------:R-:W-:Y:S01]  /*92e0*/  I2FP.F32.S32 R214, UR34 ;  /* 0x0000002200d67c45 */ /* 0x000fe20008201400 */
[----:B------:R-:W2:Y:S01]  /*92f0*/  LDCU UR34, c[0x0][0x38c] ;  /* 0x00007180ff2277ac */ /* 0x000ea20008000800 */
[----:B------:R-:W-:-:S02]  /*9300*/  SEL R187, R130, 0x6, P6 ;  /* 0x0000000682bb7807 */ /* 0x000fc40003000000 */
[C---:B------:R-:W-:Y:S02]  /*9310*/  FSETP.GT.AND P5, PT, R11.reuse, R214, PT ;  /* 0x000000d60b00720b */ /* 0x040fe40003fa4000 */
[C---:B------:R-:W-:Y:S02]  /*9320*/  FSETP.GT.AND P6, PT, R11.reuse, R212, PT ;  /* 0x000000d40b00720b */ /* 0x040fe40003fc4000 */
[----:B------:R-:W-:Y:S01]  /*9330*/  I2FP.F32.S32 R214, UR47 ;  /* 0x0000002f00d67c45 */ /* 0x000fe20008201400 */
[----:B------:R-:W-:Y:S01]  /*9340*/  UIADD3 UR47, UPT, UPT, UR9, 0x106, URZ ;  /* 0x00000106092f7890 */ /* 0x000fe2000fffe0ff */
[----:B------:R-:W-:Y:S01]  /*9350*/  I2FP.F32.S32 R212, UR46 ;  /* 0x0000002e00d47c45 */ /* 0x000fe20008201400 */
[----:B------:R-:W-:Y:S01]  /*9360*/  UIADD3 UR46, UPT, UPT, UR9, 0x105, URZ ;  /* 0x00000105092e7890 */ /* 0x000fe2000fffe0ff */
[----:B------:R-:W-:Y:S02]  /*9370*/  SEL R182, R182, RZ, P1 ;  /* 0x000000ffb6b67207 */ /* 0x000fe40000800000 */
[----:B------:R-:W-:-:S02]  /*9380*/  FSETP.GT.AND P1, PT, R11, R214, !P1 ;  /* 0x000000d60b00720b */ /* 0x000fc40004f24000 */
[----:B------:R-:W-:Y:S02]  /*9390*/  SEL R216, R187, 0x4, P6 ;  /* 0x00000004bbd87807 */ /* 0x000fe40003000000 */
[----:B------:R-:W-:Y:S01]  /*93a0*/  FSETP.GT.AND P6, PT, R11, R212, !P6 ;  /* 0x000000d40b00720b */ /* 0x000fe200077c4000 */
[----:B--2---:R-:W-:Y:S01]  /*93b0*/  UIADD3 UR34, UPT, UPT, UR34, 0x246, URZ ;  /* 0x0000024622227890 */ /* 0x004fe2000fffe0ff */
[----:B------:R-:W-:Y:S01]  /*93c0*/  I2FP.F32.S32 R214, UR48 ;  /* 0x0000003000d67c45 */ /* 0x000fe20008201400 */
[----:B------:R-:W2:Y:S01]  /*93d0*/  LDCU UR48, c[0x0][0x38c] ;  /* 0x00007180ff3077ac */ /* 0x000ea20008000800 */
[----:B------:R-:W-:Y:S02]  /*93e0*/  I2FP.F32.S32 R212, UR47 ;  /* 0x0000002f00d47c45 */ /* 0x000fe40008201400 */
[----:B------:R-:W-:Y:S01]  /*93f0*/  SEL R179, RZ, 0x1, !P1 ;  /* 0x00000001ffb37807 */ /* 0x000fe20004800000 */
[----:B------:R-:W-:Y:S01]  /*9400*/  UIADD3 UR47, UPT, UPT, UR9, 0x190, URZ ;  /* 0x00000190092f7890 */ /* 0x000fe2000fffe0ff */
        /* <DEDUP_REMOVED lines=10> */
[C---:B------:R-:W-:Y:S01]  /*94b0*/  FSETP.GT.AND P6, PT, R11.reuse, R212, PT ;  /* 0x000000d40b00720b */ /* 0x040fe20003fc4000 */
[----:B--2---:R-:W-:Y:S01]  /*94c0*/  UIADD3 UR48, UPT, UPT, UR48, 0x28c, URZ ;  /* 0x0000028c30307890 */ /* 0x004fe2000fffe0ff */
        /* <DEDUP_REMOVED lines=8> */
[----:B------:R-:W-:-:S02]  /*9550*/  FSETP.GT.AND P6, PT, R11, R212, PT ;  /* 0x000000d40b00720b */ /* 0x000fc40003fc4000 */
[----:B------:R-:W-:Y:S01]  /*9560*/  I2FP.F32.S32 R212, UR35 ;  /* 0x0000002300d47c45 */ /* 0x000fe20008201400 */
[----:B------:R-:W-:Y:S01]  /*9570*/  @P5 IMAD.IADD R9, R172, 0x1, R193 ;  /* 0x00000001ac095824 */ /* 0x000fe200078e02c1 */
[----:B------:R-:W-:Y:S01]  /*9580*/  I2FP.F32.S32 R214, UR47 ;  /* 0x0000002f00d67c45 */ /* 0x000fe20008201400 */
[----:B------:R-:W-:Y:S01]  /*9590*/  UIADD3 UR35, UPT, UPT, UR9, 0x10c, URZ ;  /* 0x0000010c09237890 */ /* 0x000fe2000fffe0ff */
[----:B------:R-:W-:Y:S01]  /*95a0*/  I2FP.F32.S32 R172, UR36 ;  /* 0x0000002400ac7c45 */ /* 0x000fe20008201400 */
[----:B------:R-:W-:Y:S01]  /*95b0*/  UIADD3 UR47, UPT, UPT, UR9, 0x1b9, URZ ;  /* 0x000001b9092f7890 */ /* 0x000fe2000fffe0ff */
[----:B------:R-:W-:Y:S01]  /*95c0*/  FSETP.GT.AND P5, PT, R11, R212, PT ;  /* 0x000000d40b00720b */ /* 0x000fe20003fa4000 */
[----:B------:R-:W-:Y:S01]  /*95d0*/  UIADD3 UR36, UPT, UPT, UR9, 0x116, URZ ;  /* 0x0000011609247890 */ /* 0x000fe2000fffe0ff */
[----:B------:R-:W-:Y:S02]  /*95e0*/  SEL R193, R130, 0x6, P6 ;  /* 0x0000000682c17807 */ /* 0x000fe40003000000 */
[----:B------:R-:W-:-:S02]  /*95f0*/  SEL R174, R174, RZ, P3 ;  /* 0x000000ffaeae7207 */ /* 0x000fc40001800000 */
[C---:B------:R-:W-:Y:S02]  /*9600*/  FSETP.GT.AND P6, PT, R11.reuse, R172, PT ;  /* 0x000000ac0b00720b */ /* 0x040fe40003fc4000 */
[----:B------:R-:W-:Y:S01]  /*9610*/  I2FP.F32.S32 R212, UR46 ;  /* 0x0000002e00d47c45 */ /* 0x000fe20008201400 */
[----:B------:R-:W-:Y:S01]  /*9620*/  UIADD3 UR46, UPT, UPT, UR9, 0x1c1, URZ ;  /* 0x000001c1092e7890 */ /* 0x000fe2000fffe0ff */
[----:B------:R-:W-:Y:S02]  /*9630*/  FSETP.GT.AND P3, PT, R11, R214, !P3 ;  /* 0x000000d60b00720b */ /* 0x000fe40005f64000 */
[----:B------:R-:W-:Y:S01]  /*9640*/  I2FP.F32.S32 R172, UR35 ;  /* 0x0000002300ac7c45 */ /* 0x000fe20008201400 */
[----:B------:R-:W-:Y:S01]  /*9650*/  UIADD3 UR35, UPT, UPT, UR9, 0x115, URZ ;  /* 0x0000011509237890 */ /* 0x000fe2000fffe0ff */
[----:B------:R-:W-:Y:S01]  /*9660*/  I2FP.F32.S32 R214, UR47 ;  /* 0x0000002f00d67c45 */ /* 0x000fe20008201400 */
[----:B------:R-:W-:Y:S01]  /*9670*/  UIADD3 UR47, UPT, UPT, UR9, 0x1d1, URZ ;  /* 0x000001d1092f7890 */ /* 0x000fe2000fffe0ff */
[----:B------:R-:W-:-:S02]  /*9680*/  SEL R167, R167, RZ, P0 ;  /* 0x000000ffa7a77207 */ /* 0x000fc40000000000 */
[----:B------:R-:W-:Y:S02]  /*9690*/  SEL R216, R193, 0x4, P6 ;  /* 0x00000004c1d87807 */ /* 0x000fe40003000000 */
[----:B------:R-:W-:Y:S02]  /*96a0*/  SEL R187, RZ, 0x1, !P3 ;  /* 0x00000001ffbb7807 */ /* 0x000fe40005800000 */
[C---:B------:R-:W-:Y:S02]  /*96b0*/  FSETP.GT.AND P0, PT, R11.reuse, R212, !P0 ;  /* 0x000000d40b00720b */ /* 0x040fe40004704000 */
[C---:B------:R-:W-:Y:S01]  /*96c0*/  FSETP.GT.AND P6, PT, R11.reuse, R172, !P6 ;  /* 0x000000ac0b00720b */ /* 0x040fe200077c4000 */
[----:B------:R-:W-:Y:S01]  /*96d0*/  IMAD.IADD R174, R174, 0x1, R187 ;  /* 0x00000001aeae7824 */ /* 0x000fe200078e02bb */
[----:B------:R-:W-:Y:S02]  /*96e0*/  FSETP.GT.AND P3, PT, R11, R214, PT ;  /* 0x000000d60b00720b */ /* 0x000fe40003f64000 */
        /* <DEDUP_REMOVED lines=16> */
[----:B------:R-:W-:Y:S02]  /*97f0*/  FSETP.GT.AND P6, PT, R11, R212, PT ;  /* 0x000000d40b00720b */ /* 0x000fe40003fc4000 */
[----:B------:R-:W-:Y:S01]  /*9800*/  I2FP.F32.S32 R214, UR36 ;  /* 0x0000002400d67c45 */ /* 0x000fe20008201400 */
[----:B------:R-:W-:Y:S01]  /*9810*/  UIADD3 UR36, UPT, UPT, UR9, 0x11e, URZ ;  /* 0x0000011e09247890 */ /* 0x000fe2000fffe0ff */
        /* <DEDUP_REMOVED lines=9> */
[----:B------:R-:W4:Y:S01]  /*98b0*/  LDCU UR36, c[0x0][0x38c] ;  /* 0x00007180ff2477ac */ /* 0x000f220008000800 */
        /* <DEDUP_REMOVED lines=13> */
[----:B----4-:R-:W-:Y:S01]  /*9990*/  UIADD3 UR36, UPT, UPT, UR36, 0x256, URZ ;  /* 0x0000025624247890 */ /* 0x010fe2000fffe0ff */
[----:B------:R-:W-:Y:S01]  /*99a0*/  I2FP.F32.S32 R214, UR46 ;  /* 0x0000002e00d67c45 */ /* 0x000fe20008201400 */
[----:B------:R-:W-:Y:S01]  /*99b0*/  UIADD3 UR46, UPT, UPT, UR9, 0x126, URZ ;  /* 0x00000126092e7890 */ /* 0x000fe2000fffe0ff */
[----:B------:R-:W-:Y:S01]  /*99c0*/  I2FP.F32.S32 R212, UR32 ;  /* 0x0000002000d47c45 */ /* 0x000fe20008201400 */
[----:B-1----:R-:W-:Y:S01]  /*99d0*/  UIADD3 UR32, UPT, UPT, UR4, 0x123, URZ ;  /* 0x0000012304207890 */ /* 0x002fe2000fffe0ff */
[----:B------:R-:W-:Y:S01]  /*99e0*/  SEL R171, R171, 0x4, P6 ;  /* 0x00000004abab7807 */ /* 0x000fe20003000000 */
[----:B------:R-:W1:Y:S01]  /*99f0*/  LDCU UR4, c[0x0][0x38c] ;  /* 0x00007180ff0477ac */ /* 0x000e620008000800 */
[----:B------:R-:W-:Y:S02]  /*9a00*/  FSETP.GT.AND P6, PT, R11, R212, !P6 ;  /* 0x000000d40b00720b */ /* 0x000fe400077c4000 */
[----:B------:R-:W-:-:S02]  /*9a10*/  SEL R193, R160, RZ, P4 ;  /* 0x000000ffa0c17207 */ /* 0x000fc40002000000 */
[C---:B------:R-:W-:Y:S02]  /*9a20*/  FSETP.GT.AND P4, PT, R11.reuse, R214, !P4 ;  /* 0x000000d60b00720b */ /* 0x040fe40006784000 */
        /* <DEDUP_REMOVED lines=8> */
[----:B------:R-:W4:Y:S01]  /*9ab0*/  LDCU UR35, c[0x0][0x38c] ;  /* 0x00007180ff2377ac */ /* 0x000f220008000800 */
[----:B------:R-:W-:-:S02]  /*9ac0*/  FSETP.GT.AND P5, PT, R11, R214, PT ;  /* 0x000000d60b00720b */ /* 0x000fc40003fa4000 */
[----:B------:R-:W-:Y:S01]  /*9ad0*/  I2FP.F32.S32 R216, UR47 ;  /* 0x0000002f00d87c45 */ /* 0x000fe20008201400 */
        /* <DEDUP_REMOVED lines=9> */
[----:B------:R-:W-:Y:S02]  /*9b70*/  SEL R216, R171, 0x4, P6 ;  /* 0x00000004abd87807 */ /* 0x000fe40003000000 */
[----:B------:R-:W-:Y:S02]  /*9b80*/  FSETP.GT.AND P6, PT, R11, R160, !P6 ;  /* 0x000000a00b00720b */ /* 0x000fe400077c4000 */
[----:B------:R-:W-:Y:S01]  /*9b90*/  I2FP.F32.S32 R160, UR46 ;  /* 0x0000002e00a07c45 */ /* 0x000fe20008201400 */
[----:B------:R-:W-:Y:S01]  /*9ba0*/  UIADD3 UR46, UPT, UPT, UR9, 0x1b8, URZ ;  /* 0x000001b8092e7890 */ /* 0x000fe2000fffe0ff */
[----:B------:R-:W-:Y:S02]  /*9bb0*/  SEL R213, R159, RZ, P1 ;  /* 0x000000ff9fd57207 */ /* 0x000fe40000800000 */
[----:B------:R-:W-:-:S02]  /*9bc0*/  FSETP.GT.AND P1, PT, R11, R214, !P1 ;  /* 0x000000d60b00720b */ /* 0x000fc40004f24000 */
[----:B------:R-:W-:Y:S01]  /*9bd0*/  I2FP.F32.S32 R214, UR47 ;  /* 0x0000002f00d67c45 */ /* 0x000fe20008201400 */
[----:B------:R-:W-:Y:S01]  /*9be0*/  UIADD3 UR47, UPT, UPT, UR9, 0x1e1, URZ ;  /* 0x000001e1092f7890 */ /* 0x000fe2000fffe0ff */
[----:B------:R-:W-:Y:S02]  /*9bf0*/  SEL R159, RZ, 0x1, !P6 ;  /* 0x00000001ff9f7807 */ /* 0x000fe40007000000 */
[----:B------:R-:W-:Y:S02]  /*9c00*/  FSETP.GT.AND P6, PT, R11, R160, PT ;  /* 0x000000a00b00720b */ /* 0x000fe40003fc4000 */
[----:B------:R-:W-:Y:S01]  /*9c10*/  I2FP.F32.S32 R160, UR32 ;  /* 0x0000002000a07c45 */ /* 0x000fe20008201400 */
[----:B------:R-:W-:Y:S01]  /*9c20*/  UIADD3 UR32, UPT, UPT, UR9, 0x12c, URZ ;  /* 0x0000012c09207890 */ /* 0x000fe2000fffe0ff */
[----:B------:R-:W-:Y:S01]  /*9c30*/  SEL R178, RZ, 0x1, !P1 ;  /* 0x00000001ffb27807 */ /* 0x000fe20004800000 */
[----:B------:R-:W-:Y:S01]  /*9c40*/  @P5 IMAD.IADD R173, R159, 0x1, R216 ;  /* 0x000000019fad5824 */ /* 0x000fe200078e02d8 */
[----:B------:R-:W-:-:S02]  /*9c50*/  FSETP.GT.AND P1, PT, R11, R214, PT ;  /* 0x000000d60b00720b */ /* 0x000fc40003f24000 */
[----:B------:R-:W-:Y:S01]  /*9c60*/  I2FP.F32.S32 R214, UR16 ;  /* 0x0000001000d67c45 */ /* 0x000fe20008201400 */
[----:B------:R-:W5:Y:S01]  /*9c70*/  LDCU UR16, c[0x0][0x38c] ;  /* 0x00007180ff1077ac */ /* 0x000f620008000800 */
[----:B------:R-:W-:Y:S02]  /*9c80*/  SEL R159, R130, 0x6, P6 ;  /* 0x00000006829f7807 */ /* 0x000fe40003000000 */
[----:B------:R-:W-:Y:S01]  /*9c90*/  I2FP.F32.S32 R216, UR46 ;  /* 0x0000002e00d87c45 */ /* 0x000fe20008201400 */
[----:B------:R-:W-:Y:S01]  /*9ca0*/  UIADD3 UR46, UPT, UPT, UR9, 0x136, URZ ;  /* 0x00000136092e7890 */ /* 0x000fe2000fffe0ff */
[C---:B------:R-:W-:Y:S02]  /*9cb0*/  FSETP.GT.AND P6, PT, R11.reuse, R160, PT ;  /* 0x000000a00b00720b */ /* 0x040fe40003fc4000 */
[----:B------:R-:W-:Y:S02]  /*9cc0*/  FSETP.GT.AND P5, PT, R11, R214, PT ;  /* 0x000000d60b00720b */ /* 0x000fe40003fa4000 */
[----:B------:R-:W-:Y:S01]  /*9cd0*/  I2FP.F32.S32 R160, UR32 ;  /* 0x0000002000a07c45 */ /* 0x000fe20008201400 */
[----:B------:R-:W-:Y:S01]  /*9ce0*/  UIADD3 UR32, UPT, UPT, UR9, 0x135, URZ ;  /* 0x0000013509207890 */ /* 0x000fe2000fffe0ff */
[----:B------:R-:W-:-:S02]  /*9cf0*/  SEL R214, R155, RZ, P3 ;  /* 0x000000ff9bd67207 */ /* 0x000fc40001800000 */
[----:B------:R-:W-:Y:S02]  /*9d00*/  FSETP.GT.AND P3, PT, R11, R216, !P3 ;  /* 0x000000d80b00720b */ /* 0x000fe40005f64000 */
[----:B------:R-:W-:Y:S01]  /*9d10*/  SEL R216, R159, 0x4, P6 ;  /* 0x000000049fd87807 */ /* 0x000fe20003000000 */
[----:B------:R-:W-:Y:S01]  /*9d20*/  IMAD.IADD R159, R193, 0x1, R212 ;  /* 0x00000001c19f7824 */ /* 0x000fe200078e02d4 */
[----:B------:R-:W-:Y:S01]  /*9d30*/  FSETP.GT.AND P6, PT, R11, R160, !P6 ;  /* 0x000000a00b00720b */ /* 0x000fe200077c4000 */
[----:B-----5:R-:W-:Y:S01]  /*9d40*/  UIADD3 UR16, UPT, UPT, UR16, 0x25e, URZ ;  /* 0x0000025e10107890 */ /* 0x020fe2000fffe0ff */
[----:B------:R-:W-:Y:S01]  /*9d50*/  I2FP.F32.S32 R184, UR47 ;  /* 0x0000002f00b87c45 */ /* 0x000fe20008201400 */
[----:B------:R-:W5:Y:S01]  /*9d60*/  LDCU UR47, c[0x0][0x38c] ;  /* 0x00007180ff2f77ac */ /* 0x000f620008000800 */
[----:B------:R-:W-:Y:S02]  /*9d70*/  I2FP.F32.S32 R160, UR46 ;  /* 0x0000002e00a07c45 */ /* 0x000fe40008201400 */
[----:B------:R-:W-:Y:S01]  /*9d80*/  SEL R215, RZ, 0x1, !P3 ;  /* 0x00000001ffd77807 */ /* 0x000fe20005800000 */
[----:B------:R-:W-:Y:S01]  /*9d90*/  UIADD3 UR46, UPT, UPT, UR9, 0x1c0, URZ ;  /* 0x000001c0092e7890 */ /* 0x000fe2000fffe0ff */
[----:B------:R-:W-:-:S02]  /*9da0*/  SEL R155, RZ, 0x1, !P6 ;  /* 0x00000001ff9b7807 */ /* 0x000fc40007000000 */
[C---:B------:R-:W-:Y:S02]  /*9db0*/  FSETP.GT.AND P3, PT, R11.reuse, R184, PT ;  /* 0x000000b80b00720b */ /* 0x040fe40003f64000 */
        /* <DEDUP_REMOVED lines=8> */
[----:B-----5:R-:W-:Y:S01]  /*9e40*/  UIADD3 UR47, UPT, UPT, UR47, 0x294, URZ ;  /* 0x000002942f2f7890 */ /* 0x020fe2000fffe0ff */
[----:B------:R-:W-:-:S02]  /*9e50*/  FSETP.GT.AND P5, PT, R11, R184, PT ;  /* 0x000000b80b00720b */ /* 0x000fc40003fa4000 */
[----:B------:R-:W-:Y:S01]  /*9e60*/  I2FP.F32.S32 R160, UR31 ;  /* 0x0000001f00a07c45 */ /* 0x000fe20008201400 */
[----:B------:R-:W-:Y:S01]  /*9e70*/  UIADD3 UR31, UPT, UPT, UR9, 0x13d, URZ ;  /* 0x0000013d091f7890 */ /* 0x000fe2000fffe0ff */
[----:B------:R-:W-:Y:S02]  /*9e80*/  SEL R155, R155, 0x4, P6 ;  /* 0x000000049b9b7807 */ /* 0x000fe40003000000 */
[----:B------:R-:W-:Y:S02]  /*9e90*/  FSETP.GT.AND P6, PT, R11, R160, !P6 ;  /* 0x000000a00b00720b */ /* 0x000fe400077c4000 */
[----:B------:R-:W-:Y:S02]  /*9ea0*/  SEL R184, R154, RZ, P0 ;  /* 0x000000ff9ab87207 */ /* 0x000fe40000000000 */
[----:B------:R-:W-:Y:S01]  /*9eb0*/  I2FP.F32.S32 R160, UR32 ;  /* 0x0000002000a07c45 */ /* 0x000fe20008201400 */
[----:B------:R-:W-:Y:S01]  /*9ec0*/  UIADD3 UR32, UPT, UPT, UR9, 0x1c8, URZ ;  /* 0x000001c809207890 */ /* 0x000fe2000fffe0ff */
[----:B------:R-:W-:-:S02]  /*9ed0*/  SEL R154, RZ, 0x1, !P6 ;  /* 0x00000001ff9a7807 */ /* 0x000fc40007000000 */
[C---:B------:R-:W-:Y:S02]  /*9ee0*/  FSETP.GT.AND P6, PT, R11.reuse, R160, PT ;  /* 0x000000a00b00720b */ /* 0x040fe40003fc4000 */
[----:B------:R-:W-:Y:S01]  /*9ef0*/  I2FP.F32.S32 R160, UR30 ;  /* 0x0000001e00a07c45 */ /* 0x000fe20008201400 */
[----:B------:R-:W-:Y:S01]  /*9f00*/  @P5 IMAD.IADD R183, R154, 0x1, R155 ;  /* 0x000000019ab75824 */ /* 0x000fe200078e029b */
[----:B------:R-:W-:Y:S01]  /*9f10*/  UIADD3 UR30, UPT, UPT, UR9, 0x13c, URZ ;  /* 0x0000013c091e7890 */ /* 0x000fe2000fffe0ff */
[----:B------:R-:W-:Y:S01]  /*9f20*/  I2FP.F32.S32 R216, UR46 ;  /* 0x0000002e00d87c45 */ /* 0x000fe20008201400 */
[----:B------:R-:W-:Y:S01]  /*9f30*/  UIADD3 UR46, UPT, UPT, UR9, 0x1e9, URZ ;  /* 0x000001e9092e7890 */ /* 0x000fe2000fffe0ff */
[----:B------:R-:W-:Y:S01]  /*9f40*/  I2FP.F32.S32 R154, UR31 ;  /* 0x0000001f009a7c45 */ /* 0x000fe20008201400 */
[----:B------:R-:W-:Y:S01]  /*9f50*/  UIADD3 UR31, UPT, UPT, UR9, 0x146, URZ ;  /* 0x00000146091f7890 */ /* 0x000fe2000fffe0ff */
[----:B------:R-:W-:Y:S02]  /*9f60*/  SEL R155, R130, 0x6, P6 ;  /* 0x00000006829b7807 */ /* 0x000fe40003000000 */
[----:B------:R-:W-:-:S02]  /*9f70*/  FSETP.GT.AND P6, PT, R11, R154, PT ;  /* 0x0000009a0b00720b */ /* 0x000fc40003fc4000 */
[C---:B------:R-:W-:Y:S02]  /*9f80*/  FSETP.GT.AND P5, PT, R11.reuse, R160, PT ;  /* 0x000000a00b00720b */ /* 0x040fe40003fa4000 */
[----:B------:R-:W-:Y:S01]  /*9f90*/  I2FP.F32.S32 R154, UR30 ;  /* 0x0000001e009a7c45 */ /* 0x000fe20008201400 */
[----:B------:R-:W-:Y:S01]  /*9fa0*/  UIADD3 UR30, UPT, UPT, UR9, 0x145, URZ ;  /* 0x00000145091e7890 */ /* 0x000fe2000fffe0ff */
[----:B------:R-:W-:Y:S02]  /*9fb0*/  FSETP.GT.AND P0, PT, R11, R216, !P0 ;  /* 0x000000d80b00720b */ /* 0x000fe40004704000 */
[----:B------:R-:W-:Y:S01]  /*9fc0*/  I2FP.F32.S32 R190, UR46 ;  /* 0x0000002e00be7c45 */ /* 0x000fe20008201400 */
[----:B------:R-:W-:Y:S01]  /*9fd0*/  UIADD3 UR46, UPT, UPT, UR9, 0x209, URZ ;  /* 0x00000209092e7890 */ /* 0x000fe2000fffe0ff */
[----:B------:R-:W-:Y:S02]  /*9fe0*/  SEL R155, R155, 0x4, P6 ;  /* 0x000000049b9b7807 */ /* 0x000fe40003000000 */
[----:B------:R-:W-:-:S02]  /*9ff0*/  FSETP.GT.AND P6, PT, R11, R154, !P6 ;  /* 0x0000009a0b00720b */ /* 0x000fc400077c4000 */
[----:B------:R-:W-:Y:S02]  /*a000*/  SEL R217, RZ, 0x1, !P0 ;  /* 0x00000001ffd97807 */ /* 0x000fe40004000000 */
[C---:B------:R-:W-:Y:S02]  /*a010*/  FSETP.GT.AND P0, PT, R11.reuse, R190, PT ;  /* 0x000000be0b00720b */ /* 0x040fe40003f04000 */
[----:B------:R-:W-:Y:S02]  /*a020*/  SEL R190, R152, RZ, P2 ;  /* 0x000000ff98be7207 */ /* 0x000fe40001000000 */
        /* <DEDUP_REMOVED lines=8> */
[----:B------:R-:W-:Y:S01]  /*a0b0*/  UIADD3 UR30, UPT, UPT, UR9, 0x144, URZ ;  /* 0x00000144091e7890 */ /* 0x000fe2000fffe0ff */
[----:B------:R-:W-:Y:S01]  /*a0c0*/  I2FP.F32.S32 R154, UR20 ;  /* 0x00000014009a7c45 */ /* 0x000fe20008201400 */
[----:B------:R-:W5:Y:S01]  /*a0d0*/  LDCU UR20, c[0x0][0x38c] ;  /* 0x00007180ff1477ac */ /* 0x000f620008000800 */
[----:B------:R-:W-:-:S02]  /*a0e0*/  SEL R155, R130, 0x6, P6 ;  /* 0x00000006829b7807 */ /* 0x000fc40003000000 */
[C---:B------:R-:W-:Y:S02]  /*a0f0*/  FSETP.GT.AND P6, PT, R11.reuse, R154, PT ;  /* 0x0000009a0b00720b */ /* 0x040fe40003fc4000 */
[C---:B------:R-:W-:Y:S02]  /*a100*/  FSETP.GT.AND P2, PT, R11.reuse, R160, !P2 ;  /* 0x000000a00b00720b */ /* 0x040fe40005744000 */
[----:B------:R-:W-:Y:S01]  /*a110*/  I2FP.F32.S32 R154, UR31 ;  /* 0x0000001f009a7c45 */ /* 0x000fe20008201400 */
[----:B------:R-:W-:Y:S01]  /*a120*/  UIADD3 UR31, UPT, UPT, UR9, 0x14e, URZ ;  /* 0x0000014e091f7890 */ /* 0x000fe2000fffe0ff */
[----:B------:R-:W-:Y:S01]  /*a130*/  I2FP.F32.S32 R160, UR32 ;  /* 0x0000002000a07c45 */ /* 0x000fe20008201400 */
[----:B------:R-:W-:Y:S01]  /*a140*/  UIADD3 UR32, UPT, UPT, UR9, 0x1f9, URZ ;  /* 0x000001f909207890 */ /* 0x000fe2000fffe0ff */
[----:B------:R-:W-:Y:S02]  /*a150*/  FSETP.GT.AND P5, PT, R11, R152, PT ;  /* 0x000000980b00720b */ /* 0x000fe40003fa4000 */
        /* <DEDUP_REMOVED lines=17> */
[----:B------:R-:W-:Y:S02]  /*a270*/  FSETP.GT.AND P4, PT, R11, R160, PT ;  /* 0x000000a00b00720b */ /* 0x000fe40003f84000 */
[----:B------:R-:W-:Y:S01]  /*a280*/  I2FP.F32.S32 R154, UR30 ;  /* 0x0000001e009a7c45 */ /* 0x000fe20008201400 */
[----:B------:R-:W-:Y:S01]  /*a290*/  UIADD3 UR30, UPT, UPT, UR9, 0x14c, URZ ;  /* 0x0000014c091e7890 */ /* 0x000fe2000fffe0ff */
[----:B------:R-:W-:Y:S01]  /*a2a0*/  I2FP.F32.S32 R160, UR15 ;  /* 0x0000000f00a07c45 */ /* 0x000fe20008201400 */
[----:B------:R-:W5:Y:S01]  /*a2b0*/  LDCU UR15, c[0x0][0x38c] ;  /* 0x00007180ff0f77ac */ /* 0x000f620008000800 */
        /* <DEDUP_REMOVED lines=8> */
[----:B------:R-:W-:-:S02]  /*a340*/  SEL R218, R153, 0x4, P6 ;  /* 0x0000000499da7807 */ /* 0x000fc40003000000 */
[C---:B------:R-:W-:Y:S02]  /*a350*/  FSETP.GT.AND P1, PT, R11.reuse, R160, !P1 ;  /* 0x000000a00b00720b */ /* 0x040fe40004f24000 */
[----:B------:R-:W-:Y:S02]  /*a360*/  FSETP.GT.AND P6, PT, R11, R154, !P6 ;  /* 0x0000009a0b00720b */ /* 0x000fe400077c4000 */
[----:B------:R-:W-:Y:S01]  /*a370*/  I2FP.F32.S32 R160, UR32 ;  /* 0x0000002000a07c45 */ /* 0x000fe20008201400 */
[----:B------:R-:W-:Y:S01]  /*a380*/  UIADD3 UR32, UPT, UPT, UR9, 0x1e0, URZ ;  /* 0x000001e009207890 */ /* 0x000fe2000fffe0ff */
[----:B------:R-:W-:Y:S01]  /*a390*/  I2FP.F32.S32 R154, UR31 ;  /* 0x0000001f009a7c45 */ /* 0x000fe20008201400 */
[----:B------:R-:W5:Y:S01]  /*a3a0*/  LDCU UR31, c[0x0][0x38c] ;  /* 0x00007180ff1f77ac */ /* 0x000f620008000800 */
[----:B------:R-:W-:Y:S02]  /*a3b0*/  SEL R143, RZ, 0x1, !P6 ;  /* 0x00000001ff8f7807 */ /* 0x000fe40007000000 */
[----:B------:R-:W-:-:S02]  /*a3c0*/  SEL R219, RZ, 0x1, !P1 ;  /* 0x00000001ffdb7807 */ /* 0x000fc40004800000 */
[----:B------:R-:W-:Y:S01]  /*a3d0*/  FSETP.GT.AND P1, PT, R11, R160, PT ;  /* 0x000000a00b00720b */ /* 0x000fe20003f24000 */
[----:B------:R-:W-:Y:S01]  /*a3e0*/  @P5 IMAD.IADD R205, R143, 0x1, R218 ;  /* 0x000000018fcd5824 */ /* 0x000fe200078e02da */
[C---:B------:R-:W-:Y:S02]  /*a3f0*/  FSETP.GT.AND P6, PT, R11.reuse, R154, PT ;  /* 0x0000009a0b00720b */ /* 0x040fe40003fc4000 */
[----:B------:R-:W-:Y:S01]  /*a400*/  I2FP.F32.S32 R160, UR29 ;  /* 0x0000001d00a07c45 */ /* 0x000fe20008201400 */
[----:B------:R-:W-:Y:S01]  /*a410*/  UIADD3 UR29, UPT, UPT, UR9, 0x154, URZ ;  /* 0x00000154091d7890 */ /* 0x000fe2000fffe0ff */
[----:B------:R-:W-:Y:S01]  /*a420*/  I2FP.F32.S32 R154, UR30 ;  /* 0x0000001e009a7c45 */ /* 0x000fe20008201400 */
[----:B------:R-:W5:Y:S01]  /*a430*/  LDCU UR30, c[0x0][0x38c] ;  /* 0x00007180ff1e77ac */ /* 0x000f620008000800 */
[----:B------:R-:W-:Y:S02]  /*a440*/  SEL R143, R130, 0x6, P6 ;  /* 0x00000006828f7807 */ /* 0x000fe40003000000 */
[----:B------:R-:W-:-:S02]  /*a450*/  FSETP.GT.AND P6, PT, R11, R160, PT ;  /* 0x000000a00b00720b */ /* 0x000fc40003fc4000 */
[----:B------:R-:W-:Y:S02]  /*a460*/  FSETP.GT.AND P5, PT, R11, R154, PT ;  /* 0x0000009a0b00720b */ /* 0x000fe40003fa4000 */
[----:B------:R-:W-:Y:S01]  /*a470*/  I2FP.F32.S32 R160, UR32 ;  /* 0x0000002000a07c45 */ /* 0x000fe20008201400 */
[----:B------:R-:W-:Y:S01]  /*a480*/  UIADD3 UR32, UPT, UPT, UR9, 0x15e, URZ ;  /* 0x0000015e09207890 */ /* 0x000fe2000fffe0ff */
[----:B------:R-:W-:Y:S01]  /*a490*/  I2FP.F32.S32 R154, UR29 ;  /* 0x0000001d009a7c45 */ /* 0x000fe20008201400 */
[----:B------:R-:W-:Y:S01]  /*a4a0*/  UIADD3 UR29, UPT, UPT, UR9, 0x15d, URZ ;  /* 0x0000015d091d7890 */ /* 0x000fe2000fffe0ff */
[----:B------:R-:W-:Y:S02]  /*a4b0*/  SEL R218, R143, 0x4, P5 ;  /* 0x000000048fda7807 */ /* 0x000fe40002800000 */
[----:B------:R-:W-:Y:S01]  /*a4c0*/  SEL R206, R144, RZ, P3 ;  /* 0x000000ff90ce7207 */ /* 0x000fe20001800000 */
[----:B------:R-:W-:Y:S01]  /*a4d0*/  IMAD.IADD R144, R203, 0x1, R204 ;  /* 0x00000001cb907824 */ /* 0x000fe200078e02cc */
[----:B------:R-:W-:-:S02]  /*a4e0*/  FSETP.GT.AND P5, PT, R11, R154, !P5 ;  /* 0x0000009a0b00720b */ /* 0x000fc40006fa4000 */
        /* <DEDUP_REMOVED lines=9> */
[----:B------:R-:W-:-:S02]  /*a580*/  FSETP.GT.AND P3, PT, R11, R154, PT ;  /* 0x0000009a0b00720b */ /* 0x000fc40003f64000 */
[----:B------:R-:W-:Y:S01]  /*a590*/  I2FP.F32.S32 R154, UR29 ;  /* 0x0000001d009a7c45 */ /* 0x000fe20008201400 */
[----:B------:R-:W-:Y:S01]  /*a5a0*/  UIADD3 UR29, UPT, UPT, UR9, 0x15c, URZ ;  /* 0x0000015c091d7890 */ /* 0x000fe2000fffe0ff */
[----:B------:R-:W-:Y:S01]  /*a5b0*/  I2FP.F32.S32 R160, UR18 ;  /* 0x0000001200a07c45 */ /* 0x000fe20008201400 */
[----:B------:R-:W3:Y:S01]  /*a5c0*/  LDCU UR18, c[0x0][0x38c] ;  /* 0x00007180ff1277ac */ /* 0x000ee20008000800 */
[----:B------:R-:W-:Y:S02]  /*a5d0*/  SEL R143, R130, 0x6, P3 ;  /* 0x00000006828f7807 */ /* 0x000fe40001800000 */
[C---:B------:R-:W-:Y:S02]  /*a5e0*/  FSETP.GT.AND P3, PT, R11.reuse, R160, PT ;  /* 0x000000a00b00720b */ /* 0x040fe40003f64000 */
[----:B------:R-:W-:Y:S01]  /*a5f0*/  I2FP.F32.S32 R160, UR32 ;  /* 0x0000002000a07c45 */ /* 0x000fe20008201400 */
[----:B------:R-:W-:Y:S01]  /*a600*/  UIADD3 UR32, UPT, UPT, UR9, 0x166, URZ ;  /* 0x0000016609207890 */ /* 0x000fe2000fffe0ff */
[----:B------:R-:W-:-:S02]  /*a610*/  FSETP.GT.AND P6, PT, R11, R154, PT ;  /* 0x0000009a0b00720b */ /* 0x000fc40003fc4000 */
[----:B------:R-:W-:Y:S01]  /*a620*/  I2FP.F32.S32 R154, UR29 ;  /* 0x0000001d009a7c45 */ /* 0x000fe20008201400 */
[----:B------:R-:W-:Y:S01]  /*a630*/  UIADD3 UR29, UPT, UPT, UR9, 0x165, URZ ;  /* 0x00000165091d7890 */ /* 0x000fe2000fffe0ff */
[----:B------:R-:W-:Y:S02]  /*a640*/  SEL R218, R143, 0x4, P6 ;  /* 0x000000048fda7807 */ /* 0x000fe40003000000 */
[----:B------:R-:W-:Y:S02]  /*a650*/  SEL R204, R145, RZ, P0 ;  /* 0x000000ff91cc7207 */ /* 0x000fe40000000000 */
[C---:B------:R-:W-:Y:S02]  /*a660*/  FSETP.GT.AND P6, PT, R11.reuse, R154, !P6 ;  /* 0x0000009a0b00720b */ /* 0x040fe400077c4000 */
[----:B------:R-:W-:Y:S01]  /*a670*/  FSETP.GT.AND P0, PT, R11, R160, !P0 ;  /* 0x000000a00b00720b */ /* 0x000fe20004704000 */
[----:B---3--:R-:W-:Y:S01]  /*a680*/  UIADD3 UR18, UPT, UPT, UR18, 0x276, URZ ;  /* 0x0000027612127890 */ /* 0x008fe2000fffe0ff */
        /* <DEDUP_REMOVED lines=12> */
[----:B------:R-:W-:Y:S01]  /*a750*/  UIADD3 UR28, UPT, UPT, UR9, 0x164, URZ ;  /* 0x00000164091c7890 */ /* 0x000fe2000fffe0ff */
        /* <DEDUP_REMOVED lines=9> */
[----:B------:R-:W-:Y:S01]  /*a7f0*/  SEL R202, R143, 0x4, P3 ;  /* 0x000000048fca7807 */ /* 0x000fe20001800000 */
[----:B------:R-:W-:Y:S01]  /*a800*/  IMAD.IADD R143, R200, 0x1, R211 ;  /* 0x00000001c88f7824 */ /* 0x000fe200078e02d3 */
[----:B------:R-:W-:Y:S02]  /*a810*/  FSETP.GT.AND P3, PT, R11, R154, !P3 ;  /* 0x0000009a0b00720b */ /* 0x000fe40005f64000 */
[----:B------:R-:W-:Y:S01]  /*a820*/  I2FP.F32.S32 R160, UR32 ;  /* 0x0000002000a07c45 */ /* 0x000fe20008201400 */
[----:B------:R-:W3:Y:S01]  /*a830*/  LDCU UR32, c[0x0][0x38c] ;  /* 0x00007180ff2077ac */ /* 0x000ee20008000800 */
        /* <DEDUP_REMOVED lines=14> */
[----:B------:R-:W-:Y:S01]  /*a920*/  I2FP.F32.S32 R160, UR26 ;  /* 0x0000001a00a07c45 */ /* 0x000fe20008201400 */
[----:B------:R-:W-:Y:S01]  /*a930*/  UIADD3 UR26, UPT, UPT, UR9, 0x176, URZ ;  /* 0x00000176091a7890 */ /* 0x000fe2000fffe0ff */
[----:B------:R-:W-:Y:S02]  /*a940*/  FSETP.GT.AND P6, PT, R11, R154, PT ;  /* 0x0000009a0b00720b */ /* 0x000fe40003fc4000 */
[----:B------:R-:W-:Y:S01]  /*a950*/  I2FP.F32.S32 R200, UR28 ;  /* 0x0000001c00c87c45 */ /* 0x000fe20008201400 */
[----:B------:R-:W-:Y:S01]  /*a960*/  UIADD3 UR28, UPT, UPT, UR9, 0x175, URZ ;  /* 0x00000175091c7890 */ /* 0x000fe2000fffe0ff */
[----:B------:R-:W-:Y:S01]  /*a970*/  SEL R154, R147, RZ, P4 ;  /* 0x000000ff939a7207 */ /* 0x000fe20002000000 */
[----:B------:R-:W-:Y:S01]  /*a980*/  IMAD.IADD R147, R213, 0x1, R178 ;  /* 0x00000001d5937824 */ /* 0x000fe200078e02b2 */
[----:B------:R-:W-:Y:S02]  /*a990*/  SEL R202, R145, 0x4, P6 ;  /* 0x0000000491ca7807 */ /* 0x000fe40003000000 */
[----:B------:R-:W-:-:S02]  /*a9a0*/  FSETP.GT.AND P4, PT, R11, R200, !P4 ;  /* 0x000000c80b00720b */ /* 0x000fc40006784000 */
[C---:B------:R-:W-:Y:S02]  /*a9b0*/  FSETP.GT.AND P6, PT, R11.reuse, R160, !P6 ;  /* 0x000000a00b00720b */ /* 0x040fe400077c4000 */
[----:B------:R-:W-:Y:S01]  /*a9c0*/  I2FP.F32.S32 R200, UR26 ;  /* 0x0000001a00c87c45 */ /* 0x000fe20008201400 */
[----:B------:R-:W-:Y:S01]  /*a9d0*/  UIADD3 UR26, UPT, UPT, UR9, 0x200, URZ ;  /* 0x00000200091a7890 */ /* 0x000fe2000fffe0ff */
        /* <DEDUP_REMOVED lines=8> */
[C---:B------:R-:W-:Y:S01]  /*aa60*/  FSETP.GT.AND P4, PT, R11.reuse, R160, PT ;  /* 0x000000a00b00720b */ /* 0x040fe20003f84000 */
[----:B------:R-:W-:Y:S01]  /*aa70*/  IMAD.IADD R154, R154, 0x1, R155 ;  /* 0x000000019a9a7824 */ /* 0x000fe200078e029b */
[----:B------:R-:W-:Y:S01]  /*aa80*/  I2FP.F32.S32 R160, UR29 ;  /* 0x0000001d00a07c45 */ /* 0x000fe20008201400 */
[----:B------:R-:W3:Y:S01]  /*aa90*/  LDCU UR29, c[0x0][0x38c] ;  /* 0x00007180ff1d77ac */ /* 0x000ee20008000800 */
[----:B------:R-:W-:-:S02]  /*aaa0*/  FSETP.GT.AND P3, PT, R11, R200, PT ;  /* 0x000000c80b00720b */ /* 0x000fc40003f64000 */
[----:B------:R-:W-:Y:S02]  /*aab0*/  SEL R145, R130, 0x6, P6 ;  /* 0x0000000682917807 */ /* 0x000fe40003000000 */
[----:B------:R-:W-:Y:S01]  /*aac0*/  I2FP.F32.S32 R200, UR26 ;  /* 0x0000001a00c87c45 */ /* 0x000fe20008201400 */
[----:B------:R-:W-:Y:S01]  /*aad0*/  UIADD3 UR26, UPT, UPT, UR9, 0x17e, URZ ;  /* 0x0000017e091a7890 */ /* 0x000fe2000fffe0ff */
[C---:B------:R-:W-:Y:S02]  /*aae0*/  FSETP.GT.AND P6, PT, R11.reuse, R160, PT ;  /* 0x000000a00b00720b */ /* 0x040fe40003fc4000 */
[----:B------:R-:W-:Y:S01]  /*aaf0*/  I2FP.F32.S32 R160, UR19 ;  /* 0x0000001300a07c45 */ /* 0x000fe20008201400 */
[----:B------:R-:W-:Y:S01]  /*ab00*/  UIADD3 UR19, UPT, UPT, UR9, 0x1ad, URZ ;  /* 0x000001ad09137890 */ /* 0x000fe2000fffe0ff */
[----:B------:R-:W-:Y:S02]  /*ab10*/  SEL R148, R148, RZ, P1 ;  /* 0x000000ff94947207 */ /* 0x000fe40000800000 */
[----:B------:R-:W-:-:S02]  /*ab20*/  FSETP.GT.AND P1, PT, R11, R200, !P1 ;  /* 0x000000c80b00720b */ /* 0x000fc40004f24000 */
[----:B------:R-:W-:Y:S02]  /*ab30*/  SEL R200, R145, 0x4, P4 ;  /* 0x0000000491c87807 */ /* 0x000fe40002000000 */
[C---:B------:R-:W-:Y:S02]  /*ab40*/  FSETP.GT.AND P4, PT, R11.reuse, R160, !P4 ;  /* 0x000000a00b00720b */ /* 0x040fe40006784000 */
[----:B------:R-:W-:Y:S01]  /*ab50*/  I2FP.F32.S32 R160, UR26 ;  /* 0x0000001a00a07c45 */ /* 0x000fe20008201400 */
[----:B------:R-:W-:Y:S01]  /*ab60*/  UIADD3 UR26, UPT, UPT, UR45, 0x1ad, URZ ;  /* 0x000001ad2d1a7890 */ /* 0x000fe2000fffe0ff */
[----:B------:R-:W-:Y:S02]  /*ab70*/  SEL R145, RZ, 0x1, !P4 ;  /* 0x00000001ff917807 */ /* 0x000fe40006000000 */
[----:B------:R-:W-:Y:S02]  /*ab80*/  FSETP.GT.AND P4, PT, R11, R160, PT ;  /* 0x000000a00b00720b */ /* 0x000fe40003f84000 */
[----:B------:R-:W-:Y:S01]  /*ab90*/  I2FP.F32.S32 R160, UR19 ;  /* 0x0000001300a07c45 */ /* 0x000fe20008201400 */
[----:B------:R-:W-:Y:S01]  /*aba0*/  UIADD3 UR19, UPT, UPT, UR9, 0x208, URZ ;  /* 0x0000020809137890 */ /* 0x000fe2000fffe0ff */
[----:B------:R-:W-:Y:S01]  /*abb0*/  I2FP.F32.S32 R202, UR10 ;  /* 0x0000000a00ca7c45 */ /* 0x000fe20008201400 */
[----:B------:R-:W-:Y:S01]  /*abc0*/  @P3 IMAD.IADD R196, R145, 0x1, R200 ;  /* 0x0000000191c43824 */ /* 0x000fe200078e02c8 */
[----:B------:R-:W-:Y:S01]  /*abd0*/  UIADD3 UR10, UPT, UPT, UR9, 0x17c, URZ ;  /* 0x0000017c090a7890 */ /* 0x000fe2000fffe0ff */
[----:B------:R-:W-:Y:S01]  /*abe0*/  I2FP.F32.S32 R200, UR28 ;  /* 0x0000001c00c87c45 */ /* 0x000fe20008201400 */
[----:B------:R-:W-:Y:S01]  /*abf0*/  UIADD3 UR28, UPT, UPT, UR9, 0x1be, URZ ;  /* 0x000001be091c7890 */ /* 0x000fe2000fffe0ff */
[----:B------:R-:W-:-:S02]  /*ac00*/  SEL R171, RZ, 0x1, !P1 ;  /* 0x00000001ffab7807 */ /* 0x000fc40004800000 */
[C---:B------:R-:W-:Y:S02]  /*ac10*/  FSETP.GT.AND P1, PT, R11.reuse, R202, PT ;  /* 0x000000ca0b00720b */ /* 0x040fe40003f24000 */
        /* <DEDUP_REMOVED lines=9> */
[----:B------:R-:W-:Y:S02]  /*acb0*/  SEL R202, R145, 0x4, P6 ;  /* 0x0000000491ca7807 */ /* 0x000fe40003000000 */
[C---:B------:R-:W-:Y:S02]  /*acc0*/  FSETP.GT.AND P6, PT, R11.reuse, R200, !P6 ;  /* 0x000000c80b00720b */ /* 0x040fe400077c4000 */
[----:B------:R-:W-:Y:S01]  /*acd0*/  I2FP.F32.S32 R200, UR26 ;  /* 0x0000001a00c87c45 */ /* 0x000fe20008201400 */
[----:B------:R-:W0:Y:S01]  /*ace0*/  LDCU UR26, c[0x0][0x38c] ;  /* 0x00007180ff1a77ac */ /* 0x000e220008000800 */
[----:B------:R-:W-:Y:S02]  /*acf0*/  I2FP.F32.S32 R198, UR6 ;  /* 0x0000000600c67c45 */ /* 0x000fe40008201400 */
[----:B------:R-:W-:Y:S01]  /*ad00*/  SEL R175, RZ, 0x1, !P5 ;  /* 0x00000001ffaf7807 */ /* 0x000fe20006800000 */
[----:B------:R-:W3:Y:S01]  /*ad10*/  LDCU UR6, c[0x0][0x38c] ;  /* 0x00007180ff0677ac */ /* 0x000ee20008000800 */
[----:B------:R-:W-:-:S02]  /*ad20*/  FSETP.GT.AND P5, PT, R11, R200, PT ;  /* 0x000000c80b00720b */ /* 0x000fc40003fa4000 */
[----:B------:R-:W-:Y:S01]  /*ad30*/  SEL R145, RZ, 0x1, !P6 ;  /* 0x00000001ff917807 */ /* 0x000fe20007000000 */
        /* <DEDUP_REMOVED lines=9> */
[----:B0-----:R-:W-:Y:S01]  /*add0*/  UIADD3 UR26, UPT, UPT, UR26, 0x284, URZ ;  /* 0x000002841a1a7890 */ /* 0x001fe2000fffe0ff */
[----:B------:R-:W-:Y:S01]  /*ade0*/  I2FP.F32.S32 R198, UR19 ;  /* 0x0000001300c67c45 */ /* 0x000fe20008201400 */
[----:B------:R-:W-:Y:S01]  /*adf0*/  UIADD3 UR19, UPT, UPT, UR9, 0x1bd, URZ ;  /* 0x000001bd09137890 */ /* 0x000fe2000fffe0ff */
[----:B------:R-:W-:-:S02]  /*ae00*/  FSETP.GT.AND P4, PT, R11, R200, PT ;  /* 0x000000c80b00720b */ /* 0x000fc40003f84000 */
[----:B------:R-:W-:Y:S02]  /*ae10*/  FSETP.GT.AND P5, PT, R11, R198, !P5 ;  /* 0x000000c60b00720b */ /* 0x000fe40006fa4000 */
[----:B------:R-:W-:Y:S01]  /*ae20*/  I2FP.F32.S32 R200, UR10 ;  /* 0x0000000a00c87c45 */ /* 0x000fe20008201400 */
[----:B------:R-:W-:Y:S01]  /*ae30*/  UIADD3 UR10, UPT, UPT, UR5, 0x1b3, URZ ;  /* 0x000001b3050a7890 */ /* 0x000fe2000fffe0ff */
[----:B------:R-:W-:Y:S01]  /*ae40*/  SEL R145, R145, 0x4, P3 ;  /* 0x0000000491917807 */ /* 0x000fe20001800000 */
[----:B------:R-:W0:Y:S01]  /*ae50*/  LDCU UR5, c[0x0][0x38c] ;  /* 0x00007180ff0577ac */ /* 0x000e220008000800 */
[----:B------:R-:W-:Y:S02]  /*ae60*/  SEL R202, RZ, 0x1, !P5 ;  /* 0x00000001ffca7807 */ /* 0x000fe40006800000 */
[----:B------:R-:W-:Y:S01]  /*ae70*/  I2FP.F32.S32 R198, UR19 ;  /* 0x0000001300c67c45 */ /* 0x000fe20008201400 */
[----:B------:R-:W-:Y:S01]  /*ae80*/  UIADD3 UR19, UPT, UPT, UR9, 0x218, URZ ;  /* 0x0000021809137890 */ /* 0x000fe2000fffe0ff */
[----:B------:R-:W-:Y:S01]  /*ae90*/  FSETP.GT.AND P3, PT, R11, R200, PT ;  /* 0x000000c80b00720b */ /* 0x000fe20003f64000 */
[----:B------:R-:W-:Y:S01]  /*aea0*/  @P6 IMAD.IADD R159, R202, 0x1, R145 ;  /* 0x00000001ca9f6824 */ /* 0x000fe200078e0291 */
[----:B------:R-:W-:-:S02]  /*aeb0*/  I2FP.F32.S32 R200, UR10 ;  /* 0x0000000a00c87c45 */ /* 0x000fc40008201400 */
[C---:B------:R-:W-:Y:S01]  /*aec0*/  FSETP.GT.AND P6, PT, R11.reuse, R198, PT ;  /* 0x000000c60b00720b */ /* 0x040fe20003fc4000 */
[----:B------:R-:W2:Y:S01]  /*aed0*/  LDCU UR10, c[0x0][0x38c] ;  /* 0x00007180ff0a77ac */ /* 0x000ea20008000800 */
[----:B------:R-:W-:Y:S02]  /*aee0*/  I2FP.F32.S32 R198, UR28 ;  /* 0x0000001c00c67c45 */ /* 0x000fe40008201400 */
[----:B------:R-:W-:Y:S01]  /*aef0*/  FSETP.GT.AND P5, PT, R11, R200, PT ;  /* 0x000000c80b00720b */ /* 0x000fe20003fa4000 */
[----:B------:R-:W-:Y:S01]  /*af00*/  UIADD3 UR28, UPT, UPT, UR45, 0x1b4, URZ ;  /* 0x000001b42d1c7890 */ /* 0x000fe2000fffe0ff */
[----:B------:R-:W-:Y:S02]  /*af10*/  SEL R145, R130, 0x6, P4 ;  /* 0x0000000682917807 */ /* 0x000fe40002000000 */
[----:B------:R-:W-:Y:S01]  /*af20*/  I2FP.F32.S32 R200, UR46 ;  /* 0x0000002e00c87c45 */ /* 0x000fe20008201400 */
[----:B------:R-:W-:Y:S01]  /*af30*/  UIADD3 UR46, UPT, UPT, UR45, 0x1c5, URZ ;  /* 0x000001c52d2e7890 */ /* 0x000fe2000fffe0ff */
        /* <DEDUP_REMOVED lines=8> */
[----:B------:R-:W-:Y:S01]  /*afc0*/  IMAD.IADD R151, R216, 0x1, R207 ;  /* 0x00000001d8977824 */ /* 0x000fe200078e02cf */
[C---:B------:R-:W-:Y:S01]  /*afd0*/  FSETP.GT.AND P3, PT, R11.reuse, R200, !P3 ;  /* 0x000000c80b00720b */ /* 0x040fe20005f64000 */
[----:B--2---:R-:W-:Y:S01]  /*afe0*/  UIADD3 UR10, UPT, UPT, UR10, 0x28e, URZ ;  /* 0x0000028e0a0a7890 */ /* 0x004fe2000fffe0ff */
[----:B------:R-:W-:-:S02]  /*aff0*/  FSETP.GT.AND P2, PT, R11, R198, !P2 ;  /* 0x000000c60b00720b */ /* 0x000fc40005744000 */
[----:B------:R-:W-:Y:S01]  /*b000*/  I2FP.F32.S32 R198, UR17 ;  /* 0x0000001100c67c45 */ /* 0x000fe20008201400 */
[----:B------:R-:W2:Y:S01]  /*b010*/  LDCU UR17, c[0x0][0x38c] ;  /* 0x00007180ff1177ac */ /* 0x000ea20008000800 */
[----:B------:R-:W-:Y:S02]  /*b020*/  I2FP.F32.S32 R178, UR19 ;  /* 0x0000001300b27c45 */ /* 0x000fe40008201400 */
[----:B------:R-:W-:Y:S01]  /*b030*/  SEL R202, RZ, 0x1, !P3 ;  /* 0x00000001ffca7807 */ /* 0x000fe20005800000 */
[----:B------:R-:W-:Y:S01]  /*b040*/  UIADD3 UR19, UPT, UPT, UR45, 0x1bc, URZ ;  /* 0x000001bc2d137890 */ /* 0x000fe2000fffe0ff */
[----:B------:R-:W-:Y:S02]  /*b050*/  SEL R200, RZ, 0x1, !P2 ;  /* 0x00000001ffc87807 */ /* 0x000fe40005000000 */
[C---:B------:R-:W-:Y:S01]  /*b060*/  FSETP.GT.AND P2, PT, R11.reuse, R198, PT ;  /* 0x000000c60b00720b */ /* 0x040fe20003f44000 */
[----:B------:R-:W-:Y:S01]  /*b070*/  @P5 IMAD.IADD R147, R202, 0x1, R145 ;  /* 0x00000001ca935824 */ /* 0x000fe200078e0291 */
[----:B------:R-:W-:Y:S01]  /*b080*/  FSETP.GT.AND P3, PT, R11, R178, PT ;  /* 0x000000b20b00720b */ /* 0x000fe20003f64000 */
[----:B------:R-:W-:Y:S01]  /*b090*/  IMAD.IADD R193, R193, 0x1, R200 ;  /* 0x00000001c1c17824 */ /* 0x000fe200078e02c8 */
[----:B------:R-:W-:Y:S01]  /*b0a0*/  I2FP.F32.S32 R198, UR46 ;  /* 0x0000002e00c67c45 */ /* 0x000fe20008201400 */
[----:B------:R-:W-:Y:S01]  /*b0b0*/  UIADD3 UR46, UPT, UPT, UR9, 0x210, URZ ;  /* 0x00000210092e7890 */ /* 0x000fe2000fffe0ff */
[----:B------:R-:W-:Y:S01]  /*b0c0*/  I2FP.F32.S32 R178, UR28 ;  /* 0x0000001c00b27c45 */ /* 0x000fe20008201400 */
[----:B------:R-:W-:Y:S01]  /*b0d0*/  UIADD3 UR28, UPT, UPT, UR9, 0x1ce, URZ ;  /* 0x000001ce091c7890 */ /* 0x000fe2000fffe0ff */
[----:B------:R-:W-:-:S02]  /*b0e0*/  SEL R145, R130, 0x6, P4 ;  /* 0x0000000682917807 */ /* 0x000fc40002000000 */
[C---:B------:R-:W-:Y:S01]  /*b0f0*/  FSETP.GT.AND P4, PT, R11.reuse, R198, PT ;  /* 0x000000c60b00720b */ /* 0x040fe20003f84000 */
[----:B--2---:R-:W-:Y:S01]  /*b100*/  UIADD3 UR17, UPT, UPT, UR17, 0x295, URZ ;  /* 0x0000029511117890 */ /* 0x004fe2000fffe0ff */
[C---:B------:R-:W-:Y:S02]  /*b110*/  FSETP.GT.AND P5, PT, R11.reuse, R178, PT ;  /* 0x000000b20b00720b */ /* 0x040fe40003fa4000 */
[----:B------:R-:W-:Y:S01]  /*b120*/  I2FP.F32.S32 R198, UR19 ;  /* 0x0000001300c67c45 */ /* 0x000fe20008201400 */
[----:B------:R-:W-:Y:S01]  /*b130*/  UIADD3 UR19, UPT, UPT, UR45, 0x1c4, URZ ;  /* 0x000001c42d137890 */ /* 0x000fe2000fffe0ff */
[----:B------:R-:W-:Y:S01]  /*b140*/  I2FP.F32.S32 R178, UR11 ;  /* 0x0000000b00b27c45 */ /* 0x000fe20008201400 */
[----:B------:R-:W-:Y:S01]  /*b150*/  UIADD3 UR11, UPT, UPT, UR9, 0x1cd, URZ ;  /* 0x000001cd090b7890 */ /* 0x000fe2000fffe0ff */
[----:B------:R-:W-:Y:S02]  /*b160*/  FSETP.GT.AND P1, PT, R11, R198, !P1 ;  /* 0x000000c60b00720b */ /* 0x000fe40004f24000 */
[----:B------:R-:W-:-:S02]  /*b170*/  SEL R145, R145, 0x4, P6 ;  /* 0x0000000491917807 */ /* 0x000fc40003000000 */
[----:B------:R-:W-:Y:S02]  /*b180*/  SEL R210, RZ, 0x1, !P1 ;  /* 0x00000001ffd27807 */ /* 0x000fe40004800000 */
[----:B------:R-:W-:Y:S01]  /*b190*/  I2FP.F32.S32 R198, UR11 ;  /* 0x0000000b00c67c45 */ /* 0x000fe20008201400 */
[----:B------:R-:W-:Y:S01]  /*b1a0*/  UIADD3 UR11, UPT, UPT, UR45, 0x1cd, URZ ;  /* 0x000001cd2d0b7890 */ /* 0x000fe2000fffe0ff */
[----:B------:R-:W-:Y:S01]  /*b1b0*/  I2FP.F32.S32 R202, UR28 ;  /* 0x0000001c00ca7c45 */ /* 0x000fe20008201400 */
[----:B------:R-:W-:Y:S01]  /*b1c0*/  UIADD3 UR28, UPT, UPT, UR9, 0x1d6, URZ ;  /* 0x000001d6091c7890 */ /* 0x000fe2000fffe0ff */
[C---:B------:R-:W-:Y:S01]  /*b1d0*/  FSETP.GT.AND P6, PT, R11.reuse, R178, PT ;  /* 0x000000b20b00720b */ /* 0x040fe20003fc4000 */
[----:B------:R-:W-:Y:S01]  /*b1e0*/  IMAD.IADD R178, R214, 0x1, R215 ;  /* 0x00000001d6b27824 */ /* 0x000fe200078e02d7 */
[C---:B------:R-:W-:Y:S01]  /*b1f0*/  FSETP.GT.AND P1, PT, R11.reuse, R198, PT ;  /* 0x000000c60b00720b */ /* 0x040fe20003f24000 */
[----:B------:R-:W-:Y:S01]  /*b200*/  @P2 IMAD.IADD R178, R210, 0x1, R145 ;  /* 0x00000001d2b22824 */ /* 0x000fe200078e0291 */
[----:B------:R-:W-:-:S02]  /*b210*/  FSETP.GT.AND P2, PT, R11, R202, PT ;  /* 0x000000ca0b00720b */ /* 0x000fc40003f44000 */
[----:B------:R-:W-:Y:S01]  /*b220*/  I2FP.F32.S32 R202, UR11 ;  /* 0x0000000b00ca7c45 */ /* 0x000fe20008201400 */
[----:B------:R-:W-:Y:S01]  /*b230*/  UIADD3 UR11, UPT, UPT, UR9, 0x1d5, URZ ;  /* 0x000001d5090b7890 */ /* 0x000fe2000fffe0ff */
[----:B------:R-:W-:Y:S01]  /*b240*/  I2FP.F32.S32 R198, UR19 ;  /* 0x0000001300c67c45 */ /* 0x000fe20008201400 */
[----:B------:R-:W2:Y:S01]  /*b250*/  LDCU UR19, c[0x0][0x38c] ;  /* 0x00007180ff1377ac */ /* 0x000ea20008000800 */
[----:B------:R-:W-:Y:S02]  /*b260*/  SEL R145, R130, 0x6, P5 ;  /* 0x0000000682917807 */ /* 0x000fe40002800000 */
[C---:B------:R-:W-:Y:S02]  /*b270*/  FSETP.GT.AND P5, PT, R11.reuse, R202, PT ;  /* 0x000000ca0b00720b */ /* 0x040fe40003fa4000 */
[----:B------:R-:W-:Y:S01]  /*b280*/  I2FP.F32.S32 R202, UR7 ;  /* 0x0000000700ca7c45 */ /* 0x000fe20008201400 */
[----:B------:R-:W-:Y:S01]  /*b290*/  UIADD3 UR7, UPT, UPT, UR45, 0x1cc, URZ ;  /* 0x000001cc2d077890 */ /* 0x000fe2000fffe0ff */
[----:B------:R-:W-:-:S02]  /*b2a0*/  FSETP.GT.AND P4, PT, R11, R198, !P4 ;  /* 0x000000c60b00720b */ /* 0x000fc40006784000 */
[----:B------:R-:W-:Y:S01]  /*b2b0*/  SEL R149, R145, 0x4, P3 ;  /* 0x0000000491957807 */ /* 0x000fe20001800000 */
[----:B------:R-:W-:Y:S01]  /*b2c0*/  IMAD.IADD R145, R184, 0x1, R217 ;  /* 0x00000001b8917824 */ /* 0x000fe200078e02d9 */
[C---:B------:R-:W-:Y:S02]  /*b2d0*/  FSETP.GT.AND P3, PT, R11.reuse, R202, PT ;  /* 0x000000ca0b00720b */ /* 0x040fe40003f64000 */
[----:B------:R-:W-:Y:S01]  /*b2e0*/  I2FP.F32.S32 R202, UR46 ;  /* 0x0000002e00ca7c45 */ /* 0x000fe20008201400 */
[----:B------:R-:W-:Y:S01]  /*b2f0*/  UIADD3 UR46, UPT, UPT, UR45, 0x1d5, URZ ;  /* 0x000001d52d2e7890 */ /* 0x000fe2000fffe0ff */
[----:B------:R-:W-:Y:S02]  /*b300*/  SEL R210, RZ, 0x1, !P4 ;  /* 0x00000001ffd27807 */ /* 0x000fe40006000000 */
[----:B------:R-:W-:Y:S01]  /*b310*/  I2FP.F32.S32 R198, UR11 ;  /* 0x0000000b00c67c45 */ /* 0x000fe20008201400 */
[----:B------:R-:W2:Y:S01]  /*b320*/  LDCU UR11, c[0x0][0x38c] ;  /* 0x00007180ff0b77ac */ /* 0x000ea20008000800 */
[----:B------:R-:W-:Y:S01]  /*b330*/  I2FP.F32.S32 R184, UR28 ;  /* 0x0000001c00b87c45 */ /* 0x000fe20008201400 */
[----:B------:R-:W-:Y:S01]  /*b340*/  @P6 IMAD.IADD R145, R210, 0x1, R149 ;  /* 0x00000001d2916824 */ /* 0x000fe200078e0295 */
[----:B------:R-:W-:Y:S01]  /*b350*/  FSETP.GT.AND P4, PT, R11, R198, PT ;  /* 0x000000c60b00720b */ /* 0x000fe20003f84000 */
[----:B------:R-:W-:Y:S01]  /*b360*/  UIADD3 UR28, UPT, UPT, UR45, 0x1d4, URZ ;  /* 0x000001d42d1c7890 */ /* 0x000fe2000fffe0ff */
[----:B------:R-:W-:Y:S01]  /*b370*/  I2FP.F32.S32 R198, UR7 ;  /* 0x0000000700c67c45 */ /* 0x000fe20008201400 */
[----:B------:R-:W-:Y:S01]  /*b380*/  UIADD3 UR7, UPT, UPT, UR9, 0x21c, URZ ;  /* 0x0000021c09077890 */ /* 0x000fe2000fffe0ff */
[----:B------:R-:W-:Y:S01]  /*b390*/  I2FP.F32.S32 R210, UR46 ;  /* 0x0000002e00d27c45 */ /* 0x000fe20008201400 */
[----:B------:R-:W-:Y:S01]  /*b3a0*/  UIADD3 UR46, UPT, UPT, UR9, 0x1dd, URZ ;  /* 0x000001dd092e7890 */ /* 0x000fe2000fffe0ff */
[----:B------:R-:W-:-:S02]  /*b3b0*/  SEL R149, R130, 0x6, P2 ;  /* 0x0000000682957807 */ /* 0x000fc40001000000 */
[C---:B------:R-:W-:Y:S02]  /*b3c0*/  FSETP.GT.AND P5, PT, R11.reuse, R198, !P5 ;  /* 0x000000c60b00720b */ /* 0x040fe40006fa4000 */
[C---:B------:R-:W-:Y:S02]  /*b3d0*/  FSETP.GT.AND P6, PT, R11.reuse, R184, PT ;  /* 0x000000b80b00720b */ /* 0x040fe40003fc4000 */
[----:B------:R-:W-:Y:S01]  /*b3e0*/  I2FP.F32.S32 R198, UR25 ;  /* 0x0000001900c67c45 */ /* 0x000fe20008201400 */
[----:B------:R-:W-:Y:S01]  /*b3f0*/  UIADD3 UR25, UPT, UPT, UR45, 0x1dd, URZ ;  /* 0x000001dd2d197890 */ /* 0x000fe2000fffe0ff */
[----:B------:R-:W-:Y:S02]  /*b400*/  FSETP.GT.AND P2, PT, R11, R210, PT ;  /* 0x000000d20b00720b */ /* 0x000fe40003f44000 */
[----:B------:R-:W-:Y:S01]  /*b410*/  I2FP.F32.S32 R184, UR46 ;  /* 0x0000002e00b87c45 */ /* 0x000fe20008201400 */
[----:B------:R-:W-:Y:S01]  /*b420*/  UIADD3 UR46, UPT, UPT, UR45, 0x1dc, URZ ;  /* 0x000001dc2d2e7890 */ /* 0x000fe2000fffe0ff */
[----:B------:R-:W-:-:S02]  /*b430*/  SEL R149, R149, 0x4, P1 ;  /* 0x0000000495957807 */ /* 0x000fc40000800000 */
[----:B------:R-:W-:Y:S02]  /*b440*/  SEL R210, RZ, 0x1, !P5 ;  /* 0x00000001ffd27807 */ /* 0x000fe40006800000 */
[----:B------:R-:W-:Y:S01]  /*b450*/  I2FP.F32.S32 R212, UR28 ;  /* 0x0000001c00d47c45 */ /* 0x000fe20008201400 */
[----:B------:R-:W-:Y:S01]  /*b460*/  UIADD3 UR28, UPT, UPT, UR9, 0x1de, URZ ;  /* 0x000001de091c7890 */ /* 0x000fe2000fffe0ff */
[C---:B------:R-:W-:Y:S02]  /*b470*/  FSETP.GT.AND P1, PT, R11.reuse, R198, PT ;  /* 0x000000c60b00720b */ /* 0x040fe40003f24000 */
[C---:B------:R-:W-:Y:S01]  /*b480*/  FSETP.GT.AND P5, PT, R11.reuse, R184, PT ;  /* 0x000000b80b00720b */ /* 0x040fe20003fa4000 */
[----:B------:R-:W-:Y:S01]  /*b490*/  IMAD.IADD R184, R190, 0x1, R209 ;  /* 0x00000001beb87824 */ /* 0x000fe200078e02d1 */
[----:B------:R-:W-:Y:S01]  /*b4a0*/  FSETP.GT.AND P2, PT, R11, R212, !P2 ;  /* 0x000000d40b00720b */ /* 0x000fe20005744000 */
[----:B------:R-:W-:Y:S01]  /*b4b0*/  @P3 IMAD.IADD R184, R210, 0x1, R149 ;  /* 0x00000001d2b83824 */ /* 0x000fe200078e0295 */
[----:B------:R-:W-:-:S02]  /*b4c0*/  SEL R149, R130, 0x6, P6 ;  /* 0x0000000682957807 */ /* 0x000fc40003000000 */
[----:B------:R-:W-:Y:S02]  /*b4d0*/  I2FP.F32.S32 R198, UR28 ;  /* 0x0000001c00c67c45 */ /* 0x000fe40008201400 */
[----:B------:R-:W-:Y:S01]  /*b4e0*/  I2FP.F32.S32 R218, UR25 ;  /* 0x0000001900da7c45 */ /* 0x000fe20008201400 */
[----:B------:R-:W-:Y:S01]  /*b4f0*/  UIADD3 UR25, UPT, UPT, UR9, 0x1e5, URZ ;  /* 0x000001e509197890 */ /* 0x000fe2000fffe0ff */
[----:B------:R-:W-:Y:S01]  /*b500*/  I2FP.F32.S32 R210, UR44 ;  /* 0x0000002c00d27c45 */ /* 0x000fe20008201400 */
[----:B------:R-:W1:Y:S01]  /*b510*/  LDCU UR28, c[0x0][0x38c] ;  /* 0x00007180ff1c77ac */ /* 0x000e620008000800 */
[----:B------:R-:W-:Y:S02]  /*b520*/  SEL R149, R149, 0x4, P4 ;  /* 0x0000000495957807 */ /* 0x000fe40002000000 */
[----:B------:R-:W-:Y:S01]  /*b530*/  SEL R220, RZ, 0x1, !P2 ;  /* 0x00000001ffdc7807 */ /* 0x000fe20005000000 */
[----:B------:R-:W4:Y:S01]  /*b540*/  LDCU UR44, c[0x0][0x38c] ;  /* 0x00007180ff2c77ac */ /* 0x000f220008000800 */
[----:B------:R-:W-:-:S02]  /*b550*/  I2FP.F32.S32 R222, UR46 ;  /* 0x0000002e00de7c45 */ /* 0x000fc40008201400 */
[C---:B------:R-:W-:Y:S01]  /*b560*/  FSETP.GT.AND P3, PT, R11.reuse, R198, PT ;  /* 0x000000c60b00720b */ /* 0x040fe20003f64000 */
[----:B------:R-:W-:Y:S01]  /*b570*/  UIADD3 UR46, UPT, UPT, UR9, 0x1e6, URZ ;  /* 0x000001e6092e7890 */ /* 0x000fe2000fffe0ff */
[C---:B------:R-:W-:Y:S01]  /*b580*/  FSETP.GT.AND P6, PT, R11.reuse, R218, PT ;  /* 0x000000da0b00720b */ /* 0x040fe20003fc4000 */
[----:B------:R-:W-:Y:S01]  /*b590*/  @P1 IMAD.IADD R151, R220, 0x1, R149 ;  /* 0x00000001dc971824 */ /* 0x000fe200078e0295 */
[C---:B------:R-:W-:Y:S02]  /*b5a0*/  FSETP.GT.AND P4, PT, R11.reuse, R210, PT ;  /* 0x000000d20b00720b */ /* 0x040fe40003f84000 */
[----:B------:R-:W-:Y:S01]  /*b5b0*/  I2FP.F32.S32 R190, UR25 ;  /* 0x0000001900be7c45 */ /* 0x000fe20008201400 */
[----:B------:R-:W-:Y:S01]  /*b5c0*/  UIADD3 UR25, UPT, UPT, UR45, 0x1e5, URZ ;  /* 0x000001e52d197890 */ /* 0x000fe2000fffe0ff */
[----:B------:R-:W-:Y:S01]  /*b5d0*/  I2FP.F32.S32 R218, UR43 ;  /* 0x0000002b00da7c45 */ /* 0x000fe20008201400 */
[----:B------:R-:W-:Y:S01]  /*b5e0*/  UIADD3 UR43, UPT, UPT, UR9, 0x1ee, URZ ;  /* 0x000001ee092b7890 */ /* 0x000fe2000fffe0ff */
[----:B------:R-:W-:Y:S01]  /*b5f0*/  SEL R149, R130, 0x6, P3 ;  /* 0x0000000682957807 */ /* 0x000fe20001800000 */
[----:B-1----:R-:W-:Y:S01]  /*b600*/  UIADD3 UR28, UPT, UPT, UR28, 0x2a6, URZ ;  /* 0x000002a61c1c7890 */ /* 0x002fe2000fffe0ff */
[----:B------:R-:W-:-:S02]  /*b610*/  FSETP.GT.AND P6, PT, R11, R222, !P6 ;  /* 0x000000de0b00720b */ /* 0x000fc400077c4000 */
[----:B------:R-:W-:Y:S01]  /*b620*/  I2FP.F32.S32 R198, UR46 ;  /* 0x0000002e00c67c45 */ /* 0x000fe20008201400 */
[----:B------:R-:W-:Y:S01]  /*b630*/  UIADD3 UR46, UPT, UPT, UR45, 0x1e4, URZ ;  /* 0x000001e42d2e7890 */ /* 0x000fe2000fffe0ff */
[----:B------:R-:W-:Y:S01]  /*b640*/  SEL R149, R149, 0x4, P5 ;  /* 0x0000000495957807 */ /* 0x000fe20002800000 */
[----:B----4-:R-:W-:Y:S01]  /*b650*/  UIADD3 UR44, UPT, UPT, UR44, 0x2a4, URZ ;  /* 0x000002a42c2c7890 */ /* 0x010fe2000fffe0ff */
[C---:B------:R-:W-:Y:S02]  /*b660*/  FSETP.GT.AND P5, PT, R11.reuse, R218, PT ;  /* 0x000000da0b00720b */ /* 0x040fe40003fa4000 */
[----:B------:R-:W-:Y:S01]  /*b670*/  I2FP.F32.S32 R224, UR25 ;  /* 0x0000001900e07c45 */ /* 0x000fe20008201400 */
[----:B------:R-:W1:Y:S01]  /*b680*/  LDCU UR25, c[0x0][0x38c] ;  /* 0x00007180ff1977ac */ /* 0x000e620008000800 */
[----:B------:R-:W-:Y:S02]  /*b690*/  SEL R218, RZ, 0x1, !P6 ;  /* 0x00000001ffda7807 */ /* 0x000fe40007000000 */
[----:B------:R-:W-:Y:S01]  /*b6a0*/  I2FP.F32.S32 R212, UR43 ;  /* 0x0000002b00d47c45 */ /* 0x000fe20008201400 */
[----:B------:R-:W-:Y:S01]  /*b6b0*/  UIADD3 UR43, UPT, UPT, UR45, 0x1ed, URZ ;  /* 0x000001ed2d2b7890 */ /* 0x000fe2000fffe0ff */
[C---:B------:R-:W-:Y:S01]  /*b6c0*/  FSETP.GT.AND P1, PT, R11.reuse, R198, PT ;  /* 0x000000c60b00720b */ /* 0x040fe20003f24000 */
[----:B------:R-:W-:Y:S01]  /*b6d0*/  UIADD3 UR45, UPT, UPT, UR45, 0x1ec, URZ ;  /* 0x000001ec2d2d7890 */ /* 0x000fe2000fffe0ff */
[C---:B------:R-:W-:Y:S01]  /*b6e0*/  FSETP.GT.AND P2, PT, R11.reuse, R190, PT ;  /* 0x000000be0b00720b */ /* 0x040fe20003f44000 */
[----:B------:R-:W-:Y:S01]  /*b6f0*/  IMAD.IADD R190, R208, 0x1, R219 ;  /* 0x00000001d0be7824 */ /* 0x000fe200078e02db */
[----:B------:R-:W-:Y:S01]  /*b700*/  I2FP.F32.S32 R226, UR46 ;  /* 0x0000002e00e27c45 */ /* 0x000fe20008201400 */
[----:B------:R-:W-:Y:S01]  /*b710*/  @P4 IMAD.IADD R190, R218, 0x1, R149 ;  /* 0x00000001dabe4824 */ /* 0x000fe200078e0295 */
[----:B------:R-:W-:Y:S01]  /*b720*/  FSETP.GT.AND P3, PT, R11, R224, PT ;  /* 0x000000e00b00720b */ /* 0x000fe20003f64000 */
[----:B------:R-:W-:Y:S01]  /*b730*/  UIADD3 UR46, UPT, UPT, UR9, 0x1ed, URZ ;  /* 0x000001ed092e7890 */ /* 0x000fe2000fffe0ff */
[----:B------:R-:W-:-:S02]  /*b740*/  SEL R149, R130, 0x6, P1 ;  /* 0x0000000682957807 */ /* 0x000fc40000800000 */
[----:B------:R-:W-:Y:S01]  /*b750*/  I2FP.F32.S32 R216, UR27 ;  /* 0x0000001b00d87c45 */ /* 0x000fe20008201400 */
[----:B------:R-:W-:Y:S01]  /*b760*/  UIADD3 UR27, UPT, UPT, UR9, 0x21e, URZ ;  /* 0x0000021e091b7890 */ /* 0x000fe2000fffe0ff */
[----:B------:R-:W-:Y:S02]  /*b770*/  FSETP.GT.AND P3, PT, R11, R226, !P3 ;  /* 0x000000e20b00720b */ /* 0x000fe40005f64000 */
[----:B------:R-:W-:Y:S01]  /*b780*/  I2FP.F32.S32 R224, UR45 ;  /* 0x0000002d00e07c45 */ /* 0x000fe20008201400 */
[----:B------:R-:W-:Y:S01]  /*b790*/  UIADD3 UR45, UPT, UPT, UR9, 0x21d, URZ ;  /* 0x0000021d092d7890 */ /* 0x000fe2000fffe0ff */
[----:B------:R-:W-:Y:S01]  /*b7a0*/  I2FP.F32.S32 R220, UR43 ;  /* 0x0000002b00dc7c45 */ /* 0x000fe20008201400 */
[----:B------:R-:W4:Y:S01]  /*b7b0*/  LDCU UR43, c[0x0][0x38c] ;  /* 0x00007180ff2b77ac */ /* 0x000f220008000800 */
[----:B------:R-:W-:Y:S01]  /*b7c0*/  SEL R199, R149, 0x4, P2 ;  /* 0x0000000495c77807 */ /* 0x000fe20001000000 */
[----:B------:R-:W-:Y:S01]  /*b7d0*/  IMAD.IADD R149, R206, 0x1, R203 ;  /* 0x00000001ce957824 */ /* 0x000fe200078e02cb */
[----:B------:R-:W-:-:S02]  /*b7e0*/  FSETP.GT.AND P2, PT, R11, R216, PT ;  /* 0x000000d80b00720b */ /* 0x000fc40003f44000 */
[----:B------:R-:W-:Y:S02]  /*b7f0*/  SEL R216, RZ, 0x1, !P3 ;  /* 0x00000001ffd87807 */ /* 0x000fe40005800000 */
[----:B------:R-:W-:Y:S01]  /*b800*/  I2FP.F32.S32 R210, UR46 ;  /* 0x0000002e00d27c45 */ /* 0x000fe20008201400 */
[----:B------:R-:W5:Y:S01]  /*b810*/  LDCU UR46, c[0x0][0x38c] ;  /* 0x00007180ff2e77ac */ /* 0x000f620008000800 */
[C---:B------:R-:W-:Y:S01]  /*b820*/  FSETP.GT.AND P4, PT, R11.reuse, R212, PT ;  /* 0x000000d40b00720b */ /* 0x040fe20003f84000 */
[----:B------:R-:W-:Y:S01]  /*b830*/  @P5 IMAD.IADD R149, R216, 0x1, R199 ;  /* 0x00000001d8955824 */ /* 0x000fe200078e02c7 */
[C---:B------:R-:W-:Y:S02]  /*b840*/  FSETP.GT.AND P1, PT, R11.reuse, R220, PT ;  /* 0x000000dc0b00720b */ /* 0x040fe40003f24000 */
[----:B------:R-:W-:Y:S01]  /*b850*/  I2FP.F32.S32 R198, UR45 ;  /* 0x0000002d00c67c45 */ /* 0x000fe20008201400 */
[----:B------:R-:W3:Y:S01]  /*b860*/  LDCU UR45, c[0x0][0x38c] ;  /* 0x00007180ff2d77ac */ /* 0x000ee20008000800 */
[----:B------:R-:W-:-:S02]  /*b870*/  FSETP.GT.AND P6, PT, R11, R210, PT ;  /* 0x000000d20b00720b */ /* 0x000fc40003fc4000 */
[----:B------:R-:W-:Y:S01]  /*b880*/  SEL R199, R130, 0x6, P4 ;  /* 0x0000000682c77807 */ /* 0x000fe20002000000 */
[----:B----4-:R-:W-:Y:S01]  /*b890*/  UIADD3 UR43, UPT, UPT, UR43, 0x2ac, URZ ;  /* 0x000002ac2b2b7890 */ /* 0x010fe2000fffe0ff */
[C---:B------:R-:W-:Y:S02]  /*b8a0*/  FSETP.GT.AND P1, PT, R11.reuse, R224, !P1 ;  /* 0x000000e00b00720b */ /* 0x040fe40004f24000 */
[----:B------:R-:W-:Y:S01]  /*b8b0*/  I2FP.F32.S32 R208, UR27 ;  /* 0x0000001b00d07c45 */ /* 0x000fe20008201400 */
[----:B------:R-:W4:Y:S01]  /*b8c0*/  LDCU UR27, c[0x0][0x38c] ;  /* 0x00007180ff1b77ac */ /* 0x000f220008000800 */
[----:B------:R-:W-:Y:S01]  /*b8d0*/  FSETP.GT.AND P3, PT, R11, R198, PT ;  /* 0x000000c60b00720b */ /* 0x000fe20003f64000 */
[----:B------:R-:W-:Y:S01]  /*b8e0*/  IMAD.IADD R198, R204, 0x1, R221 ;  /* 0x00000001ccc67824 */ /* 0x000fe200078e02dd */
[----:B------:R-:W-:Y:S01]  /*b8f0*/  I2FP.F32.S32 R212, UR12 ;  /* 0x0000000c00d47c45 */ /* 0x000fe20008201400 */
[----:B-----5:R-:W-:Y:S01]  /*b900*/  UIADD3 UR46, UPT, UPT, UR46, 0x2ae, URZ ;  /* 0x000002ae2e2e7890 */ /* 0x020fe2000fffe0ff */
[----:B------:R-:W-:Y:S01]  /*b910*/  SEL R199, R199, 0x4, P6 ;  /* 0x00000004c7c77807 */ /* 0x000fe20003000000 */
[----:B------:R-:W5:Y:S01]  /*b920*/  LDCU UR12, c[0x0][0x38c] ;  /* 0x00007180ff0c77ac */ /* 0x000f620008000800 */
[----:B------:R-:W-:-:S02]  /*b930*/  SEL R204, RZ, 0x1, !P1 ;  /* 0x00000001ffcc7807 */ /* 0x000fc40004800000 */
[C---:B------:R-:W-:Y:S01]  /*b940*/  FSETP.GT.AND P5, PT, R11.reuse, R208, PT ;  /* 0x000000d00b00720b */ /* 0x040fe20003fa4000 */
[----:B---3--:R-:W-:Y:S01]  /*b950*/  UIADD3 UR45, UPT, UPT, UR45, 0x2b5, URZ ;  /* 0x000002b52d2d7890 */ /* 0x008fe2000fffe0ff */
[----:B------:R-:W-:Y:S01]  /*b960*/  I2FP.F32.S32 R214, UR7 ;  /* 0x0000000700d67c45 */ /* 0x000fe20008201400 */
[----:B------:R-:W-:Y:S01]  /*b970*/  @P2 IMAD.IADD R198, R204, 0x1, R199 ;  /* 0x00000001ccc62824 */ /* 0x000fe200078e02c7 */
[----:B------:R-:W-:Y:S01]  /*b980*/  I2FP.F32.S32 R206, UR77 ;  /* 0x0000004d00ce7c45 */ /* 0x000fe20008201400 */
[----:B------:R-:W3:Y:S01]  /*b990*/  LDCU UR7, c[0x0][0x38c] ;  /* 0x00007180ff0777ac */ /* 0x000ee20008000800 */
[----:B------:R-:W-:Y:S02]  /*b9a0*/  FSETP.GT.AND P4, PT, R11, R212, PT ;  /* 0x000000d40b00720b */ /* 0x000fe40003f84000 */
[----:B------:R-:W-:Y:S01]  /*b9b0*/  SEL R203, R130, 0x6, P5 ;  /* 0x0000000682cb7807 */ /* 0x000fe20002800000 */
[----:B------:R-:W0:Y:S01]  /*b9c0*/  LDCU UR77, c[0x0][0x38c] ;  /* 0x00007180ff4d77ac */ /* 0x000e220008000800 */
[----:B------:R-:W-:-:S02]  /*b9d0*/  I2FP.F32.S32 R210, UR13 ;  /* 0x0000000d00d27c45 */ /* 0x000fc40008201400 */
[C---:B------:R-:W-:Y:S01]  /*b9e0*/  FSETP.GT.AND P6, PT, R11.reuse, R214, !P3 ;  /* 0x000000d60b00720b */ /* 0x040fe20005fc4000 */
[----:B------:R-:W5:Y:S01]  /*b9f0*/  LDCU UR13, c[0x0][0x38c] ;  /* 0x00007180ff0d77ac */ /* 0x000f620008000800 */
[C---:B------:R-:W-:Y:S02]  /*ba00*/  FSETP.GT.AND P2, PT, R11.reuse, R206, PT ;  /* 0x000000ce0b00720b */ /* 0x040fe40003f44000 */
[----:B------:R-:W-:Y:S01]  /*ba10*/  I2FP.F32.S32 R212, UR75 ;  /* 0x0000004b00d47c45 */ /* 0x000fe20008201400 */
[----:B------:R-:W2:Y:S01]  /*ba20*/  LDCU UR75, c[0x0][0x38c] ;  /* 0x00007180ff4b77ac */ /* 0x000ea20008000800 */
[----:B------:R-:W-:Y:S02]  /*ba30*/  SEL R150, R150, RZ, P0 ;  /* 0x000000ff96967207 */ /* 0x000fe40000000000 */
[----:B------:R-:W-:Y:S02]  /*ba40*/  FSETP.GT.AND P0, PT, R11, R202, !P0 ;  /* 0x000000ca0b00720b */ /* 0x000fe40004704000 */
[----:B------:R-:W-:-:S02]  /*ba50*/  SEL R200, R203, 0x4, P3 ;  /* 0x00000004cbc87807 */ /* 0x000fc40001800000 */
[----:B------:R-:W-:Y:S01]  /*ba60*/  I2FP.F32.S32 R202, UR39 ;  /* 0x0000002700ca7c45 */ /* 0x000fe20008201400 */
[----:B------:R-:W1:Y:S01]  /*ba70*/  LDCU UR39, c[0x0][0x38c] ;  /* 0x00007180ff2777ac */ /* 0x000e620008000800 */
[----:B------:R-:W-:Y:S02]  /*ba80*/  FSETP.GT.AND P1, PT, R11, R210, PT ;  /* 0x000000d20b00720b */ /* 0x000fe40003f24000 */
[----:B------:R-:W-:Y:S01]  /*ba90*/  SEL R199, RZ, 0x1, !P6 ;  /* 0x00000001ffc77807 */ /* 0x000fe20007000000 */
[----:B0-----:R-:W-:Y:S01]  /*baa0*/  UIADD3 UR77, UPT, UPT, UR77, 0x2be, URZ ;  /* 0x000002be4d4d7890 */ /* 0x001fe2000fffe0ff */
[----:B------:R-:W-:Y:S02]  /*bab0*/  SEL R203, R130, 0x6, P2 ;  /* 0x0000000682cb7807 */ /* 0x000fe40001000000 */
[----:B------:R-:W-:Y:S01]  /*bac0*/  I2FP.F32.S32 R208, UR38 ;  /* 0x0000002600d07c45 */ /* 0x000fe20008201400 */
[----:B------:R-:W-:Y:S01]  /*bad0*/  @P4 IMAD.IADD R193, R199, 0x1, R200 ;  /* 0x00000001c7c14824 */ /* 0x000fe200078e02c8 */
[C---:B------:R-:W-:Y:S01]  /*bae0*/  FSETP.GT.AND P6, PT, R11.reuse, R212, PT ;  /* 0x000000d40b00720b */ /* 0x040fe20003fc4000 */
[----:B--2---:R-:W-:Y:S01]  /*baf0*/  UIADD3 UR75, UPT, UPT, UR75, 0x2c5, URZ ;  /* 0x000002c54b4b7890 */ /* 0x004fe2000fffe0ff */
[----:B------:R-:W-:Y:S01]  /*bb00*/  FSETP.GT.AND P2, PT, R11, R202, PT ;  /* 0x000000ca0b00720b */ /* 0x000fe20003f44000 */
[----:B------:R-:W0:Y:S01]  /*bb10*/  LDCU UR38, c[0x0][0x38c] ;  /* 0x00007180ff2677ac */ /* 0x000e220008000800 */
[----:B------:R-:W-:-:S02]  /*bb20*/  SEL R202, R203, 0x4, P1 ;  /* 0x00000004cbca7807 */ /* 0x000fc40000800000 */
[C---:B------:R-:W-:Y:S02]  /*bb30*/  FSETP.GT.AND P1, PT, R11.reuse, R208, !P1 ;  /* 0x000000d00b00720b */ /* 0x040fe40004f24000 */
[----:B------:R-:W-:Y:S01]  /*bb40*/  I2FP.F32.S32 R200, UR37 ;  /* 0x0000002500c87c45 */ /* 0x000fe20008201400 */
[----:B------:R-:W2:Y:S01]  /*bb50*/  LDCU UR37, c[0x0][0x38c] ;  /* 0x00007180ff2577ac */ /* 0x000ea20008000800 */
[----:B------:R-:W-:Y:S02]  /*bb60*/  I2FP.F32.S32 R204, UR14 ;  /* 0x0000000e00cc7c45 */ /* 0x000fe40008201400 */
[----:B------:R-:W-:Y:S01]  /*bb70*/  I2FP.F32.S32 R206, UR24 ;  /* 0x0000001800ce7c45 */ /* 0x000fe20008201400 */
[----:B------:R-:W4:Y:S01]  /*bb80*/  LDCU UR14, c[0x0][0x38c] ;  /* 0x00007180ff0e77ac */ /* 0x000f220008000800 */
[----:B------:R-:W-:Y:S02]  /*bb90*/  SEL R129, RZ, 0x1, !P1 ;  /* 0x00000001ff817807 */ /* 0x000fe40004800000 */
[----:B------:R-:W-:Y:S01]  /*bba0*/  SEL R199, RZ, 0x1, !P0 ;  /* 0x00000001ffc77807 */ /* 0x000fe20004000000 */
[----:B------:R-:W3:Y:S01]  /*bbb0*/  LDCU UR24, c[0x0][0x38c] ;  /* 0x00007180ff1877ac */ /* 0x000ee20008000800 */
[----:B------:R-:W-:Y:S01]  /*bbc0*/  FSETP.GT.AND P0, PT, R11, R200, PT ;  /* 0x000000c80b00720b */ /* 0x000fe20003f04000 */
[----:B------:R-:W-:Y:S01]  /*bbd0*/  @P6 IMAD.IADD R92, R129, 0x1, R202 ;  /* 0x00000001815c6824 */ /* 0x000fe200078e02ca */
[C---:B------:R-:W-:Y:S01]  /*bbe0*/  FSETP.GT.AND P5, PT, R11.reuse, R204, PT ;  /* 0x000000cc0b00720b */ /* 0x040fe20003fa4000 */
[----:B0-----:R-:W-:Y:S01]  /*bbf0*/  UIADD3 UR38, UPT, UPT, UR38, 0x2bc, URZ ;  /* 0x000002bc26267890 */ /* 0x001fe2000fffe0ff */
[----:B------:R-:W-:Y:S01]  /*bc00*/  FSETP.GT.AND P3, PT, R11, R206, PT ;  /* 0x000000ce0b00720b */ /* 0x000fe20003f64000 */
[----:B-1----:R-:W-:Y:S01]  /*bc10*/  UIADD3 UR39, UPT, UPT, UR39, 0x2cc, URZ ;  /* 0x000002cc27277890 */ /* 0x002fe2000fffe0ff */
[----:B------:R-:W-:Y:S01]  /*bc20*/  I2FP.F32.S32 R200, UR74 ;  /* 0x0000004a00c87c45 */ /* 0x000fe20008201400 */
[----:B------:R-:W-:Y:S01]  /*bc30*/  IMAD.IADD R199, R150, 0x1, R199 ;  /* 0x0000000196c77824 */ /* 0x000fe200078e02c7 */
[----:B------:R-:W-:Y:S01]  /*bc40*/  I2FP.F32.S32 R204, UR42 ;  /* 0x0000002a00cc7c45 */ /* 0x000fe20008201400 */
[----:B------:R-:W0:Y:S01]  /*bc50*/  LDCU UR42, c[0x0][0x38c] ;  /* 0x00007180ff2a77ac */ /* 0x000e220008000800 */
[----:B------:R-:W-:-:S02]  /*bc60*/  I2FP.F32.S32 R202, UR8 ;  /* 0x0000000800ca7c45 */ /* 0x000fc40008201400 */
[C---:B------:R-:W-:Y:S01]  /*bc70*/  FSETP.GT.AND P6, PT, R11.reuse, R200, PT ;  /* 0x000000c80b00720b */ /* 0x040fe20003fc4000 */
[----:B----4-:R-:W-:Y:S01]  /*bc80*/  UIADD3 UR14, UPT, UPT, UR14, 0x2c6, URZ ;  /* 0x000002c60e0e7890 */ /* 0x010fe2000fffe0ff */
[----:B------:R-:W-:Y:S01]  /*bc90*/  SEL R129, R130, 0x6, P3 ;  /* 0x0000000682817807 */ /* 0x000fe20001800000 */
[----:B------:R-:W1:Y:S01]  /*bca0*/  LDCU UR8, c[0x0][0x38c] ;  /* 0x00007180ff0877ac */ /* 0x000e620008000800 */
[C---:B------:R-:W-:Y:S02]  /*bcb0*/  FSETP.GT.AND P4, PT, R11.reuse, R204, PT ;  /* 0x000000cc0b00720b */ /* 0x040fe40003f84000 */
[----:B------:R-:W-:Y:S01]  /*bcc0*/  I2FP.F32.S32 R200, UR73 ;  /* 0x0000004900c87c45 */ /* 0x000fe20008201400 */
[----:B---3--:R-:W-:Y:S01]  /*bcd0*/  UIADD3 UR24, UPT, UPT, UR24, 0x2c4, URZ ;  /* 0x000002c418187890 */ /* 0x008fe2000fffe0ff */
[----:B------:R-:W-:Y:S02]  /*bce0*/  FSETP.GT.AND P3, PT, R11, R202, PT ;  /* 0x000000ca0b00720b */ /* 0x000fe40003f64000 */
[----:B------:R-:W-:-:S02]  /*bcf0*/  SEL R202, R129, 0x4, P5 ;  /* 0x0000000481ca7807 */ /* 0x000fc40002800000 */
[----:B------:R-:W-:Y:S02]  /*bd00*/  FSETP.GT.AND P5, PT, R11, R200, !P5 ;  /* 0x000000c80b00720b */ /* 0x000fe40006fa4000 */
[----:B------:R-:W-:Y:S01]  /*bd10*/  I2FP.F32.S32 R200, UR72 ;  /* 0x0000004800c87c45 */ /* 0x000fe20008201400 */
[----:B0-----:R-:W-:Y:S01]  /*bd20*/  UIADD3 UR42, UPT, UPT, UR42, 0x2cd, URZ ;  /* 0x000002cd2a2a7890 */ /* 0x001fe2000fffe0ff */
[----:B------:R-:W-:Y:S02]  /*bd30*/  SEL R129, RZ, 0x1, !P5 ;  /* 0x00000001ff817807 */ /* 0x000fe40006800000 */
[----:B------:R-:W-:Y:S01]  /*bd40*/  I2FP.F32.S32 R204, UR22 ;  /* 0x0000001600cc7c45 */ /* 0x000fe20008201400 */
[----:B------:R-:W0:Y:S02]  /*bd50*/  LDCU UR22, c[0x0][0x38c] ;  /* 0x00007180ff1677ac */ /* 0x000e240008000800 */
[----:B------:R-:W-:Y:S01]  /*bd60*/  @P4 IMAD.IADD R96, R129, 0x1, R202 ;  /* 0x0000000181604824 */ /* 0x000fe200078e02ca */
[----:B------:R-:W-:Y:S01]  /*bd70*/  FSETP.GT.AND P4, PT, R11, R200, PT ;  /* 0x000000c80b00720b */ /* 0x000fe20003f84000 */
[----:B-1----:R-:W-:Y:S01]  /*bd80*/  UIADD3 UR8, UPT, UPT, UR8, 0x2d6, URZ ;  /* 0x000002d608087890 */ /* 0x002fe2000fffe0ff */
[----:B------:R-:W-:-:S02]  /*bd90*/  SEL R129, R130, 0x6, P2 ;  /* 0x0000000682817807 */ /* 0x000fc40001000000 */
[----:B------:R-:W-:Y:S02]  /*bda0*/  FSETP.GT.AND P1, PT, R11, R204, PT ;  /* 0x000000cc0b00720b */ /* 0x000fe40003f24000 */
[----:B------:R-:W-:Y:S02]  /*bdb0*/  I2FP.F32.S32 R200, UR71 ;  /* 0x0000004700c87c45 */ /* 0x000fe40008201400 */
[----:B------:R-:W-:Y:S02]  /*bdc0*/  SEL R129, R129, 0x4, P0 ;  /* 0x0000000481817807 */ /* 0x000fe40000000000 */
[----:B------:R-:W-:Y:S02]  /*bdd0*/  FSETP.GT.AND P0, PT, R11, R200, !P0 ;  /* 0x000000c80b00720b */ /* 0x000fe40004704000 */
[----:B------:R-:W-:Y:S01]  /*bde0*/  I2FP.F32.S32 R202, UR34 ;  /* 0x0000002200ca7c45 */ /* 0x000fe20008201400 */
[----:B------:R-:W-:Y:S01]  /*bdf0*/  UIADD3 UR34, UPT, UPT, UR33, 0x23c, URZ ;  /* 0x0000023c21227890 */ /* 0x000fe2000fffe0ff */
[----:B------:R-:W-:Y:S01]  /*be00*/  SEL R98, RZ, 0x1, !P0 ;  /* 0x00000001ff627807 */ /* 0x000fe20004000000 */
[----:B------:R-:W1:Y:S01]  /*be10*/  LDCU UR33, c[0x0][0x38c] ;  /* 0x00007180ff2177ac */ /* 0x000e620008000800 */
[----:B------:R-:W-:-:S02]  /*be20*/  I2FP.F32.S32 R200, UR68 ;  /* 0x0000004400c87c45 */ /* 0x000fc40008201400 */
[----:B------:R-:W-:Y:S01]  /*be30*/  I2FP.F32.S32 R204, UR21 ;  /* 0x0000001500cc7c45 */ /* 0x000fe20008201400 */
[----:B------:R-:W-:Y:S01]  /*be40*/  @P1 IMAD.IADD R89, R98, 0x1, R129 ;  /* 0x0000000162591824 */ /* 0x000fe200078e0281 */
[C---:B------:R-:W-:Y:S01]  /*be50*/  FSETP.GT.AND P1, PT, R11.reuse, R200, PT ;  /* 0x000000c80b00720b */ /* 0x040fe20003f24000 */
[----:B------:R-:W-:Y:S01]  /*be60*/  UIADD3 UR68, UPT, UPT, UR23, 0x24b, URZ ;  /* 0x0000024b17447890 */ /* 0x000fe2000fffe0ff */
[----:B------:R-:W-:Y:S01]  /*be70*/  I2FP.F32.S32 R200, UR69 ;  /* 0x0000004500c87c45 */ /* 0x000fe20008201400 */
[----:B------:R-:W3:Y:S01]  /*be80*/  LDCU UR23, c[0x0][0x38c] ;  /* 0x00007180ff1777ac */ /* 0x000ee20008000800 */
[----:B------:R-:W-:Y:S02]  /*be90*/  SEL R129, R130, 0x6, P3 ;  /* 0x0000000682817807 */ /* 0x000fe40001800000 */
[----:B------:R-:W-:Y:S01]  /*bea0*/  FSETP.GT.AND P5, PT, R11, R204, PT ;  /* 0x000000cc0b00720b */ /* 0x000fe20003fa4000 */
[----:B------:R-:W4:Y:S01]  /*beb0*/  LDCU UR21, c[0x0][0x38c] ;  /* 0x00007180ff1577ac */ /* 0x000f220008000800 */
[----:B------:R-:W-:-:S02]  /*bec0*/  I2FP.F32.S32 R98, UR34 ;  /* 0x0000002200627c45 */ /* 0x000fc40008201400 */
[----:B------:R-:W-:Y:S01]  /*bed0*/  FSETP.GT.AND P3, PT, R11, R200, PT ;  /* 0x000000c80b00720b */ /* 0x000fe20003f64000 */
[----:B------:R-:W5:Y:S01]  /*bee0*/  LDCU UR34, c[0x0][0x38c] ;  /* 0x00007180ff2277ac */ /* 0x000f620008000800 */
[----:B------:R-:W-:Y:S02]  /*bef0*/  SEL R200, R129, 0x4, P6 ;  /* 0x0000000481c87807 */ /* 0x000fe40003000000 */
[C---:B------:R-:W-:Y:S01]  /*bf00*/  FSETP.GT.AND P6, PT, R11.reuse, R98, !P6 ;  /* 0x000000620b00720b */ /* 0x040fe200077c4000 */
[----:B-1----:R-:W-:Y:S01]  /*bf10*/  UIADD3 UR33, UPT, UPT, UR33, 0x2dd, URZ ;  /* 0x000002dd21217890 */ /* 0x002fe2000fffe0ff */
[----:B------:R-:W-:Y:S02]  /*bf20*/  FSETP.GT.AND P2, PT, R11, R202, PT ;  /* 0x000000ca0b00720b */ /* 0x000fe40003f44000 */
[----:B------:R-:W-:Y:S02]  /*bf30*/  SEL R97, RZ, 0x1, !P6 ;  /* 0x00000001ff617807 */ /* 0x000fe40007000000 */
[----:B------:R-:W-:-:S02]  /*bf40*/  I2FP.F32.S32 R98, UR67 ;  /* 0x0000004300627c45 */ /* 0x000fc40008201400 */
[----:B------:R-:W-:Y:S01]  /*bf50*/  I2FP.F32.S32 R202, UR70 ;  /* 0x0000004600ca7c45 */ /* 0x000fe20008201400 */
[----:B------:R-:W-:Y:S01]  /*bf60*/  @P5 IMAD.IADD R90, R97, 0x1, R200 ;  /* 0x00000001615a5824 */ /* 0x000fe200078e02c8 */
[----:B------:R-:W-:Y:S01]  /*bf70*/  I2FP.F32.S32 R200, UR36 ;  /* 0x0000002400c87c45 */ /* 0x000fe20008201400 */
[----:B------:R-:W-:Y:S01]  /*bf80*/  UIADD3 UR36, UPT, UPT, UR35, 0x253, URZ ;  /* 0x0000025323247890 */ /* 0x000fe2000fffe0ff */
[C---:B------:R-:W-:Y:S01]  /*bf90*/  FSETP.GT.AND P5, PT, R11.reuse, R98, PT ;  /* 0x000000620b00720b */ /* 0x040fe20003fa4000 */
[----:B------:R-:W1:Y:S01]  /*bfa0*/  LDCU UR35, c[0x0][0x38c] ;  /* 0x00007180ff2377ac */ /* 0x000e620008000800 */
[----:B------:R-:W-:Y:S02]  /*bfb0*/  SEL R97, R130, 0x6, P2 ;  /* 0x0000000682617807 */ /* 0x000fe40001000000 */
[C---:B------:R-:W-:Y:S01]  /*bfc0*/  FSETP.GT.AND P0, PT, R11.reuse, R202, PT ;  /* 0x000000ca0b00720b */ /* 0x040fe20003f04000 */
[----:B----4-:R-:W-:Y:S01]  /*bfd0*/  UIADD3 UR21, UPT, UPT, UR21, 0x2d4, URZ ;  /* 0x000002d415157890 */ /* 0x010fe2000fffe0ff */
[----:B------:R-:W-:Y:S01]  /*bfe0*/  I2FP.F32.S32 R98, UR66 ;  /* 0x0000004200627c45 */ /* 0x000fe20008201400 */
[----:B-----5:R-:W-:Y:S01]  /*bff0*/  UIADD3 UR34, UPT, UPT, UR34, 0x2dc, URZ ;  /* 0x000002dc22227890 */ /* 0x020fe2000fffe0ff */
[----:B------:R-:W-:-:S02]  /*c000*/  FSETP.GT.AND P2, PT, R11, R200, PT ;  /* 0x000000c80b00720b */ /* 0x000fc40003f44000 */
[----:B------:R-:W-:Y:S02]  /*c010*/  SEL R200, R97, 0x4, P4 ;  /* 0x0000000461c87807 */ /* 0x000fe40002000000 */
[----:B------:R-:W-:Y:S02]  /*c020*/  FSETP.GT.AND P4, PT, R11, R98, !P4 ;  /* 0x000000620b00720b */ /* 0x000fe40006784000 */
[----:B------:R-:W-:Y:S01]  /*c030*/  I2FP.F32.S32 R100, UR36 ;  /* 0x0000002400647c45 */ /* 0x000fe20008201400 */
[----:B------:R-:W-:Y:S01]  /*c040*/  UIADD3 UR36, UPT, UPT, UR4, 0x254, URZ ;  /* 0x0000025404247890 */ /* 0x000fe2000fffe0ff */
[----:B------:R-:W-:Y:S01]  /*c050*/  SEL R97, RZ, 0x1, !P4 ;  /* 0x00000001ff617807 */ /* 0x000fe20006000000 */
[----:B------:R-:W4:Y:S01]  /*c060*/  LDCU UR4, c[0x0][0x38c] ;  /* 0x00007180ff0477ac */ /* 0x000f220008000800 */
[----:B------:R-:W-:Y:S02]  /*c070*/  I2FP.F32.S32 R98, UR65 ;  /* 0x0000004100627c45 */ /* 0x000fe40008201400 */
[----:B------:R-:W-:Y:S01]  /*c080*/  I2FP.F32.S32 R202, UR68 ;  /* 0x0000004400ca7c45 */ /* 0x000fe20008201400 */
[----:B------:R-:W-:Y:S01]  /*c090*/  @P0 IMAD.IADD R87, R97, 0x1, R200 ;  /* 0x0000000161570824 */ /* 0x000fe200078e02c8 */
[C---:B------:R-:W-:Y:S01]  /*c0a0*/  FSETP.GT.AND P4, PT, R11.reuse, R100, PT ;  /* 0x000000640b00720b */ /* 0x040fe20003f84000 */
[----:B-1----:R-:W-:Y:S01]  /*c0b0*/  UIADD3 UR35, UPT, UPT, UR35, 0x2e5, URZ ;  /* 0x000002e523237890 */ /* 0x002fe2000fffe0ff */
[----:B------:R-:W-:Y:S01]  /*c0c0*/  I2FP.F32.S32 R100, UR16 ;  /* 0x0000001000647c45 */ /* 0x000fe20008201400 */
[----:B------:R-:W1:Y:S01]  /*c0d0*/  LDCU UR16, c[0x0][0x38c] ;  /* 0x00007180ff1077ac */ /* 0x000e620008000800 */
[----:B------:R-:W-:-:S02]  /*c0e0*/  FSETP.GT.AND P0, PT, R11, R98, PT ;  /* 0x000000620b00720b */ /* 0x000fc40003f04000 */
[----:B------:R-:W-:Y:S02]  /*c0f0*/  SEL R97, R130, 0x6, P3 ;  /* 0x0000000682617807 */ /* 0x000fe40001800000 */
[C---:B------:R-:W-:Y:S02]  /*c100*/  FSETP.GT.AND P6, PT, R11.reuse, R202, PT ;  /* 0x000000ca0b00720b */ /* 0x040fe40003fc4000 */
[----:B------:R-:W-:Y:S02]  /*c110*/  I2FP.F32.S32 R98, UR64 ;  /* 0x0000004000627c45 */ /* 0x000fe40008201400 */
[----:B------:R-:W-:Y:S02]  /*c120*/  FSETP.GT.AND P3, PT, R11, R100, PT ;  /* 0x000000640b00720b */ /* 0x000fe40003f64000 */
[----:B------:R-:W-:Y:S02]  /*c130*/  SEL R100, R97, 0x4, P1 ;  /* 0x0000000461647807 */ /* 0x000fe40000800000 */
[----:B------:R-:W-:-:S02]  /*c140*/  FSETP.GT.AND P1, PT, R11, R98, !P1 ;  /* 0x000000620b00720b */ /* 0x000fc40004f24000 */
[----:B------:R-:W-:Y:S01]  /*c150*/  I2FP.F32.S32 R98, UR61 ;  /* 0x0000003d00627c45 */ /* 0x000fe20008201400 */
[----:B------:R-:W-:Y:S01]  /*c160*/  UIADD3 UR61, UPT, UPT, UR20, 0x263, URZ ;  /* 0x00000263143d7890 */ /* 0x000fe2000fffe0ff */
[----:B------:R-:W-:Y:S01]  /*c170*/  SEL R97, RZ, 0x1, !P1 ;  /* 0x00000001ff617807 */ /* 0x000fe20004800000 */
[----:B------:R-:W5:Y:S01]  /*c180*/  LDCU UR20, c[0x0][0x38c] ;  /* 0x00007180ff1477ac */ /* 0x000f620008000800 */
[----:B------:R-:W-:-:S03]  /*c190*/  I2FP.F32.S32 R200, UR63 ;  /* 0x0000003f00c87c45 */ /* 0x000fc60008201400 */
[----:B------:R-:W-:Y:S01]  /*c1a0*/  @P6 IMAD.IADD R94, R97, 0x1, R100 ;  /* 0x00000001615e6824 */ /* 0x000fe200078e0264 */
[----:B------:R-:W-:Y:S02]  /*c1b0*/  I2FP.F32.S32 R100, UR62 ;  /* 0x0000003e00647c45 */ /* 0x000fe40008201400 */
[C---:B------:R-:W-:Y:S02]  /*c1c0*/  FSETP.GT.AND P6, PT, R11.reuse, R98, PT ;  /* 0x000000620b00720b */ /* 0x040fe40003fc4000 */
[----:B------:R-:W-:Y:S02]  /*c1d0*/  SEL R97, R130, 0x6, P2 ;  /* 0x0000000682617807 */ /* 0x000fe40001000000 */
[----:B------:R-:W-:Y:S01]  /*c1e0*/  I2FP.F32.S32 R98, UR36 ;  /* 0x0000002400627c45 */ /* 0x000fe20008201400 */
[----:B------:R-:W-:Y:S01]  /*c1f0*/  UIADD3 UR36, UPT, UPT, UR15, 0x26e, URZ ;  /* 0x0000026e0f247890 */ /* 0x000fe2000fffe0ff */
[----:B------:R-:W-:Y:S01]  /*c200*/  FSETP.GT.AND P2, PT, R11, R100, PT ;  /* 0x000000640b00720b */ /* 0x000fe20003f44000 */
[----:B------:R-:W2:Y:S01]  /*c210*/  LDCU UR15, c[0x0][0x38c] ;  /* 0x00007180ff0f77ac */ /* 0x000ea20008000800 */
[----:B------:R-:W-:-:S02]  /*c220*/  SEL R100, R97, 0x4, P5 ;  /* 0x0000000461647807 */ /* 0x000fc40002800000 */
[C---:B------:R-:W-:Y:S02]  /*c230*/  FSETP.GT.AND P5, PT, R11.reuse, R98, !P5 ;  /* 0x000000620b00720b */ /* 0x040fe40006fa4000 */
[----:B------:R-:W-:Y:S02]  /*c240*/  I2FP.F32.S32 R98, UR60 ;  /* 0x0000003c00627c45 */ /* 0x000fe40008201400 */
[----:B------:R-:W-:Y:S02]  /*c250*/  SEL R97, RZ, 0x1, !P5 ;  /* 0x00000001ff617807 */ /* 0x000fe40006800000 */
[----:B------:R-:W-:Y:S02]  /*c260*/  FSETP.GT.AND P1, PT, R11, R200, PT ;  /* 0x000000c80b00720b */ /* 0x000fe40003f24000 */
[----:B------:R-:W-:Y:S01]  /*c270*/  I2FP.F32.S32 R102, UR61 ;  /* 0x0000003d00667c45 */ /* 0x000fe20008201400 */
[----:B------:R-:W-:Y:S01]  /*c280*/  @P4 IMAD.IADD R85, R97, 0x1, R100 ;  /* 0x0000000161554824 */ /* 0x000fe200078e0264 */
[----:B------:R-:W-:Y:S01]  /*c290*/  I2FP.F32.S32 R100, UR36 ;  /* 0x0000002400647c45 */ /* 0x000fe20008201400 */
[----:B------:R-:W-:Y:S01]  /*c2a0*/  UIADD3 UR36, UPT, UPT, UR30, 0x26b, URZ ;  /* 0x0000026b1e247890 */ /* 0x000fe2000fffe0ff */
[----:B------:R-:W-:Y:S01]  /*c2b0*/  FSETP.GT.AND P4, PT, R11, R98, PT ;  /* 0x000000620b00720b */ /* 0x000fe20003f84000 */
[----:B------:R-:W0:Y:S01]  /*c2c0*/  LDCU UR30, c[0x0][0x38c] ;  /* 0x00007180ff1e77ac */ /* 0x000e220008000800 */
[----:B------:R-:W-:-:S02]  /*c2d0*/  SEL R97, R130, 0x6, P3 ;  /* 0x0000000682617807 */ /* 0x000fc40001800000 */
[----:B------:R-:W-:Y:S01]  /*c2e0*/  I2FP.F32.S32 R98, UR59 ;  /* 0x0000003b00627c45 */ /* 0x000fe20008201400 */
[----:B--2---:R-:W-:Y:S01]  /*c2f0*/  UIADD3 UR15, UPT, UPT, UR15, 0x2ee, URZ ;  /* 0x000002ee0f0f7890 */ /* 0x004fe2000fffe0ff */
[----:B------:R-:W-:Y:S02]  /*c300*/  FSETP.GT.AND P3, PT, R11, R100, PT ;  /* 0x000000640b00720b */ /* 0x000fe40003f64000 */
[----:B------:R-:W-:Y:S02]  /*c310*/  SEL R100, R97, 0x4, P0 ;  /* 0x0000000461647807 */ /* 0x000fe40000000000 */
[----:B------:R-:W-:Y:S02]  /*c320*/  FSETP.GT.AND P0, PT, R11, R98, !P0 ;  /* 0x000000620b00720b */ /* 0x000fe40004704000 */
[----:B------:R-:W-:Y:S02]  /*c330*/  I2FP.F32.S32 R98, UR58 ;  /* 0x0000003a00627c45 */ /* 0x000fe40008201400 */
[----:B------:R-:W-:-:S02]  /*c340*/  SEL R97, RZ, 0x1, !P0 ;  /* 0x00000001ff617807 */ /* 0x000fc40004000000 */
[----:B------:R-:W-:Y:S02]  /*c350*/  FSETP.GT.AND P5, PT, R11, R102, PT ;  /* 0x000000660b00720b */ /* 0x000fe40003fa4000 */
[----:B------:R-:W-:Y:S01]  /*c360*/  I2FP.F32.S32 R102, UR36 ;  /* 0x0000002400667c45 */ /* 0x000fe20008201400 */
[----:B------:R-:W-:Y:S01]  /*c370*/  @P1 IMAD.IADD R101, R97, 0x1, R100 ;  /* 0x0000000161651824 */ /* 0x000fe200078e0264 */
[----:B------:R-:W-:Y:S01]  /*c380*/  I2FP.F32.S32 R100, UR18 ;  /* 0x0000001200647c45 */ /* 0x000fe20008201400 */
[----:B------:R-:W-:Y:S01]  /*c390*/  UIADD3 UR36, UPT, UPT, UR31, 0x26c, URZ ;  /* 0x0000026c1f247890 */ /* 0x000fe2000fffe0ff */
[C---:B------:R-:W-:Y:S01]  /*c3a0*/  FSETP.GT.AND P1, PT, R11.reuse, R98, PT ;  /* 0x000000620b00720b */ /* 0x040fe20003f24000 */
[----:B------:R-:W2:Y:S01]  /*c3b0*/  LDCU UR18, c[0x0][0x38c] ;  /* 0x00007180ff1277ac */ /* 0x000ea20008000800 */
[----:B------:R-:W-:Y:S02]  /*c3c0*/  SEL R97, R130, 0x6, P2 ;  /* 0x0000000682617807 */ /* 0x000fe40001000000 */
[----:B------:R-:W-:Y:S01]  /*c3d0*/  I2FP.F32.S32 R98, UR57 ;  /* 0x0000003900627c45 */ /* 0x000fe20008201400 */
[----:B------:R-:W3:Y:S01]  /*c3e0*/  LDCU UR31, c[0x0][0x38c] ;  /* 0x00007180ff1f77ac */ /* 0x000ee20008000800 */
[----:B------:R-:W-:-:S02]  /*c3f0*/  FSETP.GT.AND P2, PT, R11, R100, PT ;  /* 0x000000640b00720b */ /* 0x000fc40003f44000 */
[----:B------:R-:W-:Y:S01]  /*c400*/  SEL R100, R97, 0x4, P6 ;  /* 0x0000000461647807 */ /* 0x000fe20003000000 */
[----:B0-----:R-:W-:Y:S01]  /*c410*/  UIADD3 UR30, UPT, UPT, UR30, 0x2ec, URZ ;  /* 0x000002ec1e1e7890 */ /* 0x001fe2000fffe0ff */
[C---:B------:R-:W-:Y:S02]  /*c420*/  FSETP.GT.AND P6, PT, R11.reuse, R98, !P6 ;  /* 0x000000620b00720b */ /* 0x040fe400077c4000 */
[----:B------:R-:W-:Y:S01]  /*c430*/  I2FP.F32.S32 R98, UR54 ;  /* 0x0000003600627c45 */ /* 0x000fe20008201400 */
[----:B------:R-:W-:Y:S01]  /*c440*/  UIADD3 UR54, UPT, UPT, UR32, 0x27b, URZ ;  /* 0x0000027b20367890 */ /* 0x000fe2000fffe0ff */
[----:B------:R-:W-:Y:S01]  /*c450*/  SEL R97, RZ, 0x1, !P6 ;  /* 0x00000001ff617807 */ /* 0x000fe20007000000 */
[----:B------:R-:W0:Y:S01]  /*c460*/  LDCU UR32, c[0x0][0x38c] ;  /* 0x00007180ff2077ac */ /* 0x000e220008000800 */
[----:B------:R-:W-:Y:S02]  /*c470*/  FSETP.GT.AND P0, PT, R11, R102, PT ;  /* 0x000000660b00720b */ /* 0x000fe40003f04000 */
[----:B------:R-:W-:Y:S01]  /*c480*/  I2FP.F32.S32 R102, UR56 ;  /* 0x0000003800667c45 */ /* 0x000fe20008201400 */
[----:B------:R-:W-:Y:S01]  /*c490*/  @P5 IMAD.IADD R103, R97, 0x1, R100 ;  /* 0x0000000161675824 */ /* 0x000fe200078e0264 */
[----:B------:R-:W-:-:S02]  /*c4a0*/  I2FP.F32.S32 R100, UR55 ;  /* 0x0000003700647c45 */ /* 0x000fc40008201400 */
[C---:B------:R-:W-:Y:S01]  /*c4b0*/  FSETP.GT.AND P5, PT, R11.reuse, R98, PT ;  /* 0x000000620b00720b */ /* 0x040fe20003fa4000 */
[----:B---3--:R-:W-:Y:S01]  /*c4c0*/  UIADD3 UR31, UPT, UPT, UR31, 0x2f6, URZ ;  /* 0x000002f61f1f7890 */ /* 0x008fe2000fffe0ff */
[----:B------:R-:W-:Y:S02]  /*c4d0*/  SEL R97, R130, 0x6, P3 ;  /* 0x0000000682617807 */ /* 0x000fe40001800000 */
[----:B------:R-:W-:Y:S01]  /*c4e0*/  I2FP.F32.S32 R98, UR36 ;  /* 0x0000002400627c45 */ /* 0x000fe20008201400 */
[----:B------:R-:W-:Y:S01]  /*c4f0*/  UIADD3 UR36, UPT, UPT, UR29, 0x286, URZ ;  /* 0x000002861d247890 */ /* 0x000fe2000fffe0ff */
[----:B------:R-:W-:Y:S01]  /*c500*/  FSETP.GT.AND P3, PT, R11, R100, PT ;  /* 0x000000640b00720b */ /* 0x000fe20003f64000 */
[----:B------:R-:W3:Y:S01]  /*c510*/  LDCU UR29, c[0x0][0x38c] ;  /* 0x00007180ff1d77ac */ /* 0x000ee20008000800 */
[----:B------:R-:W-:Y:S02]  /*c520*/  SEL R100, R97, 0x4, P4 ;  /* 0x0000000461647807 */ /* 0x000fe40002000000 */
[----:B------:R-:W-:Y:S01]  /*c530*/  FSETP.GT.AND P4, PT, R11, R98, !P4 ;  /* 0x000000620b00720b */ /* 0x000fe20006784000 */
[----:B0-----:R-:W-:Y:S01]  /*c540*/  UIADD3 UR32, UPT, UPT, UR32, 0x2f4, URZ ;  /* 0x000002f420207890 */ /* 0x001fe2000fffe0ff */
[----:B------:R-:W-:Y:S01]  /*c550*/  I2FP.F32.S32 R98, UR53 ;  /* 0x0000003500627c45 */ /* 0x000fe20008201400 */
[----:B------:R-:W-:Y:S01]  /*c560*/  UIADD3 UR53, UPT, UPT, UR6, 0x283, URZ ;  /* 0x0000028306357890 */ /* 0x000fe2000fffe0ff */
[----:B------:R-:W-:-:S02]  /*c570*/  SEL R97, RZ, 0x1, !P4 ;  /* 0x00000001ff617807 */ /* 0x000fc40006000000 */
[----:B------:R-:W-:Y:S02]  /*c580*/  FSETP.GT.AND P6, PT, R11, R102, PT ;  /* 0x000000660b00720b */ /* 0x000fe40003fc4000 */
[----:B------:R-:W-:Y:S01]  /*c590*/  I2FP.F32.S32 R102, UR54 ;  /* 0x0000003600667c45 */ /* 0x000fe20008201400 */
[----:B------:R-:W-:Y:S01]  /*c5a0*/  @P0 IMAD.IADD R104, R97, 0x1, R100 ;  /* 0x0000000161680824 */ /* 0x000fe200078e0264 */
[----:B------:R-:W-:Y:S01]  /*c5b0*/  I2FP.F32.S32 R100, UR36 ;  /* 0x0000002400647c45 */ /* 0x000fe20008201400 */
[----:B------:R-:W-:Y:S01]  /*c5c0*/  UIADD3 UR36, UPT, UPT, UR5, 0x28d, URZ ;  /* 0x0000028d05247890 */ /* 0x000fe2000fffe0ff */
[C---:B------:R-:W-:Y:S01]  /*c5d0*/  FSETP.GT.AND P0, PT, R11.reuse, R98, PT ;  /* 0x000000620b00720b */ /* 0x040fe20003f04000 */
[----:B------:R-:W0:Y:S01]  /*c5e0*/  LDCU UR5, c[0x0][0x38c] ;  /* 0x00007180ff0577ac */ /* 0x000e220008000800 */
[----:B------:R-:W-:Y:S02]  /*c5f0*/  SEL R97, R130, 0x6, P2 ;  /* 0x0000000682617807 */ /* 0x000fe40001000000 */
[----:B------:R-:W-:Y:S01]  /*c600*/  I2FP.F32.S32 R98, UR52 ;  /* 0x0000003400627c45 */ /* 0x000fe20008201400 */
[----:B---3--:R-:W-:Y:S01]  /*c610*/  UIADD3 UR29, UPT, UPT, UR29, 0x2fd, URZ ;  /* 0x000002fd1d1d7890 */ /* 0x008fe2000fffe0ff */
[----:B------:R-:W-:-:S02]  /*c620*/  FSETP.GT.AND P2, PT, R11, R100, PT ;  /* 0x000000640b00720b */ /* 0x000fc40003f44000 */
[----:B------:R-:W-:Y:S02]  /*c630*/  SEL R100, R97, 0x4, P1 ;  /* 0x0000000461647807 */ /* 0x000fe40000800000 */
[C---:B------:R-:W-:Y:S02]  /*c640*/  FSETP.GT.AND P1, PT, R11.reuse, R98, !P1 ;  /* 0x000000620b00720b */ /* 0x040fe40004f24000 */
[----:B------:R-:W-:Y:S01]  /*c650*/  I2FP.F32.S32 R98, UR36 ;  /* 0x0000002400627c45 */ /* 0x000fe20008201400 */
[----:B------:R-:W-:Y:S01]  /*c660*/  UIADD3 UR36, UPT, UPT, UR6, 0x28b, URZ ;  /* 0x0000028b06247890 */ /* 0x000fe2000fffe0ff */
[----:B------:R-:W-:Y:S02]  /*c670*/  SEL R97, RZ, 0x1, !P1 ;  /* 0x00000001ff617807 */ /* 0x000fe40004800000 */
[----:B------:R-:W-:Y:S02]  /*c680*/  FSETP.GT.AND P4, PT, R11, R102, PT ;  /* 0x000000660b00720b */ /* 0x000fe40003f84000 */
[----:B------:R-:W-:Y:S01]  /*c690*/  I2FP.F32.S32 R102, UR53 ;  /* 0x0000003500667c45 */ /* 0x000fe20008201400 */
[----:B------:R-:W-:Y:S01]  /*c6a0*/  @P6 IMAD.IADD R105, R97, 0x1, R100 ;  /* 0x0000000161696824 */ /* 0x000fe200078e0264 */
[----:B------:R-:W-:Y:S01]  /*c6b0*/  I2FP.F32.S32 R100, UR10 ;  /* 0x0000000a00647c45 */ /* 0x000fe20008201400 */
[----:B------:R-:W3:Y:S01]  /*c6c0*/  LDCU UR10, c[0x0][0x38c] ;  /* 0x00007180ff0a77ac */ /* 0x000ee20008000800 */
[----:B------:R-:W-:-:S02]  /*c6d0*/  FSETP.GT.AND P6, PT, R11, R98, PT ;  /* 0x000000620b00720b */ /* 0x000fc40003fc4000 */
[----:B------:R-:W-:Y:S01]  /*c6e0*/  SEL R97, R130, 0x6, P3 ;  /* 0x0000000682617807 */ /* 0x000fe20001800000 */
[----:B0-----:R-:W-:Y:S01]  /*c6f0*/  UIADD3 UR5, UPT, UPT, UR5, 0x2fe, URZ ;  /* 0x000002fe05057890 */ /* 0x001fe2000fffe0ff */
[----:B------:R-:W-:Y:S01]  /*c700*/  I2FP.F32.S32 R98, UR51 ;  /* 0x0000003300627c45 */ /* 0x000fe20008201400 */
[----:B------:R-:W-:Y:S01]  /*c710*/  UIADD3 UR51, UPT, UPT, UR6, 0x293, URZ ;  /* 0x0000029306337890 */ /* 0x000fe2000fffe0ff */
[----:B------:R-:W-:Y:S02]  /*c720*/  FSETP.GT.AND P3, PT, R11, R100, PT ;  /* 0x000000640b00720b */ /* 0x000fe40003f64000 */
[----:B------:R-:W-:Y:S02]  /*c730*/  SEL R100, R97, 0x4, P5 ;  /* 0x0000000461647807 */ /* 0x000fe40002800000 */
[----:B------:R-:W-:Y:S02]  /*c740*/  FSETP.GT.AND P5, PT, R11, R98, !P5 ;  /* 0x000000620b00720b */ /* 0x000fe40006fa4000 */
[----:B------:R-:W-:Y:S01]  /*c750*/  I2FP.F32.S32 R98, UR17 ;  /* 0x0000001100627c45 */ /* 0x000fe20008201400 */
[----:B------:R-:W0:Y:S01]  /*c760*/  LDCU UR17, c[0x0][0x38c] ;  /* 0x00007180ff1177ac */ /* 0x000e220008000800 */
[----:B------:R-:W-:-:S02]  /*c770*/  SEL R97, RZ, 0x1, !P5 ;  /* 0x00000001ff617807 */ /* 0x000fc40006800000 */
[----:B------:R-:W-:Y:S01]  /*c780*/  FSETP.GT.AND P1, PT, R11, R102, PT ;  /* 0x000000660b00720b */ /* 0x000fe20003f24000 */
[----:B---3--:R-:W-:Y:S01]  /*c790*/  UIADD3 UR10, UPT, UPT, UR10, 0x2fc, URZ ;  /* 0x000002fc0a0a7890 */ /* 0x008fe2000fffe0ff */
[----:B------:R-:W-:Y:S01]  /*c7a0*/  I2FP.F32.S32 R102, UR36 ;  /* 0x0000002400667c45 */ /* 0x000fe20008201400 */
[----:B------:R-:W-:Y:S01]  /*c7b0*/  @P4 IMAD.IADD R106, R97, 0x1, R100 ;  /* 0x00000001616a4824 */ /* 0x000fe200078e0264 */
[----:B------:R-:W-:Y:S01]  /*c7c0*/  I2FP.F32.S32 R100, UR50 ;  /* 0x0000003200647c45 */ /* 0x000fe20008201400 */
[----:B------:R-:W-:Y:S01]  /*c7d0*/  UIADD3 UR36, UPT, UPT, UR19, 0x29e, URZ ;  /* 0x0000029e13247890 */ /* 0x000fe2000fffe0ff */
[C---:B------:R-:W-:Y:S01]  /*c7e0*/  FSETP.GT.AND P4, PT, R11.reuse, R98, PT ;  /* 0x000000620b00720b */ /* 0x040fe20003f84000 */
[----:B------:R-:W3:Y:S01]  /*c7f0*/  LDCU UR19, c[0x0][0x38c] ;  /* 0x00007180ff1377ac */ /* 0x000ee20008000800 */
[----:B------:R-:W-:Y:S02]  /*c800*/  SEL R97, R130, 0x6, P2 ;  /* 0x0000000682617807 */ /* 0x000fe40001000000 */
[----:B------:R-:W-:Y:S01]  /*c810*/  I2FP.F32.S32 R98, UR26 ;  /* 0x0000001a00627c45 */ /* 0x000fe20008201400 */
[----:B------:R-:W4:Y:S01]  /*c820*/  LDCU UR26, c[0x0][0x38c] ;  /* 0x00007180ff1a77ac */ /* 0x000f220008000800 */
[----:B------:R-:W-:-:S02]  /*c830*/  FSETP.GT.AND P2, PT, R11, R100, PT ;  /* 0x000000640b00720b */ /* 0x000fc40003f44000 */
[----:B------:R-:W-:Y:S01]  /*c840*/  SEL R100, R97, 0x4, P0 ;  /* 0x0000000461647807 */ /* 0x000fe20000000000 */
[----:B0-----:R-:W-:Y:S01]  /*c850*/  UIADD3 UR17, UPT, UPT, UR17, 0x305, URZ ;  /* 0x0000030511117890 */ /* 0x001fe2000fffe0ff */
        /* <DEDUP_REMOVED lines=13> */
[----:B----4-:R-:W-:Y:S01]  /*c930*/  UIADD3 UR26, UPT, UPT, UR26, 0x306, URZ ;  /* 0x000003061a1a7890 */ /* 0x010fe2000fffe0ff */
[----:B------:R-:W-:Y:S01]  /*c940*/  FSETP.GT.AND P3, PT, R11, R100, PT ;  /* 0x000000640b00720b */ /* 0x000fe20003f64000 */
[----:B---3--:R-:W-:Y:S01]  /*c950*/  UIADD3 UR19, UPT, UPT, UR19, 0x304, URZ ;  /* 0x0000030413137890 */ /* 0x008fe2000fffe0ff */
[----:B------:R-:W-:Y:S02]  /*c960*/  SEL R100, R97, 0x4, P6 ;  /* 0x0000000461647807 */ /* 0x000fe40003000000 */
[C---:B------:R-:W-:Y:S02]  /*c970*/  FSETP.GT.AND P6, PT, R11.reuse, R98, !P6 ;  /* 0x000000620b00720b */ /* 0x040fe400077c4000 */
[----:B------:R-:W-:Y:S01]  /*c980*/  I2FP.F32.S32 R98, UR36 ;  /* 0x0000002400627c45 */ /* 0x000fe20008201400 */
[----:B------:R-:W-:Y:S01]  /*c990*/  UIADD3 UR36, UPT, UPT, UR25, 0x2ad, URZ ;  /* 0x000002ad19247890 */ /* 0x000fe2000fffe0ff */
[----:B------:R-:W-:Y:S01]  /*c9a0*/  SEL R97, RZ, 0x1, !P6 ;  /* 0x00000001ff617807 */ /* 0x000fe20007000000 */
[----:B------:R-:W-:Y:S01]  /*c9b0*/  UIADD3 UR25, UPT, UPT, UR11, 0x29c, URZ ;  /* 0x0000029c0b197890 */ /* 0x000fe2000fffe0ff */
[----:B------:R-:W-:Y:S01]  /*c9c0*/  FSETP.GT.AND P0, PT, R11, R102, PT ;  /* 0x000000660b00720b */ /* 0x000fe20003f04000 */
[----:B------:R-:W3:Y:S01]  /*c9d0*/  LDCU UR11, c[0x0][0x38c] ;  /* 0x00007180ff0b77ac */ /* 0x000ee20008000800 */
[----:B------:R-:W-:Y:S01]  /*c9e0*/  I2FP.F32.S32 R102, UR49 ;  /* 0x0000003100667c45 */ /* 0x000fe20008201400 */
[----:B------:R-:W-:Y:S01]  /*c9f0*/  @P5 IMAD.IADD R108, R97, 0x1, R100 ;  /* 0x00000001616c5824 */ /* 0x000fe200078e0264 */
[----:B------:R-:W-:Y:S01]  /*ca00*/  I2FP.F32.S32 R100, UR28 ;  /* 0x0000001c00647c45 */ /* 0x000fe20008201400 */
[----:B------:R-:W4:Y:S01]  /*ca10*/  LDCU UR28, c[0x0][0x38c] ;  /* 0x00007180ff1c77ac */ /* 0x000f220008000800 */
[----:B------:R-:W-:-:S02]  /*ca20*/  FSETP.GT.AND P5, PT, R11, R98, PT ;  /* 0x000000620b00720b */ /* 0x000fc40003fa4000 */
[----:B------:R-:W-:Y:S01]  /*ca30*/  SEL R97, R130, 0x6, P2 ;  /* 0x0000000682617807 */ /* 0x000fe20001000000 */
[----:B0-----:R-:W-:Y:S01]  /*ca40*/  UIADD3 UR7, UPT, UPT, UR7, 0x30d, URZ ;  /* 0x0000030d07077890 */ /* 0x001fe2000fffe0ff */
[----:B------:R-:W-:Y:S01]  /*ca50*/  I2FP.F32.S32 R98, UR47 ;  /* 0x0000002f00627c45 */ /* 0x000fe20008201400 */
[----:B------:R-:W-:Y:S01]  /*ca60*/  UIADD3 UR47, UPT, UPT, UR6, 0x2a3, URZ ;  /* 0x000002a3062f7890 */ /* 0x000fe2000fffe0ff */
[----:B------:R-:W-:Y:S02]  /*ca70*/  FSETP.GT.AND P2, PT, R11, R100, PT ;  /* 0x000000640b00720b */ /* 0x000fe40003f44000 */
[----:B------:R-:W-:Y:S02]  /*ca80*/  SEL R100, R97, 0x4, P4 ;  /* 0x0000000461647807 */ /* 0x000fe40002000000 */
[C---:B------:R-:W-:Y:S02]  /*ca90*/  FSETP.GT.AND P4, PT, R11.reuse, R98, !P4 ;  /* 0x000000620b00720b */ /* 0x040fe40006784000 */
[----:B------:R-:W-:Y:S01]  /*caa0*/  I2FP.F32.S32 R98, UR36 ;  /* 0x0000002400627c45 */ /* 0x000fe20008201400 */
[----:B------:R-:W-:Y:S01]  /*cab0*/  UIADD3 UR36, UPT, UPT, UR27, 0x2b6, URZ ;  /* 0x000002b61b247890 */ /* 0x000fe2000fffe0ff */
[----:B------:R-:W-:Y:S01]  /*cac0*/  SEL R97, RZ, 0x1, !P4 ;  /* 0x00000001ff617807 */ /* 0x000fe20006000000 */
[----:B------:R-:W0:Y:S01]  /*cad0*/  LDCU UR27, c[0x0][0x38c] ;  /* 0x00007180ff1b77ac */ /* 0x000e220008000800 */
[----:B------:R-:W-:-:S02]  /*cae0*/  FSETP.GT.AND P6, PT, R11, R102, PT ;  /* 0x000000660b00720b */ /* 0x000fc40003fc4000 */
[----:B------:R-:W-:Y:S01]  /*caf0*/  I2FP.F32.S32 R102, UR47 ;  /* 0x0000002f00667c45 */ /* 0x000fe20008201400 */
[----:B------:R-:W-:Y:S01]  /*cb00*/  @P0 IMAD.IADD R109, R97, 0x1, R100 ;  /* 0x00000001616d0824 */ /* 0x000fe200078e0264 */
[----:B------:R-:W-:Y:S01]  /*cb10*/  I2FP.F32.S32 R100, UR46 ;  /* 0x0000002e00647c45 */ /* 0x000fe20008201400 */
[----:B------:R-:W-:Y:S01]  /*cb20*/  UIADD3 UR47, UPT, UPT, UR6, 0x2ab, URZ ;  /* 0x000002ab062f7890 */ /* 0x000fe2000fffe0ff */
[C---:B------:R-:W-:Y:S01]  /*cb30*/  FSETP.GT.AND P0, PT, R11.reuse, R98, PT ;  /* 0x000000620b00720b */ /* 0x040fe20003f04000 */
[----:B----4-:R-:W-:Y:S01]  /*cb40*/  UIADD3 UR28, UPT, UPT, UR28, 0x30e, URZ ;  /* 0x0000030e1c1c7890 */ /* 0x010fe2000fffe0ff */
[----:B------:R-:W-:Y:S01]  /*cb50*/  SEL R97, R130, 0x6, P3 ;  /* 0x0000000682617807 */ /* 0x000fe20001800000 */
[----:B---3--:R-:W-:Y:S01]  /*cb60*/  UIADD3 UR11, UPT, UPT, UR11, 0x30c, URZ ;  /* 0x0000030c0b0b7890 */ /* 0x008fe2000fffe0ff */
[----:B------:R-:W-:Y:S01]  /*cb70*/  I2FP.F32.S32 R98, UR25 ;  /* 0x0000001900627c45 */ /* 0x000fe20008201400 */
[----:B------:R-:W3:Y:S01]  /*cb80*/  LDCU UR25, c[0x0][0x38c] ;  /* 0x00007180ff1977ac */ /* 0x000ee20008000800 */
[----:B------:R-:W-:-:S02]  /*cb90*/  FSETP.GT.AND P3, PT, R11, R100, PT ;  /* 0x000000640b00720b */ /* 0x000fc40003f64000 */
[----:B------:R-:W-:Y:S02]  /*cba0*/  SEL R100, R97, 0x4, P1 ;  /* 0x0000000461647807 */ /* 0x000fe40000800000 */
[C---:B------:R-:W-:Y:S01]  /*cbb0*/  FSETP.GT.AND P1, PT, R11.reuse, R98, !P1 ;  /* 0x000000620b00720b */ /* 0x040fe20004f24000 */
[----:B0-----:R-:W-:Y:S01]  /*cbc0*/  UIADD3 UR27, UPT, UPT, UR27, 0x316, URZ ;  /* 0x000003161b1b7890 */ /* 0x001fe2000fffe0ff */
        /* <DEDUP_REMOVED lines=9> */
[----:B---3--:R-:W-:Y:S01]  /*cc60*/  UIADD3 UR25, UPT, UPT, UR25, 0x315, URZ ;  /* 0x0000031519197890 */ /* 0x008fe2000fffe0ff */
[----:B------:R-:W-:Y:S01]  /*cc70*/  SEL R97, R130, 0x6, P2 ;  /* 0x0000000682617807 */ /* 0x000fe20001000000 */
[----:B------:R-:W0:Y:S01]  /*cc80*/  LDCU UR13, c[0x0][0x38c] ;  /* 0x00007180ff0d77ac */ /* 0x000e220008000800 */
[----:B------:R-:W-:-:S02]  /*cc90*/  I2FP.F32.S32 R98, UR44 ;  /* 0x0000002c00627c45 */ /* 0x000fc40008201400 */
[----:B------:R-:W-:Y:S01]  /*cca0*/  FSETP.GT.AND P2, PT, R11, R100, PT ;  /* 0x000000640b00720b */ /* 0x000fe20003f44000 */
[----:B------:R-:W-:Y:S01]  /*ccb0*/  UIADD3 UR44, UPT, UPT, UR6, 0x2bb, URZ ;  /* 0x000002bb062c7890 */ /* 0x000fe2000fffe0ff */
[----:B------:R-:W-:Y:S02]  /*ccc0*/  SEL R100, R97, 0x4, P5 ;  /* 0x0000000461647807 */ /* 0x000fe40002800000 */
[C---:B------:R-:W-:Y:S02]  /*ccd0*/  FSETP.GT.AND P5, PT, R11.reuse, R98, !P5 ;  /* 0x000000620b00720b */ /* 0x040fe40006fa4000 */
[----:B------:R-:W-:Y:S01]  /*cce0*/  I2FP.F32.S32 R98, UR36 ;  /* 0x0000002400627c45 */ /* 0x000fe20008201400 */
[----:B------:R-:W3:Y:S01]  /*ccf0*/  LDCU UR36, c[0x0][0x38c] ;  /* 0x00007180ff2477ac */ /* 0x000ee20008000800 */
[----:B------:R-:W-:Y:S02]  /*cd00*/  SEL R97, RZ, 0x1, !P5 ;  /* 0x00000001ff617807 */ /* 0x000fe40006800000 */
[----:B------:R-:W-:-:S02]  /*cd10*/  FSETP.GT.AND P1, PT, R11, R102, PT ;  /* 0x000000660b00720b */ /* 0x000fc40003f24000 */
[----:B------:R-:W-:Y:S01]  /*cd20*/  I2FP.F32.S32 R102, UR45 ;  /* 0x0000002d00667c45 */ /* 0x000fe20008201400 */
[----:B------:R-:W-:Y:S01]  /*cd30*/  @P4 IMAD.IADD R88, R97, 0x1, R100 ;  /* 0x0000000161584824 */ /* 0x000fe200078e0264 */
[----:B------:R-:W-:Y:S01]  /*cd40*/  I2FP.F32.S32 R100, UR77 ;  /* 0x0000004d00647c45 */ /* 0x000fe20008201400 */
[----:B0-----:R-:W-:Y:S01]  /*cd50*/  UIADD3 UR13, UPT, UPT, UR13, 0x314, URZ ;  /* 0x000003140d0d7890 */ /* 0x001fe2000fffe0ff */
[C---:B------:R-:W-:Y:S02]  /*cd60*/  FSETP.GT.AND P4, PT, R11.reuse, R98, PT ;  /* 0x000000620b00720b */ /* 0x040fe40003f84000 */
[----:B------:R-:W-:Y:S02]  /*cd70*/  SEL R97, R130, 0x6, P3 ;  /* 0x0000000682617807 */ /* 0x000fe40001800000 */
[----:B------:R-:W-:Y:S01]  /*cd80*/  I2FP.F32.S32 R98, UR43 ;  /* 0x0000002b00627c45 */ /* 0x000fe20008201400 */
[----:B------:R-:W-:Y:S01]  /*cd90*/  UIADD3 UR43, UPT, UPT, UR12, 0x2b4, URZ ;  /* 0x000002b40c2b7890 */ /* 0x000fe2000fffe0ff */
[----:B------:R-:W-:Y:S01]  /*cda0*/  FSETP.GT.AND P3, PT, R11, R100, PT ;  /* 0x000000640b00720b */ /* 0x000fe20003f64000 */
[----:B------:R-:W0:Y:S01]  /*cdb0*/  LDCU UR12, c[0x0][0x38c] ;  /* 0x00007180ff0c77ac */ /* 0x000e220008000800 */
[----:B------:R-:W-:-:S02]  /*cdc0*/  SEL R100, R97, 0x4, P0 ;  /* 0x0000000461647807 */ /* 0x000fc40000000000 */
[C---:B------:R-:W-:Y:S01]  /*cdd0*/  FSETP.GT.AND P0, PT, R11.reuse, R98, !P0 ;  /* 0x000000620b00720b */ /* 0x040fe20004704000 */
[----:B---3--:R-:W-:Y:S01]  /*cde0*/  UIADD3 UR36, UPT, UPT, UR36, 0x31d, URZ ;  /* 0x0000031d24247890 */ /* 0x008fe2000fffe0ff */
        /* <DEDUP_REMOVED lines=8> */
[----:B------:R-:W3:Y:S01]  /*ce70*/  LDCU UR14, c[0x0][0x38c] ;  /* 0x00007180ff0e77ac */ /* 0x000ee20008000800 */
[----:B------:R-:W-:-:S02]  /*ce80*/  SEL R97, R130, 0x6, P2 ;  /* 0x0000000682617807 */ /* 0x000fc40001000000 */
[----:B------:R-:W-:Y:S01]  /*ce90*/  I2FP.F32.S32 R98, UR43 ;  /* 0x0000002b00627c45 */ /* 0x000fe20008201400 */
[----:B------:R-:W-:Y:S01]  /*cea0*/  UIADD3 UR43, UPT, UPT, UR37, 0x2ce, URZ ;  /* 0x000002ce252b7890 */ /* 0x000fe2000fffe0ff */
[----:B------:R-:W-:Y:S01]  /*ceb0*/  FSETP.GT.AND P2, PT, R11, R100, PT ;  /* 0x000000640b00720b */ /* 0x000fe20003f44000 */
[----:B------:R-:W4:Y:S01]  /*cec0*/  LDCU UR37, c[0x0][0x38c] ;  /* 0x00007180ff2577ac */ /* 0x000f220008000800 */
        /* <DEDUP_REMOVED lines=10> */
[----:B---3--:R-:W-:Y:S01]  /*cf70*/  UIADD3 UR14, UPT, UPT, UR14, 0x31c, URZ ;  /* 0x0000031c0e0e7890 */ /* 0x008fe2000fffe0ff */
[C---:B------:R-:W-:Y:S02]  /*cf80*/  FSETP.GT.AND P5, PT, R11.reuse, R98, PT ;  /* 0x000000620b00720b */ /* 0x040fe40003fa4000 */
[----:B------:R-:W-:Y:S01]  /*cf90*/  SEL R97, R130, 0x6, P3 ;  /* 0x0000000682617807 */ /* 0x000fe20001800000 */
[----:B----4-:R-:W-:Y:S01]  /*cfa0*/  UIADD3 UR37, UPT, UPT, UR37, 0x325, URZ ;  /* 0x0000032525257890 */ /* 0x010fe2000fffe0ff */
[----:B------:R-:W-:Y:S01]  /*cfb0*/  I2FP.F32.S32 R98, UR38 ;  /* 0x0000002600627c45 */ /* 0x000fe20008201400 */
[----:B------:R-:W-:Y:S01]  /*cfc0*/  UIADD3 UR38, UPT, UPT, UR22, 0x2d5, URZ ;  /* 0x000002d516267890 */ /* 0x000fe2000fffe0ff */
[----:B------:R-:W-:Y:S01]  /*cfd0*/  FSETP.GT.AND P3, PT, R11, R100, PT ;  /* 0x000000640b00720b */ /* 0x000fe20003f64000 */
[----:B------:R-:W0:Y:S01]  /*cfe0*/  LDCU UR22, c[0x0][0x38c] ;  /* 0x00007180ff1677ac */ /* 0x000e220008000800 */
[----:B------:R-:W-:-:S02]  /*cff0*/  SEL R100, R97, 0x4, P4 ;  /* 0x0000000461647807 */ /* 0x000fc40002000000 */
        /* <DEDUP_REMOVED lines=14> */
[----:B------:R-:W-:Y:S01]  /*d0e0*/  FSETP.GT.AND P2, PT, R11, R100, PT ;  /* 0x000000640b00720b */ /* 0x000fe20003f44000 */
[----:B------:R-:W-:Y:S01]  /*d0f0*/  UIADD3 UR42, UPT, UPT, UR6, 0x37b, URZ ;  /* 0x0000037b062a7890 */ /* 0x000fe2000fffe0ff */
[----:B------:R-:W-:Y:S02]  /*d100*/  SEL R100, R97, 0x4, P1 ;  /* 0x0000000461647807 */ /* 0x000fe40000800000 */
[C---:B------:R-:W-:Y:S02]  /*d110*/  FSETP.GT.AND P1, PT, R11.reuse, R98, !P1 ;  /* 0x000000620b00720b */ /* 0x040fe40004f24000 */
[----:B------:R-:W-:-:S02]  /*d120*/  FSETP.GT.AND P4, PT, R11, R102, PT ;  /* 0x000000660b00720b */ /* 0x000fc40003f84000 */
[----:B------:R-:W-:Y:S01]  /*d130*/  I2FP.F32.S32 R102, UR24 ;  /* 0x0000001800667c45 */ /* 0x000fe20008201400 */
[----:B------:R-:W-:Y:S01]  /*d140*/  UIADD3 UR24, UPT, UPT, UR23, 0x2de, URZ ;  /* 0x000002de17187890 */ /* 0x000fe2000fffe0ff */
[----:B------:R-:W-:Y:S01]  /*d150*/  SEL R97, RZ, 0x1, !P1 ;  /* 0x00000001ff617807 */ /* 0x000fe20004800000 */
[----:B------:R-:W0:Y:S01]  /*d160*/  LDCU UR23, c[0x0][0x38c] ;  /* 0x00007180ff1777ac */ /* 0x000e220008000800 */
[----:B------:R-:W-:Y:S02]  /*d170*/  I2FP.F32.S32 R98, UR33 ;  /* 0x0000002100627c45 */ /* 0x000fe40008201400 */
[----:B------:R-:W-:Y:S01]  /*d180*/  FSETP.GT.AND P1, PT, R11, R102, PT ;  /* 0x000000660b00720b */ /* 0x000fe20003f24000 */
[----:B------:R-:W-:Y:S01]  /*d190*/  @P6 IMAD.IADD R95, R97, 0x1, R100 ;  /* 0x00000001615f6824 */ /* 0x000fe200078e0264 */
[----:B------:R-:W-:Y:S01]  /*d1a0*/  I2FP.F32.S32 R100, UR24 ;  /* 0x0000001800647c45 */ /* 0x000fe20008201400 */
[----:B-1----:R-:W-:Y:S01]  /*d1b0*/  UIADD3 UR33, UPT, UPT, UR16, 0x2e6, URZ ;  /* 0x000002e610217890 */ /* 0x002fe2000fffe0ff */
[----:B------:R-:W-:Y:S01]  /*d1c0*/  FSETP.GT.AND P6, PT, R11, R98, PT ;  /* 0x000000620b00720b */ /* 0x000fe20003fc4000 */
[----:B------:R-:W1:Y:S01]  /*d1d0*/  LDCU UR16, c[0x0][0x38c] ;  /* 0x00007180ff1077ac */ /* 0x000e620008000800 */
[----:B------:R-:W-:-:S02]  /*d1e0*/  SEL R97, R130, 0x6, P3 ;  /* 0x0000000682617807 */ /* 0x000fc40001800000 */
[----:B------:R-:W-:Y:S01]  /*d1f0*/  I2FP.F32.S32 R98, UR39 ;  /* 0x0000002700627c45 */ /* 0x000fe20008201400 */
[----:B------:R-:W4:Y:S01]  /*d200*/  LDCU UR24, c[0x0][0x38c] ;  /* 0x00007180ff1877ac */ /* 0x000f220008000800 */
[----:B------:R-:W-:Y:S02]  /*d210*/  FSETP.GT.AND P3, PT, R11, R100, PT ;  /* 0x000000640b00720b */ /* 0x000fe40003f64000 */
[----:B------:R-:W-:Y:S01]  /*d220*/  SEL R100, R97, 0x4, P5 ;  /* 0x0000000461647807 */ /* 0x000fe20002800000 */
[----:B---3--:R-:W-:Y:S01]  /*d230*/  UIADD3 UR8, UPT, UPT, UR8, 0x324, URZ ;  /* 0x0000032408087890 */ /* 0x008fe2000fffe0ff */
[----:B------:R-:W-:Y:S01]  /*d240*/  FSETP.GT.AND P5, PT, R11, R98, !P5 ;  /* 0x000000620b00720b */ /* 0x000fe20006fa4000 */
[----:B0-----:R-:W-:Y:S01]  /*d250*/  UIADD3 UR23, UPT, UPT, UR23, 0x32d, URZ ;  /* 0x0000032d17177890 */ /* 0x001fe2000fffe0ff */
[----:B------:R-:W-:Y:S01]  /*d260*/  I2FP.F32.S32 R98, UR35 ;  /* 0x0000002300627c45 */ /* 0x000fe20008201400 */
[----:B------:R-:W0:Y:S01]  /*d270*/  LDCU UR35, c[0x0][0x38c] ;  /* 0x00007180ff2377ac */ /* 0x000e220008000800 */
[----:B------:R-:W-:-:S02]  /*d280*/  SEL R97, RZ, 0x1, !P5 ;  /* 0x00000001ff617807 */ /* 0x000fc40006800000 */
[----:B------:R-:W-:Y:S01]  /*d290*/  I2FP.F32.S32 R102, UR38 ;  /* 0x0000002600667c45 */ /* 0x000fe20008201400 */
[----:B------:R-:W3:Y:S02]  /*d2a0*/  LDCU UR38, c[0x0][0x38c] ;  /* 0x00007180ff2677ac */ /* 0x000ee40008000800 */
[----:B------:R-:W-:Y:S01]  /*d2b0*/  @P4 IMAD.IADD R115, R97, 0x1, R100 ;  /* 0x0000000161734824 */ /* 0x000fe200078e0264 */
[----:B------:R-:W-:Y:S01]  /*d2c0*/  I2FP.F32.S32 R100, UR33 ;  /* 0x0000002100647c45 */ /* 0x000fe20008201400 */
[----:B------:R-:W-:Y:S01]  /*d2d0*/  UIADD3 UR33, UPT, UPT, UR6, 0x2e3, URZ ;  /* 0x000002e306217890 */ /* 0x000fe2000fffe0ff */
[C---:B------:R-:W-:Y:S01]  /*d2e0*/  FSETP.GT.AND P4, PT, R11.reuse, R98, PT ;  /* 0x000000620b00720b */ /* 0x040fe20003f84000 */
[----:B----4-:R-:W-:Y:S01]  /*d2f0*/  UIADD3 UR24, UPT, UPT, UR24, 0x32e, URZ ;  /* 0x0000032e18187890 */ /* 0x010fe2000fffe0ff */
[----:B------:R-:W-:Y:S01]  /*d300*/  SEL R97, R130, 0x6, P2 ;  /* 0x0000000682617807 */ /* 0x000fe20001000000 */
[----:B-1----:R-:W-:Y:S01]  /*d310*/  UIADD3 UR16, UPT, UPT, UR16, 0x32c, URZ ;  /* 0x0000032c10107890 */ /* 0x002fe2000fffe0ff */
[----:B------:R-:W-:Y:S01]  /*d320*/  I2FP.F32.S32 R98, UR21 ;  /* 0x0000001500627c45 */ /* 0x000fe20008201400 */
[----:B-----5:R-:W-:Y:S01]  /*d330*/  UIADD3 UR21, UPT, UPT, UR20, 0x2ed, URZ ;  /* 0x000002ed14157890 */ /* 0x020fe2000fffe0ff */
[----:B------:R-:W-:Y:S01]  /*d340*/  FSETP.GT.AND P2, PT, R11, R100, PT ;  /* 0x000000640b00720b */ /* 0x000fe20003f44000 */
[----:B------:R-:W1:Y:S01]  /*d350*/  LDCU UR20, c[0x0][0x38c] ;  /* 0x00007180ff1477ac */ /* 0x000e620008000800 */
[----:B------:R-:W-:-:S02]  /*d360*/  SEL R100, R97, 0x4, P0 ;  /* 0x0000000461647807 */ /* 0x000fc40000000000 */
[C---:B------:R-:W-:Y:S01]  /*d370*/  FSETP.GT.AND P0, PT, R11.reuse, R98, !P0 ;  /* 0x000000620b00720b */ /* 0x040fe20004704000 */
[----:B------:R-:W4:Y:S01]  /*d380*/  LDCU UR39, c[0x0][0x38c] ;  /* 0x00007180ff2777ac */ /* 0x000f220008000800 */
[----:B------:R-:W-:Y:S02]  /*d390*/  I2FP.F32.S32 R98, UR21 ;  /* 0x0000001500627c45 */ /* 0x000fe40008201400 */
[----:B------:R-:W-:Y:S01]  /*d3a0*/  SEL R97, RZ, 0x1, !P0 ;  /* 0x00000001ff617807 */ /* 0x000fe20004000000 */
[----:B--2---:R-:W-:Y:S01]  /*d3b0*/  UIADD3 UR21, UPT, UPT, UR18, 0x2f5, URZ ;  /* 0x000002f512157890 */ /* 0x004fe2000fffe0ff */
[----:B------:R-:W-:Y:S01]  /*d3c0*/  FSETP.GT.AND P5, PT, R11, R102, PT ;  /* 0x000000660b00720b */ /* 0x000fe20003fa4000 */
[----:B------:R-:W-:Y:S01]  /*d3d0*/  UIADD3 UR18, UPT, UPT, UR4, 0x2e4, URZ ;  /* 0x000002e404127890 */ /* 0x000fe2000fffe0ff */
[----:B------:R-:W-:Y:S01]  /*d3e0*/  I2FP.F32.S32 R102, UR33 ;  /* 0x0000002100667c45 */ /* 0x000fe20008201400 */
[----:B------:R-:W-:Y:S01]  /*d3f0*/  @P1 IMAD.IADD R86, R97, 0x1, R100 ;  /* 0x0000000161561824 */ /* 0x000fe200078e0264 */
[----:B------:R-:W-:Y:S01]  /*d400*/  I2FP.F32.S32 R100, UR15 ;  /* 0x0000000f00647c45 */ /* 0x000fe20008201400 */
[----:B------:R-:W-:Y:S01]  /*d410*/  UIADD3 UR33, UPT, UPT, UR6, 0x2eb, URZ ;  /* 0x000002eb06217890 */ /* 0x000fe2000fffe0ff */
[----:B------:R-:W-:Y:S01]  /*d420*/  FSETP.GT.AND P1, PT, R11, R98, PT ;  /* 0x000000620b00720b */ /* 0x000fe20003f24000 */
[----:B------:R-:W2:Y:S01]  /*d430*/  LDCU UR15, c[0x0][0x38c] ;  /* 0x00007180ff0f77ac */ /* 0x000ea20008000800 */
[----:B------:R-:W-:-:S02]  /*d440*/  SEL R97, R130, 0x6, P3 ;  /* 0x0000000682617807 */ /* 0x000fc40001800000 */
[----:B------:R-:W-:Y:S01]  /*d450*/  I2FP.F32.S32 R98, UR34 ;  /* 0x0000002200627c45 */ /* 0x000fe20008201400 */
[----:B-1----:R-:W-:Y:S01]  /*d460*/  UIADD3 UR20, UPT, UPT, UR20, 0x335, URZ ;  /* 0x0000033514147890 */ /* 0x002fe2000fffe0ff */
[----:B------:R-:W-:Y:S01]  /*d470*/  FSETP.GT.AND P3, PT, R11, R100, PT ;  /* 0x000000640b00720b */ /* 0x000fe20003f64000 */
[----:B------:R-:W1:Y:S01]  /*d480*/  LDCU UR4, c[0x0][0x38c] ;  /* 0x00007180ff0477ac */ /* 0x000e620008000800 */
[----:B------:R-:W-:Y:S02]  /*d490*/  SEL R100, R97, 0x4, P6 ;  /* 0x0000000461647807 */ /* 0x000fe40003000000 */
[C---:B------:R-:W-:Y:S01]  /*d4a0*/  FSETP.GT.AND P6, PT, R11.reuse, R98, !P6 ;  /* 0x000000620b00720b */ /* 0x040fe200077c4000 */
[----:B------:R-:W5:Y:S01]  /*d4b0*/  LDCU UR34, c[0x0][0x38c] ;  /* 0x00007180ff2277ac */ /* 0x000f620008000800 */
[----:B------:R-:W-:Y:S02]  /*d4c0*/  I2FP.F32.S32 R98, UR21 ;  /* 0x0000001500627c45 */ /* 0x000fe40008201400 */
[----:B------:R-:W-:Y:S01]  /*d4d0*/  SEL R97, RZ, 0x1, !P6 ;  /* 0x00000001ff617807 */ /* 0x000fe20007000000 */
[----:B------:R-:W-:Y:S01]  /*d4e0*/  UIADD3 UR21, UPT, UPT, UR6, 0x2f3, URZ ;  /* 0x000002f306157890 */ /* 0x000fe2000fffe0ff */
[----:B------:R-:W-:Y:S01]  /*d4f0*/  FSETP.GT.AND P0, PT, R11, R102, PT ;  /* 0x000000660b00720b */ /* 0x000fe20003f04000 */
[----:B0-----:R-:W-:Y:S01]  /*d500*/  UIADD3 UR35, UPT, UPT, UR35, 0x3f6, URZ ;  /* 0x000003f623237890 */ /* 0x001fe2000fffe0ff */
[----:B------:R-:W-:Y:S01]  /*d510*/  I2FP.F32.S32 R102, UR33 ;  /* 0x0000002100667c45 */ /* 0x000fe20008201400 */
[----:B------:R-:W-:Y:S01]  /*d520*/  @P5 IMAD.IADD R118, R97, 0x1, R100 ;  /* 0x0000000161765824 */ /* 0x000fe200078e0264 */
[----:B------:R-:W-:Y:S01]  /*d530*/  FSETP.GT.AND P5, PT, R11, R98, PT ;  /* 0x000000620b00720b */ /* 0x000fe20003fa4000 */
[----:B--2---:R-:W-:Y:S01]  /*d540*/  UIADD3 UR15, UPT, UPT, UR15, 0x336, URZ ;  /* 0x000003360f0f7890 */ /* 0x004fe2000fffe0ff */
[----:B------:R-:W-:Y:S01]  /*d550*/  SEL R97, R130, 0x6, P2 ;  /* 0x0000000682617807 */ /* 0x000fe20001000000 */
[----:B------:R-:W0:Y:S01]  /*d560*/  LDCU UR33, c[0x0][0x38c] ;  /* 0x00007180ff2177ac */ /* 0x000e220008000800 */
[----:B------:R-:W-:-:S02]  /*d570*/  I2FP.F32.S32 R98, UR18 ;  /* 0x0000001200627c45 */ /* 0x000fc40008201400 */
[----:B------:R-:W-:Y:S01]  /*d580*/  SEL R97, R97, 0x4, P4 ;  /* 0x0000000461617807 */ /* 0x000fe20002000000 */
[----:B------:R-:W2:Y:S01]  /*d590*/  LDCU UR18, c[0x0][0x38c] ;  /* 0x00007180ff1277ac */ /* 0x000ea20008000800 */
[C---:B------:R-:W-:Y:S02]  /*d5a0*/  FSETP.GT.AND P4, PT, R11.reuse, R98, !P4 ;  /* 0x000000620b00720b */ /* 0x040fe40006784000 */
[----:B------:R-:W-:Y:S01]  /*d5b0*/  FSETP.GT.AND P6, PT, R11, R102, PT ;  /* 0x000000660b00720b */ /* 0x000fe20003fc4000 */
[----:B-1----:R-:W-:Y:S01]  /*d5c0*/  UIADD3 UR4, UPT, UPT, UR4, 0x334, URZ ;  /* 0x0000033404047890 */ /* 0x002fe2000fffe0ff */
[----:B------:R-:W-:Y:S01]  /*d5d0*/  SEL R8, RZ, 0x1, !P4 ;  /* 0x00000001ff087807 */ /* 0x000fe20006000000 */
[----:B-----5:R-:W-:Y:S01]  /*d5e0*/  UIADD3 UR34, UPT, UPT, UR34, 0x3f5, URZ ;  /* 0x000003f522227890 */ /* 0x020fe2000fffe0ff */
[----:B------:R-:W-:Y:S01]  /*d5f0*/  I2FP.F32.S32 R100, UR31 ;  /* 0x0000001f00647c45 */ /* 0x000fe20008201400 */
[----:B------:R-:W1:Y:S01]  /*d600*/  LDCU UR31, c[0x0][0x38c] ;  /* 0x00007180ff1f77ac */ /* 0x000e620008000800 */
[----:B------:R-:W-:Y:S01]  /*d610*/  I2FP.F32.S32 R98, UR29 ;  /* 0x0000001d00627c45 */ /* 0x000fe20008201400 */
[----:B------:R-:W-:Y:S01]  /*d620*/  @P0 IMAD.IADD R119, R8, 0x1, R97 ;  /* 0x0000000108770824 */ /* 0x000fe200078e0261 */
[----:B------:R-:W-:Y:S01]  /*d630*/  SEL R97, R130, 0x6, P3 ;  /* 0x0000000682617807 */ /* 0x000fe20001800000 */
[----:B------:R-:W-:Y:S01]  /*d640*/  UIADD3 UR29, UPT, UPT, UR6, 0x2fb, URZ ;  /* 0x000002fb061d7890 */ /* 0x000fe2000fffe0ff */
[----:B------:R-:W-:Y:S01]  /*d650*/  I2FP.F32.S32 R8, UR30 ;  /* 0x0000001e00087c45 */ /* 0x000fe20008201400 */
[----:B------:R-:W5:Y:S01]  /*d660*/  LDCU UR30, c[0x0][0x38c] ;  /* 0x00007180ff1e77ac */ /* 0x000f620008000800 */
[----:B------:R-:W-:-:S02]  /*d670*/  SEL R97, R97, 0x4, P1 ;  /* 0x0000000461617807 */ /* 0x000fc40000800000 */
[C---:B------:R-:W-:Y:S01]  /*d680*/  FSETP.GT.AND P1, PT, R11.reuse, R8, !P1 ;  /* 0x000000080b00720b */ /* 0x040fe20004f24000 */
[----:B--2---:R-:W-:Y:S01]  /*d690*/  UIADD3 UR18, UPT, UPT, UR18, 0x33d, URZ ;  /* 0x0000033d12127890 */ /* 0x004fe2000fffe0ff */
[C---:B------:R-:W-:Y:S01]  /*d6a0*/  FSETP.GT.AND P2, PT, R11.reuse, R100, PT ;  /* 0x000000640b00720b */ /* 0x040fe20003f44000 */
[----:B0-----:R-:W-:Y:S01]  /*d6b0*/  UIADD3 UR33, UPT, UPT, UR33, 0x3ec, URZ ;  /* 0x000003ec21217890 */ /* 0x001fe2000fffe0ff */
[----:B------:R-:W-:Y:S01]  /*d6c0*/  SEL R8, RZ, 0x1, !P1 ;  /* 0x00000001ff087807 */ /* 0x000fe20004800000 */
[----:B---3--:R-:W-:Y:S01]  /*d6d0*/  UIADD3 UR38, UPT, UPT, UR38, 0x3fe, URZ ;  /* 0x000003fe26267890 */ /* 0x008fe2000fffe0ff */
[----:B------:R-:W-:Y:S01]  /*d6e0*/  I2FP.F32.S32 R100, UR21 ;  /* 0x0000001500647c45 */ /* 0x000fe20008201400 */
[----:B------:R-:W0:Y:S01]  /*d6f0*/  LDCU UR21, c[0x0][0x38c] ;  /* 0x00007180ff1577ac */ /* 0x000e220008000800 */
[C---:B------:R-:W-:Y:S01]  /*d700*/  FSETP.GT.AND P0, PT, R11.reuse, R98, PT ;  /* 0x000000620b00720b */ /* 0x040fe20003f04000 */
[----:B------:R-:W-:Y:S01]  /*d710*/  @P6 IMAD.IADD R120, R8, 0x1, R97 ;  /* 0x0000000108786824 */ /* 0x000fe200078e0261 */
[----:B------:R-:W-:Y:S01]  /*d720*/  SEL R97, R130, 0x6, P2 ;  /* 0x0000000682617807 */ /* 0x000fe20001000000 */
[----:B-1----:R-:W-:Y:S01]  /*d730*/  UIADD3 UR31, UPT, UPT, UR31, 0x3ed, URZ ;  /* 0x000003ed1f1f7890 */ /* 0x002fe2000fffe0ff */
[----:B------:R-:W-:Y:S01]  /*d740*/  FSETP.GT.AND P4, PT, R11, R100, PT ;  /* 0x000000640b00720b */ /* 0x000fe20003f84000 */
[----:B----4-:R-:W-:Y:S01]  /*d750*/  UIADD3 UR39, UPT, UPT, UR39, 0x3fc, URZ ;  /* 0x000003fc27277890 */ /* 0x010fe2000fffe0ff */
[----:B------:R-:W-:Y:S01]  /*d760*/  I2FP.F32.S32 R8, UR32 ;  /* 0x0000002000087c45 */ /* 0x000fe20008201400 */
[----:B------:R-:W1:Y:S01]  /*d770*/  LDCU UR32, c[0x0][0x38c] ;  /* 0x00007180ff2077ac */ /* 0x000e620008000800 */
[----:B------:R-:W-:-:S02]  /*d780*/  SEL R97, R97, 0x4, P5 ;  /* 0x0000000461617807 */ /* 0x000fc40002800000 */
[C---:B------:R-:W-:Y:S01]  /*d790*/  FSETP.GT.AND P5, PT, R11.reuse, R8, !P5 ;  /* 0x000000080b00720b */ /* 0x040fe20006fa4000 */
[----:B-----5:R-:W-:Y:S01]  /*d7a0*/  UIADD3 UR30, UPT, UPT, UR30, 0x3e4, URZ ;  /* 0x000003e41e1e7890 */ /* 0x020fe2000fffe0ff */
[----:B------:R-:W-:Y:S01]  /*d7b0*/  I2FP.F32.S32 R98, UR5 ;  /* 0x0000000500627c45 */ /* 0x000fe20008201400 */
[----:B------:R-:W2:Y:S01]  /*d7c0*/  LDCU UR5, c[0x0][0x38c] ;  /* 0x00007180ff0577ac */ /* 0x000ea20008000800 */
[----:B------:R-:W-:Y:S02]  /*d7d0*/  SEL R8, RZ, 0x1, !P5 ;  /* 0x00000001ff087807 */ /* 0x000fe40006800000 */
[C---:B------:R-:W-:Y:S01]  /*d7e0*/  FSETP.GT.AND P3, PT, R11.reuse, R98, PT ;  /* 0x000000620b00720b */ /* 0x040fe20003f64000 */
[----:B0-----:R-:W-:Y:S01]  /*d7f0*/  UIADD3 UR21, UPT, UPT, UR21, 0x33e, URZ ;  /* 0x0000033e15157890 */ /* 0x001fe2000fffe0ff */
[----:B------:R-:W-:Y:S01]  /*d800*/  I2FP.F32.S32 R98, UR17 ;  /* 0x0000001100627c45 */ /* 0x000fe20008201400 */
[----:B------:R-:W-:Y:S01]  /*d810*/  @P4 IMAD.IADD R121, R8, 0x1, R97 ;  /* 0x0000000108794824 */ /* 0x000fe200078e0261 */
[----:B------:R-:W-:Y:S01]  /*d820*/  I2FP.F32.S32 R100, UR29 ;  /* 0x0000001d00647c45 */ /* 0x000fe20008201400 */
[----:B------:R-:W0:Y:S01]  /*d830*/  LDCU UR17, c[0x0][0x38c] ;  /* 0x00007180ff1177ac */ /* 0x000e220008000800 */
[----:B------:R-:W-:-:S02]  /*d840*/  FSETP.GT.AND P6, PT, R11, R98, PT ;  /* 0x000000620b00720b */ /* 0x000fc40003fc4000 */
[----:B------:R-:W-:Y:S01]  /*d850*/  SEL R97, R130, 0x6, P3 ;  /* 0x0000000682617807 */ /* 0x000fe20001800000 */
[----:B------:R-:W3:Y:S01]  /*d860*/  LDCU UR29, c[0x0][0x38c] ;  /* 0x00007180ff1d77ac */ /* 0x000ee20008000800 */
[----:B------:R-:W-:Y:S02]  /*d870*/  FSETP.GT.AND P1, PT, R11, R100, PT ;  /* 0x000000640b00720b */ /* 0x000fe40003f24000 */
[----:B------:R-:W-:Y:S01]  /*d880*/  I2FP.F32.S32 R98, UR26 ;  /* 0x0000001a00627c45 */ /* 0x000fe20008201400 */
[----:B------:R-:W-:Y:S01]  /*d890*/  UIADD3 UR26, UPT, UPT, UR6, 0x303, URZ ;  /* 0x00000303061a7890 */ /* 0x000fe2000fffe0ff */
[----:B------:R-:W-:Y:S01]  /*d8a0*/  I2FP.F32.S32 R8, UR10 ;  /* 0x0000000a00087c45 */ /* 0x000fe20008201400 */
[----:B------:R-:W4:Y:S01]  /*d8b0*/  LDCU UR10, c[0x0][0x38c] ;  /* 0x00007180ff0a77ac */ /* 0x000f220008000800 */
[----:B------:R-:W-:Y:S02]  /*d8c0*/  SEL R97, R97, 0x4, P0 ;  /* 0x0000000461617807 */ /* 0x000fe40000000000 */
[C---:B------:R-:W-:Y:S01]  /*d8d0*/  FSETP.GT.AND P2, PT, R11.reuse, R98, PT ;  /* 0x000000620b00720b */ /* 0x040fe20003f44000 */
[----:B--2---:R-:W-:Y:S01]  /*d8e0*/  UIADD3 UR5, UPT, UPT, UR5, 0x33c, URZ ;  /* 0x0000033c05057890 */ /* 0x004fe2000fffe0ff */
[----:B------:R-:W-:Y:S01]  /*d8f0*/  FSETP.GT.AND P0, PT, R11, R8, !P0 ;  /* 0x000000080b00720b */ /* 0x000fe20004704000 */
[----:B-1----:R-:W-:Y:S01]  /*d900*/  UIADD3 UR32, UPT, UPT, UR32, 0x3ee, URZ ;  /* 0x000003ee20207890 */ /* 0x002fe2000fffe0ff */
[----:B------:R-:W-:Y:S01]  /*d910*/  I2FP.F32.S32 R98, UR7 ;  /* 0x0000000700627c45 */ /* 0x000fe20008201400 */
[----:B------:R-:W-:Y:S01]  /*d920*/  UIADD3 UR7, UPT, UPT, UR6, 0x30b, URZ ;  /* 0x0000030b06077890 */ /* 0x000fe2000fffe0ff */
[----:B------:R-:W-:Y:S01]  /*d930*/  I2FP.F32.S32 R100, UR26 ;  /* 0x0000001a00647c45 */ /* 0x000fe20008201400 */
[----:B------:R-:W1:Y:S01]  /*d940*/  LDCU UR26, c[0x0][0x38c] ;  /* 0x00007180ff1a77ac */ /* 0x000e620008000800 */
[----:B------:R-:W-:-:S02]  /*d950*/  SEL R8, RZ, 0x1, !P0 ;  /* 0x00000001ff087807 */ /* 0x000fc40004000000 */
[C---:B------:R-:W-:Y:S01]  /*d960*/  FSETP.GT.AND P4, PT, R11.reuse, R98, PT ;  /* 0x000000620b00720b */ /* 0x040fe20003f84000 */
[----:B---3--:R-:W-:Y:S01]  /*d970*/  UIADD3 UR29, UPT, UPT, UR29, 0x3e6, URZ ;  /* 0x000003e61d1d7890 */ /* 0x008fe2000fffe0ff */
[----:B------:R-:W-:Y:S01]  /*d980*/  I2FP.F32.S32 R98, UR28 ;  /* 0x0000001c00627c45 */ /* 0x000fe20008201400 */
[----:B------:R-:W-:Y:S01]  /*d990*/  @P1 IMAD.IADD R122, R8, 0x1, R97 ;  /* 0x00000001087a1824 */ /* 0x000fe200078e0261 */
[C---:B------:R-:W-:Y:S01]  /*d9a0*/  FSETP.GT.AND P5, PT, R11.reuse, R100, PT ;  /* 0x000000640b00720b */ /* 0x040fe20003fa4000 */
[----:B------:R-:W2:Y:S01]  /*d9b0*/  LDCU UR28, c[0x0][0x38c] ;  /* 0x00007180ff1c77ac */ /* 0x000ea20008000800 */
[----:B------:R-:W-:Y:S02]  /*d9c0*/  I2FP.F32.S32 R100, UR7 ;  /* 0x0000000700647c45 */ /* 0x000fe40008201400 */
[----:B------:R-:W-:Y:S01]  /*d9d0*/  FSETP.GT.AND P3, PT, R11, R98, PT ;  /* 0x000000620b00720b */ /* 0x000fe20003f64000 */
[----:B------:R-:W-:Y:S01]  /*d9e0*/  UIADD3 UR7, UPT, UPT, UR6, 0x313, URZ ;  /* 0x0000031306077890 */ /* 0x000fe2000fffe0ff */
[----:B------:R-:W-:-:S02]  /*d9f0*/  SEL R97, R130, 0x6, P2 ;  /* 0x0000000682617807 */ /* 0x000fc40001000000 */
[----:B------:R-:W-:Y:S01]  /*da00*/  I2FP.F32.S32 R98, UR25 ;  /* 0x0000001900627c45 */ /* 0x000fe20008201400 */
[----:B------:R-:W3:Y:S01]  /*da10*/  LDCU UR25, c[0x0][0x38c] ;  /* 0x00007180ff1977ac */ /* 0x000ee20008000800 */
[----:B------:R-:W-:Y:S02]  /*da20*/  I2FP.F32.S32 R8, UR19 ;  /* 0x0000001300087c45 */ /* 0x000fe40008201400 */
[----:B------:R-:W-:Y:S01]  /*da30*/  FSETP.GT.AND P0, PT, R11, R100, PT ;  /* 0x000000640b00720b */ /* 0x000fe20003f04000 */
[----:B------:R-:W5:Y:S01]  /*da40*/  LDCU UR19, c[0x0][0x38c] ;  /* 0x00007180ff1377ac */ /* 0x000f620008000800 */
[----:B------:R-:W-:Y:S02]  /*da50*/  SEL R100, R97, 0x4, P6 ;  /* 0x0000000461647807 */ /* 0x000fe40003000000 */
[C---:B------:R-:W-:Y:S02]  /*da60*/  FSETP.GT.AND P1, PT, R11.reuse, R98, PT ;  /* 0x000000620b00720b */ /* 0x040fe40003f24000 */
[----:B------:R-:W-:Y:S01]  /*da70*/  FSETP.GT.AND P6, PT, R11, R8, !P6 ;  /* 0x000000080b00720b */ /* 0x000fe200077c4000 */
[----:B------:R-:W-:Y:S01]  /*da80*/  IMAD.IADD R8, R142, 0x1, R123 ;  /* 0x000000018e087824 */ /* 0x000fe200078e027b */
[----:B------:R-:W-:Y:S01]  /*da90*/  I2FP.F32.S32 R98, UR27 ;  /* 0x0000001b00627c45 */ /* 0x000fe20008201400 */
[----:B------:R-:W0:Y:S01]  /*daa0*/  LDCU UR27, c[0x0][0x38c] ;  /* 0x00007180ff1b77ac */ /* 0x000e220008000800 */
[----:B------:R-:W-:-:S02]  /*dab0*/  SEL R97, RZ, 0x1, !P6 ;  /* 0x00000001ff617807 */ /* 0x000fc40007000000 */
[----:B------:R-:W-:Y:S01]  /*dac0*/  FSETP.GT.AND P2, PT, R11, R98, PT ;  /* 0x000000620b00720b */ /* 0x000fe20003f44000 */
[----:B--2---:R-:W-:Y:S01]  /*dad0*/  UIADD3 UR28, UPT, UPT, UR28, 0x3e5, URZ ;  /* 0x000003e51c1c7890 */ /* 0x004fe2000fffe0ff */
[----:B------:R-:W-:Y:S01]  /*dae0*/  I2FP.F32.S32 R98, UR36 ;  /* 0x0000002400627c45 */ /* 0x000fe20008201400 */
[----:B------:R-:W-:Y:S01]  /*daf0*/  @P5 IMAD.IADD R8, R97, 0x1, R100 ;  /* 0x0000000161085824 */ /* 0x000fe200078e0264 */
[----:B------:R-:W-:Y:S01]  /*db00*/  SEL R97, R130, 0x6, P3 ;  /* 0x0000000682617807 */ /* 0x000fe20001800000 */
[----:B------:R-:W2:Y:S01]  /*db10*/  LDCU UR36, c[0x0][0x38c] ;  /* 0x00007180ff2477ac */ /* 0x000ea20008000800 */
[----:B------:R-:W-:Y:S02]  /*db20*/  FSETP.GT.AND P5, PT, R11, R98, PT ;  /* 0x000000620b00720b */ /* 0x000fe40003fa4000 */
[----:B------:R-:W-:Y:S01]  /*db30*/  I2FP.F32.S32 R98, UR11 ;  /* 0x0000000b00627c45 */ /* 0x000fe20008201400 */
[----:B------:R-:W4:Y:S01]  /*db40*/  LDCU UR11, c[0x0][0x38c] ;  /* 0x00007180ff0b77ac */ /* 0x000f220008000800 */
[----:B------:R-:W-:-:S02]  /*db50*/  SEL R97, R97, 0x4, P4 ;  /* 0x0000000461617807 */ /* 0x000fc40002000000 */
[C---:B------:R-:W-:Y:S02]  /*db60*/  FSETP.GT.AND P4, PT, R11.reuse, R98, !P4 ;  /* 0x000000620b00720b */ /* 0x040fe40006784000 */
[----:B------:R-:W-:Y:S01]  /*db70*/  I2FP.F32.S32 R102, UR7 ;  /* 0x0000000700667c45 */ /* 0x000fe20008201400 */
[----:B------:R-:W-:Y:S01]  /*db80*/  UIADD3 UR7, UPT, UPT, UR6, 0x31b, URZ ;  /* 0x0000031b06077890 */ /* 0x000fe2000fffe0ff */
[----:B------:R-:W-:Y:S01]  /*db90*/  SEL R20, RZ, 0x1, !P4 ;  /* 0x00000001ff147807 */ /* 0x000fe20006000000 */
[----:B0-----:R-:W-:Y:S01]  /*dba0*/  UIADD3 UR27, UPT, UPT, UR27, 0x3dc, URZ ;  /* 0x000003dc1b1b7890 */ /* 0x001fe2000fffe0ff */
[----:B------:R-:W-:Y:S02]  /*dbb0*/  FSETP.GT.AND P6, PT, R11, R102, PT ;  /* 0x000000660b00720b */ /* 0x000fe40003fc4000 */
[----:B------:R-:W-:Y:S01]  /*dbc0*/  I2FP.F32.S32 R100, UR12 ;  /* 0x0000000c00647c45 */ /* 0x000fe20008201400 */
[----:B------:R-:W-:Y:S01]  /*dbd0*/  @P0 IMAD.IADD R77, R20, 0x1, R97 ;  /* 0x00000001144d0824 */ /* 0x000fe200078e0261 */
[----:B------:R-:W-:Y:S01]  /*dbe0*/  SEL R97, R130, 0x6, P2 ;  /* 0x0000000682617807 */ /* 0x000fe20001000000 */
[----:B------:R-:W0:Y:S01]  /*dbf0*/  LDCU UR12, c[0x0][0x38c] ;  /* 0x00007180ff0c77ac */ /* 0x000e220008000800 */
[----:B------:R-:W-:-:S02]  /*dc00*/  I2FP.F32.S32 R20, UR13 ;  /* 0x0000000d00147c45 */ /* 0x000fc40008201400 */
[----:B------:R-:W-:Y:S01]  /*dc10*/  SEL R97, R97, 0x4, P1 ;  /* 0x0000000461617807 */ /* 0x000fe20000800000 */
[----:B------:R-:W0:Y:S01]  /*dc20*/  LDCU UR13, c[0x0][0x38c] ;  /* 0x00007180ff0d77ac */ /* 0x000e220008000800 */
[C---:B------:R-:W-:Y:S02]  /*dc30*/  FSETP.GT.AND P1, PT, R11.reuse, R20, !P1 ;  /* 0x000000140b00720b */ /* 0x040fe40004f24000 */
[C---:B------:R-:W-:Y:S01]  /*dc40*/  FSETP.GT.AND P3, PT, R11.reuse, R100, PT ;  /* 0x000000640b00720b */ /* 0x040fe20003f64000 */
[----:B--2---:R-:W-:Y:S01]  /*dc50*/  UIADD3 UR36, UPT, UPT, UR36, 0x3f4, URZ ;  /* 0x000003f424247890 */ /* 0x004fe2000fffe0ff */
[----:B------:R-:W-:Y:S02]  /*dc60*/  SEL R20, RZ, 0x1, !P1 ;  /* 0x00000001ff147807 */ /* 0x000fe40004800000 */
[----:B------:R-:W-:Y:S01]  /*dc70*/  I2FP.F32.S32 R100, UR7 ;  /* 0x0000000700647c45 */ /* 0x000fe20008201400 */
[----:B------:R-:W-:Y:S01]  /*dc80*/  UIADD3 UR7, UPT, UPT, UR6, 0x323, URZ ;  /* 0x0000032306077890 */ /* 0x000fe2000fffe0ff */
[----:B------:R-:W-:Y:S01]  /*dc90*/  SEL R79, R130, 0x6, P3 ;  /* 0x00000006824f7807 */ /* 0x000fe20001800000 */
[----:B------:R-:W-:Y:S01]  /*dca0*/  @P6 IMAD.IADD R76, R20, 0x1, R97 ;  /* 0x00000001144c6824 */ /* 0x000fe200078e0261 */
[----:B------:R-:W-:-:S02]  /*dcb0*/  FSETP.GT.AND P4, PT, R11, R100, PT ;  /* 0x000000640b00720b */ /* 0x000fc40003f84000 */
[----:B------:R-:W-:Y:S01]  /*dcc0*/  I2FP.F32.S32 R20, UR14 ;  /* 0x0000000e00147c45 */ /* 0x000fe20008201400 */
[----:B------:R-:W2:Y:S01]  /*dcd0*/  LDCU UR14, c[0x0][0x38c] ;  /* 0x00007180ff0e77ac */ /* 0x000ea20008000800 */
[----:B------:R-:W-:Y:S02]  /*dce0*/  I2FP.F32.S32 R98, UR37 ;  /* 0x0000002500627c45 */ /* 0x000fe40008201400 */
[----:B------:R-:W-:Y:S01]  /*dcf0*/  SEL R79, R79, 0x4, P5 ;  /* 0x000000044f4f7807 */ /* 0x000fe20002800000 */
[----:B------:R-:W3:Y:S01]  /*dd00*/  LDCU UR37, c[0x0][0x38c] ;  /* 0x00007180ff2577ac */ /* 0x000ee20008000800 */
[C---:B------:R-:W-:Y:S02]  /*dd10*/  FSETP.GT.AND P5, PT, R11.reuse, R20, !P5 ;  /* 0x000000140b00720b */ /* 0x040fe40006fa4000 */
[----:B------:R-:W-:Y:S02]  /*dd20*/  FSETP.GT.AND P0, PT, R11, R98, PT ;  /* 0x000000620b00720b */ /* 0x000fe40003f04000 */
[----:B------:R-:W-:Y:S01]  /*dd30*/  I2FP.F32.S32 R98, UR22 ;  /* 0x0000001600627c45 */ /* 0x000fe20008201400 */
[----:B------:R-:W2:Y:S01]  /*dd40*/  LDCU UR22, c[0x0][0x38c] ;  /* 0x00007180ff1677ac */ /* 0x000ea20008000800 */
[----:B------:R-:W-:-:S02]  /*dd50*/  SEL R20, RZ, 0x1, !P5 ;  /* 0x00000001ff147807 */ /* 0x000fc40006800000 */
[C---:B------:R-:W-:Y:S02]  /*dd60*/  FSETP.GT.AND P2, PT, R11.reuse, R98, PT ;  /* 0x000000620b00720b */ /* 0x040fe40003f44000 */
[----:B------:R-:W-:Y:S01]  /*dd70*/  I2FP.F32.S32 R100, UR7 ;  /* 0x0000000700647c45 */ /* 0x000fe20008201400 */
[----:B------:R-:W-:Y:S01]  /*dd80*/  @P4 IMAD.IADD R75, R20, 0x1, R79 ;  /* 0x00000001144b4824 */ /* 0x000fe200078e024f */
[----:B------:R-:W-:Y:S01]  /*dd90*/  SEL R79, R130, 0x6, P2 ;  /* 0x00000006824f7807 */ /* 0x000fe20001000000 */
[----:B------:R-:W-:Y:S01]  /*dda0*/  UIADD3 UR7, UPT, UPT, UR6, 0x32b, URZ ;  /* 0x0000032b06077890 */ /* 0x000fe2000fffe0ff */
[----:B------:R-:W-:Y:S02]  /*ddb0*/  FSETP.GT.AND P1, PT, R11, R100, PT ;  /* 0x000000640b00720b */ /* 0x000fe40003f24000 */
[----:B------:R-:W-:Y:S01]  /*ddc0*/  I2FP.F32.S32 R20, UR8 ;  /* 0x0000000800147c45 */ /* 0x000fe20008201400 */
[----:B-1----:R-:W-:Y:S01]  /*ddd0*/  UIADD3 UR8, UPT, UPT, UR26, 0x346, URZ ;  /* 0x000003461a087890 */ /* 0x002fe2000fffe0ff */
[----:B------:R-:W-:Y:S01]  /*dde0*/  I2FP.F32.S32 R98, UR23 ;  /* 0x0000001700627c45 */ /* 0x000fe20008201400 */
[----:B------:R-:W1:Y:S01]  /*ddf0*/  LDCU UR23, c[0x0][0x38c] ;  /* 0x00007180ff1777ac */ /* 0x000e620008000800 */
[----:B------:R-:W-:-:S02]  /*de00*/  SEL R79, R79, 0x4, P0 ;  /* 0x000000044f4f7807 */ /* 0x000fc40000000000 */
[C---:B------:R-:W-:Y:S01]  /*de10*/  FSETP.GT.AND P0, PT, R11.reuse, R20, !P0 ;  /* 0x000000140b00720b */ /* 0x040fe20004704000 */
[----:B------:R-:W5:Y:S01]  /*de20*/  LDCU UR26, c[0x0][0x38c] ;  /* 0x00007180ff1a77ac */ /* 0x000f620008000800 */
[C---:B------:R-:W-:Y:S02]  /*de30*/  FSETP.GT.AND P6, PT, R11.reuse, R98, PT ;  /* 0x000000620b00720b */ /* 0x040fe40003fc4000 */
[----:B------:R-:W-:Y:S01]  /*de40*/  I2FP.F32.S32 R98, UR24 ;  /* 0x0000001800627c45 */ /* 0x000fe20008201400 */
[----:B------:R-:W4:Y:S01]  /*de50*/  LDCU UR24, c[0x0][0x38c] ;  /* 0x00007180ff1877ac */ /* 0x000f220008000800 */
[----:B------:R-:W-:Y:S02]  /*de60*/  SEL R20, RZ, 0x1, !P0 ;  /* 0x00000001ff147807 */ /* 0x000fe40004000000 */
[C---:B------:R-:W-:Y:S01]  /*de70*/  FSETP.GT.AND P3, PT, R11.reuse, R98, PT ;  /* 0x000000620b00720b */ /* 0x040fe20003f64000 */
[----:B---3--:R-:W-:Y:S01]  /*de80*/  UIADD3 UR37, UPT, UPT, UR37, 0x3fd, URZ ;  /* 0x000003fd25257890 */ /* 0x008fe2000fffe0ff */
[----:B------:R-:W-:Y:S01]  /*de90*/  I2FP.F32.S32 R78, UR20 ;  /* 0x00000014004e7c45 */ /* 0x000fe20008201400 */
[----:B------:R-:W-:Y:S01]  /*dea0*/  @P1 IMAD.IADD R74, R20, 0x1, R79 ;  /* 0x00000001144a1824 */ /* 0x000fe200078e024f */
[----:B------:R-:W-:Y:S01]  /*deb0*/  I2FP.F32.S32 R98, UR7 ;  /* 0x0000000700627c45 */ /* 0x000fe20008201400 */
[----:B------:R-:W-:Y:S01]  /*dec0*/  UIADD3 UR7, UPT, UPT, UR6, 0x333, URZ ;  /* 0x0000033306077890 */ /* 0x000fe2000fffe0ff */
[C---:B------:R-:W-:Y:S01]  /*ded0*/  FSETP.GT.AND P4, PT, R11.reuse, R78, PT ;  /* 0x0000004e0b00720b */ /* 0x040fe20003f84000 */
[----:B------:R-:W-:Y:S01]  /*dee0*/  UIADD3 UR20, UPT, UPT, UR6, 0x33b, URZ ;  /* 0x0000033b06147890 */ /* 0x000fe2000fffe0ff */
[----:B------:R-:W-:Y:S01]  /*def0*/  SEL R79, R130, 0x6, P3 ;  /* 0x00000006824f7807 */ /* 0x000fe20001800000 */
[----:B-1----:R-:W-:Y:S01]  /*df00*/  UIADD3 UR23, UPT, UPT, UR23, 0x3d6, URZ ;  /* 0x000003d617177890 */ /* 0x002fe2000fffe0ff */
[----:B------:R-:W-:Y:S01]  /*df10*/  FSETP.GT.AND P5, PT, R11, R98, PT ;  /* 0x000000620b00720b */ /* 0x000fe20003fa4000 */
[----:B-----5:R-:W-:Y:S01]  /*df20*/  UIADD3 UR26, UPT, UPT, UR26, 0x3de, URZ ;  /* 0x000003de1a1a7890 */ /* 0x020fe2000fffe0ff */
[----:B------:R-:W-:Y:S01]  /*df30*/  I2FP.F32.S32 R78, UR15 ;  /* 0x0000000f004e7c45 */ /* 0x000fe20008201400 */
[----:B------:R-:W1:Y:S01]  /*df40*/  LDCU UR15, c[0x0][0x38c] ;  /* 0x00007180ff0f77ac */ /* 0x000e620008000800 */
[----:B------:R-:W-:-:S02]  /*df50*/  I2FP.F32.S32 R20, UR16 ;  /* 0x0000001000147c45 */ /* 0x000fc40008201400 */
[----:B------:R-:W-:Y:S01]  /*df60*/  SEL R79, R79, 0x4, P6 ;  /* 0x000000044f4f7807 */ /* 0x000fe20003000000 */
[----:B------:R-:W3:Y:S01]  /*df70*/  LDCU UR16, c[0x0][0x38c] ;  /* 0x00007180ff1077ac */ /* 0x000ee20008000800 */
[C---:B------:R-:W-:Y:S02]  /*df80*/  FSETP.GT.AND P2, PT, R11.reuse, R78, PT ;  /* 0x0000004e0b00720b */ /* 0x040fe40003f44000 */
[C---:B------:R-:W-:Y:S01]  /*df90*/  FSETP.GT.AND P6, PT, R11.reuse, R20, !P6 ;  /* 0x000000140b00720b */ /* 0x040fe200077c4000 */
[----:B----4-:R-:W-:Y:S01]  /*dfa0*/  UIADD3 UR24, UPT, UPT, UR24, 0x3d4, URZ ;  /* 0x000003d418187890 */ /* 0x010fe2000fffe0ff */
[----:B------:R-:W-:Y:S01]  /*dfb0*/  I2FP.F32.S32 R78, UR18 ;  /* 0x00000012004e7c45 */ /* 0x000fe20008201400 */
[----:B------:R-:W4:Y:S01]  /*dfc0*/  LDCU UR18, c[0x0][0x38c] ;  /* 0x00007180ff1277ac */ /* 0x000f220008000800 */
[----:B------:R-:W-:Y:S02]  /*dfd0*/  I2FP.F32.S32 R98, UR7 ;  /* 0x0000000700627c45 */ /* 0x000fe40008201400 */
[----:B------:R-:W-:Y:S01]  /*dfe0*/  SEL R20, RZ, 0x1, !P6 ;  /* 0x00000001ff147807 */ /* 0x000fe20007000000 */
[----:B------:R-:W-:Y:S01]  /*dff0*/  UIADD3 UR7, UPT, UPT, UR17, 0x345, URZ ;  /* 0x0000034511077890 */ /* 0x000fe2000fffe0ff */
[C---:B------:R-:W-:Y:S01]  /*e000*/  FSETP.GT.AND P1, PT, R11.reuse, R78, PT ;  /* 0x0000004e0b00720b */ /* 0x040fe20003f24000 */
[----:B------:R-:W5:Y:S01]  /*e010*/  LDCU UR17, c[0x0][0x38c] ;  /* 0x00007180ff1177ac */ /* 0x000f620008000800 */
[----:B------:R-:W-:Y:S01]  /*e020*/  I2FP.F32.S32 R78, UR21 ;  /* 0x00000015004e7c45 */ /* 0x000fe20008201400 */
[----:B------:R-:W-:Y:S01]  /*e030*/  @P5 IMAD.IADD R80, R20, 0x1, R79 ;  /* 0x0000000114505824 */ /* 0x000fe200078e024f */
[----:B------:R-:W-:Y:S01]  /*e040*/  SEL R73, R130, 0x6, P2 ;  /* 0x0000000682497807 */ /* 0x000fe20001000000 */
[----:B------:R-:W0:Y:S01]  /*e050*/  LDCU UR21, c[0x0][0x38c] ;  /* 0x00007180ff1577ac */ /* 0x000e220008000800 */
[----:B------:R-:W-:-:S02]  /*e060*/  FSETP.GT.AND P0, PT, R11, R98, PT ;  /* 0x000000620b00720b */ /* 0x000fc40003f04000 */
[----:B------:R-:W-:Y:S02]  /*e070*/  FSETP.GT.AND P3, PT, R11, R78, PT ;  /* 0x0000004e0b00720b */ /* 0x000fe40003f64000 */
[----:B------:R-:W-:Y:S01]  /*e080*/  I2FP.F32.S32 R20, UR4 ;  /* 0x0000000400147c45 */ /* 0x000fe20008201400 */
[----:B------:R-:W-:Y:S01]  /*e090*/  UIADD3 UR4, UPT, UPT, UR25, 0x34d, URZ ;  /* 0x0000034d19047890 */ /* 0x000fe2000fffe0ff */
[----:B------:R-:W-:Y:S01]  /*e0a0*/  I2FP.F32.S32 R78, UR7 ;  /* 0x00000007004e7c45 */ /* 0x000fe20008201400 */
[----:B------:R-:W-:Y:S01]  /*e0b0*/  UIADD3 UR7, UPT, UPT, UR6, 0x343, URZ ;  /* 0x0000034306077890 */ /* 0x000fe2000fffe0ff */
[----:B------:R-:W-:Y:S01]  /*e0c0*/  SEL R73, R73, 0x4, P4 ;  /* 0x0000000449497807 */ /* 0x000fe20002000000 */
[----:B------:R-:W3:Y:S01]  /*e0d0*/  LDCU UR25, c[0x0][0x38c] ;  /* 0x00007180ff1977ac */ /* 0x000ee20008000800 */
[C---:B------:R-:W-:Y:S02]  /*e0e0*/  FSETP.GT.AND P4, PT, R11.reuse, R20, !P4 ;  /* 0x000000140b00720b */ /* 0x040fe40006784000 */
[----:B------:R-:W-:-:S02]  /*e0f0*/  FSETP.GT.AND P5, PT, R11, R78, PT ;  /* 0x0000004e0b00720b */ /* 0x000fc40003fa4000 */
[----:B------:R-:W-:Y:S01]  /*e100*/  I2FP.F32.S32 R78, UR8 ;  /* 0x00000008004e7c45 */ /* 0x000fe20008201400 */
[----:B------:R-:W5:Y:S01]  /*e110*/  LDCU UR8, c[0x0][0x38c] ;  /* 0x00007180ff0877ac */ /* 0x000f620008000800 */
[----:B------:R-:W-:Y:S02]  /*e120*/  SEL R20, RZ, 0x1, !P4 ;  /* 0x00000001ff147807 */ /* 0x000fe40006000000 */
[C---:B------:R-:W-:Y:S01]  /*e130*/  FSETP.GT.AND P2, PT, R11.reuse, R78, PT ;  /* 0x0000004e0b00720b */ /* 0x040fe20003f44000 */
[----:B0-----:R-:W-:Y:S01]  /*e140*/  UIADD3 UR21, UPT, UPT, UR21, 0x3cc, URZ ;  /* 0x000003cc15157890 */ /* 0x001fe2000fffe0ff */
[----:B------:R-:W-:Y:S01]  /*e150*/  I2FP.F32.S32 R98, UR20 ;  /* 0x0000001400627c45 */ /* 0x000fe20008201400 */
[----:B------:R-:W-:Y:S01]  /*e160*/  @P0 IMAD.IADD R83, R20, 0x1, R73 ;  /* 0x0000000114530824 */ /* 0x000fe200078e0249 */
[----:B------:R-:W-:Y:S01]  /*e170*/  I2FP.F32.S32 R78, UR7 ;  /* 0x00000007004e7c45 */ /* 0x000fe20008201400 */
[----:B------:R-:W-:Y:S01]  /*e180*/  UIADD3 UR7, UPT, UPT, UR19, 0x34e, URZ ;  /* 0x0000034e13077890 */ /* 0x000fe2000fffe0ff */
[----:B------:R-:W-:Y:S01]  /*e190*/  I2FP.F32.S32 R72, UR4 ;  /* 0x0000000400487c45 */ /* 0x000fe20008201400 */
[----:B------:R-:W-:Y:S01]  /*e1a0*/  UIADD3 UR4, UPT, UPT, UR10, 0x344, URZ ;  /* 0x000003440a047890 */ /* 0x000fe2000fffe0ff */
[----:B------:R-:W-:Y:S01]  /*e1b0*/  SEL R73, R130, 0x6, P3 ;  /* 0x0000000682497807 */ /* 0x000fe20001800000 */
[----:B------:R-:W0:Y:S01]  /*e1c0*/  LDCU UR19, c[0x0][0x38c] ;  /* 0x00007180ff1377ac */ /* 0x000e220008000800 */
[----:B------:R-:W-:-:S02]  /*e1d0*/  FSETP.GT.AND P6, PT, R11, R98, PT ;  /* 0x000000620b00720b */ /* 0x000fc40003fc4000 */
[----:B------:R-:W-:Y:S01]  /*e1e0*/  I2FP.F32.S32 R20, UR5 ;  /* 0x0000000500147c45 */ /* 0x000fe20008201400 */
[----:B------:R-:W-:Y:S01]  /*e1f0*/  UIADD3 UR5, UPT, UPT, UR11, 0x355, URZ ;  /* 0x000003550b057890 */ /* 0x000fe2000fffe0ff */
[----:B------:R-:W-:Y:S01]  /*e200*/  FSETP.GT.AND P0, PT, R11, R72, PT ;  /* 0x000000480b00720b */ /* 0x000fe20003f04000 */
[----:B------:R-:W0:Y:S01]  /*e210*/  LDCU UR10, c[0x0][0x38c] ;  /* 0x00007180ff0a77ac */ /* 0x000e220008000800 */
[----:B------:R-:W-:Y:S02]  /*e220*/  I2FP.F32.S32 R72, UR7 ;  /* 0x0000000700487c45 */ /* 0x000fe40008201400 */
[----:B------:R-:W-:Y:S01]  /*e230*/  SEL R73, R73, 0x4, P1 ;  /* 0x0000000449497807 */ /* 0x000fe20000800000 */
[----:B------:R-:W-:Y:S01]  /*e240*/  UIADD3 UR7, UPT, UPT, UR6, 0x34b, URZ ;  /* 0x0000034b06077890 */ /* 0x000fe2000fffe0ff */
[C---:B------:R-:W-:Y:S01]  /*e250*/  FSETP.GT.AND P1, PT, R11.reuse, R20, !P1 ;  /* 0x000000140b00720b */ /* 0x040fe20004f24000 */
[----:B------:R-:W0:Y:S01]  /*e260*/  LDCU UR11, c[0x0][0x38c] ;  /* 0x00007180ff0b77ac */ /* 0x000e220008000800 */
[----:B------:R-:W-:-:S02]  /*e270*/  FSETP.GT.AND P4, PT, R11, R78, PT ;  /* 0x0000004e0b00720b */ /* 0x000fc40003f84000 */
[----:B------:R-:W-:Y:S01]  /*e280*/  SEL R20, RZ, 0x1, !P1 ;  /* 0x00000001ff147807 */ /* 0x000fe20004800000 */
[----:B------:R-:W4:Y:S01]  /*e290*/  LDCU UR20, c[0x0][0x38c] ;  /* 0x00007180ff1477ac */ /* 0x000f220008000800 */
[----:B------:R-:W-:Y:S02]  /*e2a0*/  I2FP.F32.S32 R78, UR7 ;  /* 0x00000007004e7c45 */ /* 0x000fe40008201400 */
[C---:B------:R-:W-:Y:S01]  /*e2b0*/  FSETP.GT.AND P3, PT, R11.reuse, R72, PT ;  /* 0x000000480b00720b */ /* 0x040fe20003f64000 */
[----:B------:R-:W-:Y:S01]  /*e2c0*/  UIADD3 UR7, UPT, UPT, UR13, 0x356, URZ ;  /* 0x000003560d077890 */ /* 0x000fe2000fffe0ff */
[----:B------:R-:W-:Y:S01]  /*e2d0*/  I2FP.F32.S32 R72, UR5 ;  /* 0x0000000500487c45 */ /* 0x000fe20008201400 */
[----:B------:R-:W-:Y:S01]  /*e2e0*/  @P6 IMAD.IADD R82, R20, 0x1, R73 ;  /* 0x0000000114526824 */ /* 0x000fe200078e0249 */
[C---:B------:R-:W-:Y:S01]  /*e2f0*/  SEL R71, R130.reuse, 0x6, P2 ;  /* 0x0000000682477807 */ /* 0x040fe20001000000 */
[----:B------:R-:W-:Y:S01]  /*e300*/  UIADD3 UR13, UPT, UPT, UR6, 0x353, URZ ;  /* 0x00000353060d7890 */ /* 0x000fe2000fffe0ff */
[----:B------:R-:W-:Y:S01]  /*e310*/  I2FP.F32.S32 R20, UR4 ;  /* 0x0000000400147c45 */ /* 0x000fe20008201400 */
[----:B--2---:R-:W-:Y:S01]  /*e320*/  UIADD3 UR4, UPT, UPT, UR14, 0x35d, URZ ;  /* 0x0000035d0e047890 */ /* 0x004fe2000fffe0ff */
[C---:B------:R-:W-:Y:S01]  /*e330*/  FSETP.GT.AND P1, PT, R11.reuse, R78, PT ;  /* 0x0000004e0b00720b */ /* 0x040fe20003f24000 */
[----:B-1----:R-:W-:Y:S01]  /*e340*/  UIADD3 UR5, UPT, UPT, UR15, 0x35e, URZ ;  /* 0x0000035e0f057890 */ /* 0x002fe2000fffe0ff */
[----:B------:R-:W-:Y:S01]  /*e350*/  FSETP.GT.AND P6, PT, R11, R72, PT ;  /* 0x000000480b00720b */ /* 0x000fe20003fc4000 */
[----:B------:R-:W-:Y:S01]  /*e360*/  UIADD3 UR15, UPT, UPT, UR6, 0x36b, URZ ;  /* 0x0000036b060f7890 */ /* 0x000fe2000fffe0ff */
[----:B------:R-:W-:Y:S01]  /*e370*/  I2FP.F32.S32 R72, UR7 ;  /* 0x0000000700487c45 */ /* 0x000fe20008201400 */
[----:B------:R-:W-:Y:S01]  /*e380*/  UIADD3 UR7, UPT, UPT, UR6, 0x363, URZ ;  /* 0x0000036306077890 */ /* 0x000fe2000fffe0ff */
[----:B------:R-:W-:Y:S01]  /*e390*/  SEL R78, R71, 0x4, P5 ;  /* 0x00000004474e7807 */ /* 0x000fe20002800000 */
[----:B------:R-:W1:Y:S01]  /*e3a0*/  LDCU UR14, c[0x0][0x38c] ;  /* 0x00007180ff0e77ac */ /* 0x000e620008000800 */
[----:B------:R-:W-:Y:S01]  /*e3b0*/  FSETP.GT.AND P5, PT, R11, R20, !P5 ;  /* 0x000000140b00720b */ /* 0x000fe20006fa4000 */
[----:B------:R-:W-:Y:S01]  /*e3c0*/  IMAD.IADD R20, R69, 0x1, R84 ;  /* 0x0000000145147824 */ /* 0x000fe200078e0254 */
[----:B------:R-:W-:Y:S01]  /*e3d0*/  FSETP.GT.AND P2, PT, R11, R72, PT ;  /* 0x000000480b00720b */ /* 0x000fe20003f44000 */
[----:B----4-:R-:W-:Y:S01]  /*e3e0*/  UIADD3 UR20, UPT, UPT, UR20, 0x3ce, URZ ;  /* 0x000003ce14147890 */ /* 0x010fe2000fffe0ff */
[----:B------:R-:W-:Y:S01]  /*e3f0*/  SEL R69, RZ, 0x1, !P5 ;  /* 0x00000001ff457807 */ /* 0x000fe20006800000 */
[----:B---3--:R-:W-:Y:S01]  /*e400*/  UIADD3 UR25, UPT, UPT, UR25, 0x3dd, URZ ;  /* 0x000003dd19197890 */ /* 0x008fe2000fffe0ff */
[----:B------:R-:W-:Y:S01]  /*e410*/  I2FP.F32.S32 R72, UR4 ;  /* 0x0000000400487c45 */ /* 0x000fe20008201400 */
[----:B------:R-:W-:Y:S01]  /*e420*/  UIADD3 UR4, UPT, UPT, UR12, 0x34c, URZ ;  /* 0x0000034c0c047890 */ /* 0x000fe2000fffe0ff */
[----:B------:R-:W-:Y:S01]  /*e430*/  I2FP.F32.S32 R84, UR13 ;  /* 0x0000000d00547c45 */ /* 0x000fe20008201400 */
[----:B------:R-:W-:Y:S01]  /*e440*/  @P4 IMAD.IADD R20, R69, 0x1, R78 ;  /* 0x0000000145144824 */ /* 0x000fe200078e024e */
[----:B------:R-:W-:Y:S01]  /*e450*/  FSETP.GT.AND P4, PT, R11, R72, PT ;  /* 0x000000480b00720b */ /* 0x000fe20003f84000 */
[----:B------:R-:W2:Y:S01]  /*e460*/  LDCU UR12, c[0x0][0x38c] ;  /* 0x00007180ff0c77ac */ /* 0x000ea20008000800 */
[----:B------:R-:W-:-:S02]  /*e470*/  SEL R69, R130, 0x6, P3 ;  /* 0x0000000682457807 */ /* 0x000fc40001800000 */
[----:B------:R-:W-:Y:S01]  /*e480*/  I2FP.F32.S32 R72, UR4 ;  /* 0x0000000400487c45 */ /* 0x000fe20008201400 */
[----:B------:R-:W-:Y:S01]  /*e490*/  UIADD3 UR4, UPT, UPT, UR16, 0x365, URZ ;  /* 0x0000036510047890 */ /* 0x000fe2000fffe0ff */
[----:B------:R-:W-:Y:S01]  /*e4a0*/  SEL R69, R69, 0x4, P0 ;  /* 0x0000000445457807 */ /* 0x000fe20000000000 */
[----:B------:R-:W3:Y:S01]  /*e4b0*/  LDCU UR13, c[0x0][0x38c] ;  /* 0x00007180ff0d77ac */ /* 0x000ee20008000800 */
[C---:B------:R-:W-:Y:S02]  /*e4c0*/  FSETP.GT.AND P0, PT, R11.reuse, R72, !P0 ;  /* 0x000000480b00720b */ /* 0x040fe40004704000 */
[C---:B------:R-:W-:Y:S01]  /*e4d0*/  FSETP.GT.AND P5, PT, R11.reuse, R84, PT ;  /* 0x000000540b00720b */ /* 0x040fe20003fa4000 */
[----:B------:R-:W4:Y:S01]  /*e4e0*/  LDCU UR16, c[0x0][0x38c] ;  /* 0x00007180ff1077ac */ /* 0x000f220008000800 */
[----:B------:R-:W-:Y:S02]  /*e4f0*/  SEL R26, RZ, 0x1, !P0 ;  /* 0x00000001ff1a7807 */ /* 0x000fe40004000000 */
[----:B------:R-:W-:Y:S01]  /*e500*/  I2FP.F32.S32 R72, UR4 ;  /* 0x0000000400487c45 */ /* 0x000fe20008201400 */
[----:B------:R-:W-:Y:S01]  /*e510*/  UIADD3 UR4, UPT, UPT, UR22, 0x354, URZ ;  /* 0x0000035416047890 */ /* 0x000fe2000fffe0ff */
[----:B------:R-:W-:Y:S01]  /*e520*/  I2FP.F32.S32 R78, UR5 ;  /* 0x00000005004e7c45 */ /* 0x000fe20008201400 */
[----:B------:R-:W-:Y:S01]  /*e530*/  @P1 IMAD.IADD R67, R26, 0x1, R69 ;  /* 0x000000011a431824 */ /* 0x000fe200078e0245 */
[----:B------:R-:W-:Y:S01]  /*e540*/  SEL R69, R130, 0x6, P2 ;  /* 0x0000000682457807 */ /* 0x000fe20001000000 */
[----:B------:R-:W-:Y:S01]  /*e550*/  UIADD3 UR5, UPT, UPT, UR6, 0x35b, URZ ;  /* 0x0000035b06057890 */ /* 0x000fe2000fffe0ff */
[----:B------:R-:W-:Y:S01]  /*e560*/  FSETP.GT.AND P3, PT, R11, R78, PT ;  /* 0x0000004e0b00720b */ /* 0x000fe20003f64000 */
[----:B------:R-:W1:Y:S01]  /*e570*/  LDCU UR22, c[0x0][0x38c] ;  /* 0x00007180ff1677ac */ /* 0x000e620008000800 */
[----:B------:R-:W-:-:S02]  /*e580*/  I2FP.F32.S32 R26, UR4 ;  /* 0x00000004001a7c45 */ /* 0x000fc40008201400 */
[----:B------:R-:W-:Y:S01]  /*e590*/  SEL R69, R69, 0x4, P6 ;  /* 0x0000000445457807 */ /* 0x000fe20003000000 */
[----:B------:R-:W-:Y:S01]  /*e5a0*/  UIADD3 UR4, UPT, UPT, UR18, 0x35c, URZ ;  /* 0x0000035c12047890 */ /* 0x000fe2000fffe0ff */
[C---:B------:R-:W-:Y:S01]  /*e5b0*/  FSETP.GT.AND P6, PT, R11.reuse, R26, !P6 ;  /* 0x0000001a0b00720b */ /* 0x040fe200077c4000 */
[----:B------:R-:W4:Y:S01]  /*e5c0*/  LDCU UR18, c[0x0][0x38c] ;  /* 0x00007180ff1277ac */ /* 0x000f220008000800 */
[----:B------:R-:W-:Y:S02]  /*e5d0*/  I2FP.F32.S32 R78, UR5 ;  /* 0x00000005004e7c45 */ /* 0x000fe40008201400 */
[----:B------:R-:W-:Y:S01]  /*e5e0*/  SEL R26, RZ, 0x1, !P6 ;  /* 0x00000001ff1a7807 */ /* 0x000fe20007000000 */
[----:B-----5:R-:W-:Y:S01]  /*e5f0*/  UIADD3 UR5, UPT, UPT, UR17, 0x366, URZ ;  /* 0x0000036611057890 */ /* 0x020fe2000fffe0ff */
[C---:B------:R-:W-:Y:S01]  /*e600*/  FSETP.GT.AND P0, PT, R11.reuse, R78, PT ;  /* 0x0000004e0b00720b */ /* 0x040fe20003f04000 */
[----:B------:R-:W-:Y:S01]  /*e610*/  UIADD3 UR17, UPT, UPT, UR9, 0x20e, URZ ;  /* 0x0000020e09117890 */ /* 0x000fe2000fffe0ff */
[----:B------:R-:W-:Y:S01]  /*e620*/  FSETP.GT.AND P1, PT, R11, R72, PT ;  /* 0x000000480b00720b */ /* 0x000fe20003f24000 */
[----:B------:R-:W-:Y:S01]  /*e630*/  @P5 IMAD.IADD R61, R26, 0x1, R69 ;  /* 0x000000011a3d5824 */ /* 0x000fe200078e0245 */
[----:B------:R-:W-:-:S02]  /*e640*/  SEL R69, R130, 0x6, P3 ;  /* 0x0000000682457807 */ /* 0x000fc40001800000 */
[----:B------:R-:W-:Y:S01]  /*e650*/  I2FP.F32.S32 R26, UR4 ;  /* 0x00000004001a7c45 */ /* 0x000fe20008201400 */
[----:B--2---:R-:W-:Y:S01]  /*e660*/  UIADD3 UR4, UPT, UPT, UR12, 0x375, URZ ;  /* 0x000003750c047890 */ /* 0x004fe2000fffe0ff */
[----:B------:R-:W-:Y:S01]  /*e670*/  I2FP.F32.S32 R72, UR5 ;  /* 0x0000000500487c45 */ /* 0x000fe20008201400 */
[----:B0-----:R-:W-:Y:S01]  /*e680*/  UIADD3 UR5, UPT, UPT, UR19, 0x36d, URZ ;  /* 0x0000036d13057890 */ /* 0x001fe2000fffe0ff */
[----:B------:R-:W-:Y:S01]  /*e690*/  SEL R69, R69, 0x4, P4 ;  /* 0x0000000445457807 */ /* 0x000fe20002000000 */
[----:B------:R-:W0:Y:S01]  /*e6a0*/  LDCU UR12, c[0x0][0x38c] ;  /* 0x00007180ff0c77ac */ /* 0x000e220008000800 */
[C---:B------:R-:W-:Y:S02]  /*e6b0*/  FSETP.GT.AND P4, PT, R11.reuse, R26, !P4 ;  /* 0x0000001a0b00720b */ /* 0x040fe40006784000 */
[----:B------:R-:W-:Y:S01]  /*e6c0*/  FSETP.GT.AND P2, PT, R11, R72, PT ;  /* 0x000000480b00720b */ /* 0x000fe20003f44000 */
[----:B------:R-:W2:Y:S01]  /*e6d0*/  LDCU UR19, c[0x0][0x38c] ;  /* 0x00007180ff1377ac */ /* 0x000ea20008000800 */
[----:B------:R-:W-:-:S02]  /*e6e0*/  I2FP.F32.S32 R70, UR5 ;  /* 0x0000000500467c45 */ /* 0x000fc40008201400 */
[----:B------:R-:W-:Y:S01]  /*e6f0*/  SEL R26, RZ, 0x1, !P4 ;  /* 0x00000001ff1a7807 */ /* 0x000fe20006000000 */
[----:B---3--:R-:W-:Y:S01]  /*e700*/  UIADD3 UR5, UPT, UPT, UR13, 0x376, URZ ;  /* 0x000003760d057890 */ /* 0x008fe2000fffe0ff */
[----:B------:R-:W-:Y:S01]  /*e710*/  I2FP.F32.S32 R68, UR4 ;  /* 0x0000000400447c45 */ /* 0x000fe20008201400 */
[----:B------:R-:W-:Y:S01]  /*e720*/  UIADD3 UR4, UPT, UPT, UR8, 0x364, URZ ;  /* 0x0000036408047890 */ /* 0x000fe2000fffe0ff */
[----:B------:R-:W-:Y:S01]  /*e730*/  I2FP.F32.S32 R72, UR7 ;  /* 0x0000000700487c45 */ /* 0x000fe20008201400 */
[----:B------:R-:W-:Y:S01]  /*e740*/  UIADD3 UR7, UPT, UPT, UR10, 0x36e, URZ ;  /* 0x0000036e0a077890 */ /* 0x000fe2000fffe0ff */
[----:B------:R-:W-:Y:S01]  /*e750*/  @P0 IMAD.IADD R63, R26, 0x1, R69 ;  /* 0x000000011a3f0824 */ /* 0x000fe200078e0245 */
[C---:B------:R-:W-:Y:S01]  /*e760*/  FSETP.GT.AND P0, PT, R11.reuse, R68, PT ;  /* 0x000000440b00720b */ /* 0x040fe20003f04000 */
[----:B------:R-:W3:Y:S01]  /*e770*/  LDCU UR10, c[0x0][0x38c] ;  /* 0x00007180ff0a77ac */ /* 0x000ee20008000800 */
[----:B------:R-:W-:Y:S02]  /*e780*/  I2FP.F32.S32 R68, UR5 ;  /* 0x0000000500447c45 */ /* 0x000fe40008201400 */
[----:B------:R-:W-:Y:S01]  /*e790*/  SEL R69, R130, 0x6, P2 ;  /* 0x0000000682457807 */ /* 0x000fe20001000000 */
[----:B------:R-:W-:Y:S01]  /*e7a0*/  UIADD3 UR5, UPT, UPT, UR6, 0x373, URZ ;  /* 0x0000037306057890 */ /* 0x000fe2000fffe0ff */
[C---:B------:R-:W-:Y:S01]  /*e7b0*/  FSETP.GT.AND P6, PT, R11.reuse, R72, PT ;  /* 0x000000480b00720b */ /* 0x040fe20003fc4000 */
[----:B------:R-:W5:Y:S01]  /*e7c0*/  LDCU UR8, c[0x0][0x38c] ;  /* 0x00007180ff0877ac */ /* 0x000f620008000800 */
[----:B------:R-:W-:-:S02]  /*e7d0*/  FSETP.GT.AND P5, PT, R11, R70, PT ;  /* 0x000000460b00720b */ /* 0x000fc40003fa4000 */
[----:B------:R-:W-:Y:S01]  /*e7e0*/  I2FP.F32.S32 R26, UR4 ;  /* 0x00000004001a7c45 */ /* 0x000fe20008201400 */
[----:B------:R-:W-:Y:S01]  /*e7f0*/  UIADD3 UR4, UPT, UPT, UR9, 0x185, URZ ;  /* 0x0000018509047890 */ /* 0x000fe2000fffe0ff */
[----:B------:R-:W-:Y:S01]  /*e800*/  I2FP.F32.S32 R70, UR7 ;  /* 0x0000000700467c45 */ /* 0x000fe20008201400 */
[----:B------:R-:W4:Y:S01]  /*e810*/  LDCU UR7, c[0x0][0x38c] ;  /* 0x00007180ff0777ac */ /* 0x000f220008000800 */
[----:B------:R-:W-:Y:S02]  /*e820*/  FSETP.GT.AND P2, PT, R11, R68, PT ;  /* 0x000000440b00720b */ /* 0x000fe40003f44000 */
[----:B------:R-:W-:Y:S01]  /*e830*/  SEL R68, R69, 0x4, P1 ;  /* 0x0000000445447807 */ /* 0x000fe20000800000 */
[----:B------:R-:W0:Y:S01]  /*e840*/  LDCU UR13, c[0x0][0x38c] ;  /* 0x00007180ff0d77ac */ /* 0x000e220008000800 */
[C---:B------:R-:W-:Y:S01]  /*e850*/  FSETP.GT.AND P1, PT, R11.reuse, R26, !P1 ;  /* 0x0000001a0b00720b */ /* 0x040fe20004f24000 */
[----:B------:R-:W-:Y:S01]  /*e860*/  IMAD.IADD R26, R66, 0x1, R65 ;  /* 0x00000001421a7824 */ /* 0x000fe200078e0241 */
[C---:B------:R-:W-:Y:S01]  /*e870*/  FSETP.GT.AND P3, PT, R11.reuse, R70, PT ;  /* 0x000000460b00720b */ /* 0x040fe20003f64000 */
[----:B--2---:R-:W-:Y:S01]  /*e880*/  UIADD3 UR19, UPT, UPT, UR19, 0x3cd, URZ ;  /* 0x000003cd13137890 */ /* 0x004fe2000fffe0ff */
[----:B------:R-:W-:Y:S01]  /*e890*/  I2FP.F32.S32 R70, UR15 ;  /* 0x0000000f00467c45 */ /* 0x000fe20008201400 */
[----:B------:R-:W-:Y:S01]  /*e8a0*/  UIADD3 UR15, UPT, UPT, UR9, 0x206, URZ ;  /* 0x00000206090f7890 */ /* 0x000fe2000fffe0ff */
[----:B------:R-:W-:Y:S01]  /*e8b0*/  SEL R65, RZ, 0x1, !P1 ;  /* 0x00000001ff417807 */ /* 0x000fe20004800000 */
[----:B-1----:R-:W-:Y:S01]  /*e8c0*/  UIADD3 UR22, UPT, UPT, UR22, 0x3d5, URZ ;  /* 0x000003d516167890 */ /* 0x002fe2000fffe0ff */
[----:B------:R-:W-:Y:S01]  /*e8d0*/  I2FP.F32.S32 R66, UR4 ;  /* 0x0000000400427c45 */ /* 0x000fe20008201400 */
[----:B------:R-:W-:Y:S01]  /*e8e0*/  UIADD3 UR4, UPT, UPT, UR11, 0x36c, URZ ;  /* 0x0000036c0b047890 */ /* 0x000fe2000fffe0ff */
[----:B------:R-:W-:Y:S01]  /*e8f0*/  FSETP.GT.AND P4, PT, R11, R70, PT ;  /* 0x000000460b00720b */ /* 0x000fe20003f84000 */
[----:B------:R-:W-:Y:S01]  /*e900*/  @P6 IMAD.IADD R26, R65, 0x1, R68 ;  /* 0x00000001411a6824 */ /* 0x000fe200078e0244 */
[----:B------:R-:W-:Y:S01]  /*e910*/  I2FP.F32.S32 R70, UR5 ;  /* 0x0000000500467c45 */ /* 0x000fe20008201400 */
[----:B------:R-:W-:Y:S01]  /*e920*/  UIADD3 UR5, UPT, UPT, UR9, 0x186, URZ ;  /* 0x0000018609057890 */ /* 0x000fe2000fffe0ff */
[----:B------:R-:W-:Y:S01]  /*e930*/  SEL R65, R130, 0x6, P3 ;  /* 0x0000000682417807 */ /* 0x000fe20001800000 */
[----:B------:R-:W1:Y:S01]  /*e940*/  LDCU UR11, c[0x0][0x38c] ;  /* 0x00007180ff0b77ac */ /* 0x000e620008000800 */
[----:B------:R-:W-:-:S02]  /*e950*/  I2FP.F32.S32 R68, UR4 ;  /* 0x0000000400447c45 */ /* 0x000fc40008201400 */
[C---:B------:R-:W-:Y:S01]  /*e960*/  FSETP.GT.AND P1, PT, R11.reuse, R70, PT ;  /* 0x000000460b00720b */ /* 0x040fe20003f24000 */
[----:B------:R-:W-:Y:S01]  /*e970*/  UIADD3 UR4, UPT, UPT, UR14, 0x374, URZ ;  /* 0x000003740e047890 */ /* 0x000fe2000fffe0ff */
[----:B------:R-:W-:Y:S01]  /*e980*/  FSETP.GT.AND P6, PT, R11, R66, PT ;  /* 0x000000420b00720b */ /* 0x000fe20003fc4000 */
[----:B------:R-:W-:Y:S01]  /*e990*/  UIADD3 UR14, UPT, UPT, UR9, 0x18e, URZ ;  /* 0x0000018e090e7890 */ /* 0x000fe2000fffe0ff */
[----:B------:R-:W-:Y:S01]  /*e9a0*/  I2FP.F32.S32 R66, UR5 ;  /* 0x0000000500427c45 */ /* 0x000fe20008201400 */
[----:B---3--:R-:W-:Y:S01]  /*e9b0*/  UIADD3 UR5, UPT, UPT, UR10, 0x183, URZ ;  /* 0x000001830a057890 */ /* 0x008fe2000fffe0ff */
[----:B------:R-:W-:Y:S01]  /*e9c0*/  SEL R70, R65, 0x4, P5 ;  /* 0x0000000441467807 */ /* 0x000fe20002800000 */
[----:B------:R-:W-:Y:S01]  /*e9d0*/  UIADD3 UR10, UPT, UPT, UR9, 0x18d, URZ ;  /* 0x0000018d090a7890 */ /* 0x000fe2000fffe0ff */
[C---:B------:R-:W-:Y:S02]  /*e9e0*/  FSETP.GT.AND P5, PT, R11.reuse, R68, !P5 ;  /* 0x000000440b00720b */ /* 0x040fe40006fa4000 */
[----:B------:R-:W-:-:S02]  /*e9f0*/  FSETP.GT.AND P3, PT, R11, R66, PT ;  /* 0x000000420b00720b */ /* 0x000fc40003f64000 */
[----:B------:R-:W-:Y:S02]  /*ea00*/  SEL R3, RZ, 0x1, !P5 ;  /* 0x00000001ff037807 */ /* 0x000fe40006800000 */
[----:B------:R-:W-:Y:S01]  /*ea10*/  I2FP.F32.S32 R68, UR5 ;  /* 0x0000000500447c45 */ /* 0x000fe20008201400 */
[----:B----4-:R-:W-:Y:S01]  /*ea20*/  UIADD3 UR5, UPT, UPT, UR7, 0x18b, URZ ;  /* 0x0000018b07057890 */ /* 0x010fe2000fffe0ff */
[----:B------:R-:W-:Y:S01]  /*ea30*/  I2FP.F32.S32 R66, UR10 ;  /* 0x0000000a00427c45 */ /* 0x000fe20008201400 */
[----:B------:R-:W-:Y:S01]  /*ea40*/  @P4 IMAD.IADD R64, R3, 0x1, R70 ;  /* 0x0000000103404824 */ /* 0x000fe200078e0246 */
[----:B------:R-:W-:Y:S01]  /*ea50*/  FSETP.GT.AND P5, PT, R11, R68, PT ;  /* 0x000000440b00720b */ /* 0x000fe20003fa4000 */
[----:B------:R-:W-:Y:S01]  /*ea60*/  UIADD3 UR10, UPT, UPT, UR9, 0x196, URZ ;  /* 0x00000196090a7890 */ /* 0x000fe2000fffe0ff */
[----:B------:R-:W-:Y:S01]  /*ea70*/  SEL R3, R130, 0x6, P2 ;  /* 0x0000000682037807 */ /* 0x000fe20001000000 */
[----:B------:R-:W-:Y:S01]  /*ea80*/  UIADD3 UR7, UPT, UPT, UR9, 0x184, URZ ;  /* 0x0000018409077890 */ /* 0x000fe2000fffe0ff */
[----:B------:R-:W-:Y:S01]  /*ea90*/  I2FP.F32.S32 R68, UR4 ;  /* 0x0000000400447c45 */ /* 0x000fe20008201400 */
[----:B------:R-:W-:Y:S01]  /*eaa0*/  UIADD3 UR4, UPT, UPT, UR9, 0x195, URZ ;  /* 0x0000019509047890 */ /* 0x000fe2000fffe0ff */
[----:B------:R-:W-:-:S02]  /*eab0*/  SEL R70, R3, 0x4, P0 ;  /* 0x0000000403467807 */ /* 0x000fc40000000000 */
[C---:B------:R-:W-:Y:S02]  /*eac0*/  FSETP.GT.AND P4, PT, R11.reuse, R66, PT ;  /* 0x000000420b00720b */ /* 0x040fe40003f84000 */
[C---:B------:R-:W-:Y:S02]  /*ead0*/  FSETP.GT.AND P0, PT, R11.reuse, R68, !P0 ;  /* 0x000000440b00720b */ /* 0x040fe40004704000 */
[----:B------:R-:W-:Y:S01]  /*eae0*/  I2FP.F32.S32 R66, UR14 ;  /* 0x0000000e00427c45 */ /* 0x000fe20008201400 */
[----:B------:R-:W2:Y:S01]  /*eaf0*/  LDCU UR14, c[0x0][0x38c] ;  /* 0x00007180ff0e77ac */ /* 0x000ea20008000800 */
[----:B------:R-:W-:Y:S02]  /*eb00*/  I2FP.F32.S32 R68, UR5 ;  /* 0x0000000500447c45 */ /* 0x000fe40008201400 */
[----:B------:R-:W-:Y:S01]  /*eb10*/  SEL R3, RZ, 0x1, !P0 ;  /* 0x00000001ff037807 */ /* 0x000fe20004000000 */
[----:B------:R-:W3:Y:S01]  /*eb20*/  LDCU UR5, c[0x0][0x38c] ;  /* 0x00007180ff0577ac */ /* 0x000ee20008000800 */
[----:B------:R-:W-:-:S02]  /*eb30*/  FSETP.GT.AND P2, PT, R11, R66, PT ;  /* 0x000000420b00720b */ /* 0x000fc40003f44000 */
[----:B------:R-:W-:Y:S01]  /*eb40*/  I2FP.F32.S32 R66, UR4 ;  /* 0x0000000400427c45 */ /* 0x000fe20008201400 */
[----:B------:R-:W-:Y:S01]  /*eb50*/  @P1 IMAD.IADD R158, R3, 0x1, R70 ;  /* 0x00000001039e1824 */ /* 0x000fe200078e0246 */
[C---:B------:R-:W-:Y:S01]  /*eb60*/  FSETP.GT.AND P0, PT, R11.reuse, R68, PT ;  /* 0x000000440b00720b */ /* 0x040fe20003f04000 */
[----:B-----5:R-:W-:Y:S01]  /*eb70*/  UIADD3 UR4, UPT, UPT, UR8, 0x193, URZ ;  /* 0x0000019308047890 */ /* 0x020fe2000fffe0ff */
[----:B------:R-:W-:Y:S01]  /*eb80*/  I2FP.F32.S32 R68, UR10 ;  /* 0x0000000a00447c45 */ /* 0x000fe20008201400 */
[----:B------:R-:W-:Y:S01]  /*eb90*/  UIADD3 UR8, UPT, UPT, UR9, 0x19e, URZ ;  /* 0x0000019e09087890 */ /* 0x000fe2000fffe0ff */
[C---:B------:R-:W-:Y:S01]  /*eba0*/  FSETP.GT.AND P1, PT, R11.reuse, R66, PT ;  /* 0x000000420b00720b */ /* 0x040fe20003f24000 */
[----:B------:R-:W-:Y:S01]  /*ebb0*/  UIADD3 UR10, UPT, UPT, UR9, 0x1a6, URZ ;  /* 0x000001a6090a7890 */ /* 0x000fe2000fffe0ff */
[----:B------:R-:W-:Y:S02]  /*ebc0*/  SEL R3, R130, 0x6, P3 ;  /* 0x0000000682037807 */ /* 0x000fe40001800000 */
[----:B------:R-:W-:Y:S01]  /*ebd0*/  I2FP.F32.S32 R66, UR7 ;  /* 0x0000000700427c45 */ /* 0x000fe20008201400 */
[----:B------:R-:W-:Y:S01]  /*ebe0*/  UIADD3 UR7, UPT, UPT, UR9, 0x19d, URZ ;  /* 0x0000019d09077890 */ /* 0x000fe2000fffe0ff */
[----:B------:R-:W-:-:S02]  /*ebf0*/  FSETP.GT.AND P3, PT, R11, R68, PT ;  /* 0x000000440b00720b */ /* 0x000fc40003f64000 */
[----:B------:R-:W-:Y:S02]  /*ec00*/  SEL R68, R3, 0x4, P6 ;  /* 0x0000000403447807 */ /* 0x000fe40003000000 */
[C---:B------:R-:W-:Y:S02]  /*ec10*/  FSETP.GT.AND P6, PT, R11.reuse, R66, !P6 ;  /* 0x000000420b00720b */ /* 0x040fe400077c4000 */
[----:B------:R-:W-:Y:S01]  /*ec20*/  I2FP.F32.S32 R70, UR4 ;  /* 0x0000000400467c45 */ /* 0x000fe20008201400 */
[----:B------:R-:W-:Y:S01]  /*ec30*/  UIADD3 UR4, UPT, UPT, UR9, 0x18c, URZ ;  /* 0x0000018c09047890 */ /* 0x000fe2000fffe0ff */
[----:B------:R-:W-:Y:S02]  /*ec40*/  SEL R3, RZ, 0x1, !P6 ;  /* 0x00000001ff037807 */ /* 0x000fe40007000000 */
[----:B------:R-:W-:Y:S01]  /*ec50*/  I2FP.F32.S32 R66, UR7 ;  /* 0x0000000700427c45 */ /* 0x000fe20008201400 */
[----:B------:R-:W-:Y:S01]  /*ec60*/  UIADD3 UR7, UPT, UPT, UR9, 0x1a5, URZ ;  /* 0x000001a509077890 */ /* 0x000fe2000fffe0ff */
[----:B------:R-:W-:Y:S01]  /*ec70*/  FSETP.GT.AND P6, PT, R11, R70, PT ;  /* 0x000000460b00720b */ /* 0x000fe20003fc4000 */
[----:B------:R-:W-:Y:S01]  /*ec80*/  @P5 IMAD.IADD R189, R3, 0x1, R68 ;  /* 0x0000000103bd5824 */ /* 0x000fe200078e0244 */
[----:B------:R-:W-:Y:S01]  /*ec90*/  I2FP.F32.S32 R68, UR8 ;  /* 0x0000000800447c45 */ /* 0x000fe20008201400 */
[----:B------:R-:W-:Y:S01]  /*eca0*/  UIADD3 UR8, UPT, UPT, UR9, 0x194, URZ ;  /* 0x0000019409087890 */ /* 0x000fe2000fffe0ff */
[----:B------:R-:W-:-:S02]  /*ecb0*/  FSETP.GT.AND P5, PT, R11, R66, PT ;  /* 0x000000420b00720b */ /* 0x000fc40003fa4000 */
[----:B------:R-:W-:Y:S02]  /*ecc0*/  SEL R3, R130, 0x6, P2 ;  /* 0x0000000682037807 */ /* 0x000fe40001000000 */
[----:B------:R-:W-:Y:S01]  /*ecd0*/  I2FP.F32.S32 R66, UR4 ;  /* 0x0000000400427c45 */ /* 0x000fe20008201400 */
[----:B0-----:R-:W-:Y:S01]  /*ece0*/  UIADD3 UR4, UPT, UPT, UR12, 0x19b, URZ ;  /* 0x0000019b0c047890 */ /* 0x001fe2000fffe0ff */
[----:B------:R-:W-:Y:S01]  /*ecf0*/  FSETP.GT.AND P2, PT, R11, R68, PT ;  /* 0x000000440b00720b */ /* 0x000fe20003f44000 */
[----:B------:R-:W-:Y:S01]  /*ed00*/  UIADD3 UR12, UPT, UPT, UR9, 0x1f6, URZ ;  /* 0x000001f6090c7890 */ /* 0x000fe2000fffe0ff */
[----:B------:R-:W-:Y:S02]  /*ed10*/  SEL R68, R3, 0x4, P4 ;  /* 0x0000000403447807 */ /* 0x000fe40002000000 */
[----:B------:R-:W-:Y:S02]  /*ed20*/  FSETP.GT.AND P4, PT, R11, R66, !P4 ;  /* 0x000000420b00720b */ /* 0x000fe40006784000 */
[----:B------:R-:W-:Y:S01]  /*ed30*/  I2FP.F32.S32 R66, UR7 ;  /* 0x0000000700427c45 */ /* 0x000fe20008201400 */
[----:B------:R-:W0:Y:S01]  /*ed40*/  LDCU UR7, c[0x0][0x38c] ;  /* 0x00007180ff0777ac */ /* 0x000e220008000800 */
[----:B------:R-:W-:-:S02]  /*ed50*/  SEL R3, RZ, 0x1, !P4 ;  /* 0x00000001ff037807 */ /* 0x000fc40006000000 */
[----:B------:R-:W-:Y:S01]  /*ed60*/  I2FP.F32.S32 R70, UR4 ;  /* 0x0000000400467c45 */ /* 0x000fe20008201400 */
[----:B-1----:R-:W-:Y:S01]  /*ed70*/  UIADD3 UR4, UPT, UPT, UR11, 0x1a3, URZ ;  /* 0x000001a30b047890 */ /* 0x002fe2000fffe0ff */
[----:B------:R-:W-:Y:S01]  /*ed80*/  I2FP.F32.S32 R140, UR19 ;  /* 0x00000013008c7c45 */ /* 0x000fe20008201400 */
[----:B------:R-:W-:Y:S01]  /*ed90*/  @P0 IMAD.IADD R179, R3, 0x1, R68 ;  /* 0x0000000103b30824 */ /* 0x000fe200078e0244 */
[----:B------:R-:W-:Y:S01]  /*eda0*/  I2FP.F32.S32 R68, UR10 ;  /* 0x0000000a00447c45 */ /* 0x000fe20008201400 */
[----:B------:R-:W-:Y:S01]  /*edb0*/  UIADD3 UR10, UPT, UPT, UR9, 0x1f5, URZ ;  /* 0x000001f5090a7890 */ /* 0x000fe2000fffe0ff */
[C---:B------:R-:W-:Y:S01]  /*edc0*/  FSETP.GT.AND P0, PT, R11.reuse, R66, PT ;  /* 0x000000420b00720b */ /* 0x040fe20003f04000 */
[----:B------:R-:W-:Y:S01]  /*edd0*/  UIADD3 UR11, UPT, UPT, UR9, 0x19c, URZ ;  /* 0x0000019c090b7890 */ /* 0x000fe2000fffe0ff */
[----:B------:R-:W-:Y:S02]  /*ede0*/  SEL R3, R130, 0x6, P3 ;  /* 0x0000000682037807 */ /* 0x000fe40001800000 */
[----:B------:R-:W-:Y:S01]  /*edf0*/  I2FP.F32.S32 R66, UR8 ;  /* 0x0000000800427c45 */ /* 0x000fe20008201400 */
[----:B------:R-:W1:Y:S01]  /*ee00*/  LDCU UR8, c[0x0][0x38c] ;  /* 0x00007180ff0877ac */ /* 0x000e620008000800 */
[----:B------:R-:W-:-:S02]  /*ee10*/  FSETP.GT.AND P3, PT, R11, R68, PT ;  /* 0x000000440b00720b */ /* 0x000fc40003f64000 */
[----:B------:R-:W-:Y:S02]  /*ee20*/  SEL R68, R3, 0x4, P1 ;  /* 0x0000000403447807 */ /* 0x000fe40000800000 */
[C---:B------:R-:W-:Y:S02]  /*ee30*/  FSETP.GT.AND P1, PT, R11.reuse, R66, !P1 ;  /* 0x000000420b00720b */ /* 0x040fe40004f24000 */
[----:B------:R-:W-:Y:S01]  /*ee40*/  I2FP.F32.S32 R66, UR10 ;  /* 0x0000000a00427c45 */ /* 0x000fe20008201400 */
[----:B------:R-:W4:Y:S01]  /*ee50*/  LDCU UR10, c[0x0][0x38c] ;  /* 0x00007180ff0a77ac */ /* 0x000f220008000800 */
[----:B------:R-:W-:Y:S02]  /*ee60*/  SEL R3, RZ, 0x1, !P1 ;  /* 0x00000001ff037807 */ /* 0x000fe40004800000 */
[----:B------:R-:W-:Y:S02]  /*ee70*/  FSETP.GT.AND P4, PT, R11, R70, PT ;  /* 0x000000460b00720b */ /* 0x000fe40003f84000 */
[----:B------:R-:W-:Y:S01]  /*ee80*/  I2FP.F32.S32 R70, UR4 ;  /* 0x0000000400467c45 */ /* 0x000fe20008201400 */
[----:B------:R-:W-:Y:S01]  /*ee90*/  @P6 IMAD.IADD R174, R3, 0x1, R68 ;  /* 0x0000000103ae6824 */ /* 0x000fe200078e0244 */
[----:B------:R-:W-:Y:S01]  /*eea0*/  I2FP.F32.S32 R68, UR12 ;  /* 0x0000000c00447c45 */ /* 0x000fe20008201400 */
[----:B------:R-:W-:Y:S01]  /*eeb0*/  UIADD3 UR4, UPT, UPT, UR13, 0x1f3, URZ ;  /* 0x000001f30d047890 */ /* 0x000fe2000fffe0ff */
[C---:B------:R-:W-:Y:S01]  /*eec0*/  FSETP.GT.AND P6, PT, R11.reuse, R66, PT ;  /* 0x000000420b00720b */ /* 0x040fe20003fc4000 */
[----:B------:R-:W-:Y:S01]  /*eed0*/  UIADD3 UR12, UPT, UPT, UR9, 0x1fd, URZ ;  /* 0x000001fd090c7890 */ /* 0x000fe2000fffe0ff */
[----:B------:R-:W-:Y:S01]  /*eee0*/  SEL R3, R130, 0x6, P2 ;  /* 0x0000000682037807 */ /* 0x000fe20001000000 */
[----:B------:R-:W-:Y:S01]  /*eef0*/  UIADD3 UR13, UPT, UPT, UR9, 0x1fe, URZ ;  /* 0x000001fe090d7890 */ /* 0x000fe2000fffe0ff */
[----:B------:R-:W-:Y:S01]  /*ef00*/  I2FP.F32.S32 R66, UR11 ;  /* 0x0000000b00427c45 */ /* 0x000fe20008201400 */
[----:B------:R-:W5:Y:S01]  /*ef10*/  LDCU UR11, c[0x0][0x38c] ;  /* 0x00007180ff0b77ac */ /* 0x000f620008000800 */
[----:B------:R-:W-:-:S02]  /*ef20*/  FSETP.GT.AND P2, PT, R11, R68, PT ;  /* 0x000000440b00720b */ /* 0x000fc40003f44000 */
[----:B------:R-:W-:Y:S02]  /*ef30*/  SEL R68, R3, 0x4, P5 ;  /* 0x0000000403447807 */ /* 0x000fe40002800000 */
[C---:B------:R-:W-:Y:S02]  /*ef40*/  FSETP.GT.AND P5, PT, R11.reuse, R66, !P5 ;  /* 0x000000420b00720b */ /* 0x040fe40006fa4000 */
[----:B------:R-:W-:Y:S02]  /*ef50*/  FSETP.GT.AND P1, PT, R11, R70, PT ;  /* 0x000000460b00720b */ /* 0x000fe40003f24000 */
[----:B------:R-:W-:Y:S02]  /*ef60*/  SEL R3, RZ, 0x1, !P5 ;  /* 0x00000001ff037807 */ /* 0x000fe40006800000 */
[----:B------:R-:W-:Y:S01]  /*ef70*/  I2FP.F32.S32 R70, UR4 ;  /* 0x0000000400467c45 */ /* 0x000fe20008201400 */
[----:B------:R-:W-:Y:S01]  /*ef80*/  UIADD3 UR4, UPT, UPT, UR9, 0x1a4, URZ ;  /* 0x000001a409047890 */ /* 0x000fe2000fffe0ff */
[----:B------:R-:W-:Y:S01]  /*ef90*/  I2FP.F32.S32 R66, UR12 ;  /* 0x0000000c00427c45 */ /* 0x000fe20008201400 */
[----:B------:R-:W-:Y:S01]  /*efa0*/  @P4 IMAD.IADD R167, R3, 0x1, R68 ;  /* 0x0000000103a74824 */ /* 0x000fe200078e0244 */
[----:B------:R-:W-:Y:S01]  /*efb0*/  I2FP.F32.S32 R68, UR13 ;  /* 0x0000000d00447c45 */ /* 0x000fe20008201400 */
[----:B------:R-:W-:Y:S01]  /*efc0*/  UIADD3 UR13, UPT, UPT, UR9, 0x205, URZ ;  /* 0x00000205090d7890 */ /* 0x000fe2000fffe0ff */
[----:B------:R-:W-:Y:S01]  /*efd0*/  FSETP.GT.AND P4, PT, R11, R66, PT ;  /* 0x000000420b00720b */ /* 0x000fe20003f84000 */
[----:B------:R-:W4:Y:S01]  /*efe0*/  LDCU UR12, c[0x0][0x38c] ;  /* 0x00007180ff0c77ac */ /* 0x000f220008000800 */
[----:B------:R-:W-:-:S02]  /*eff0*/  SEL R3, R130, 0x6, P3 ;  /* 0x0000000682037807 */ /* 0x000fc40001800000 */
[----:B------:R-:W-:Y:S01]  /*f000*/  I2FP.F32.S32 R66, UR4 ;  /* 0x0000000400427c45 */ /* 0x000fe20008201400 */
[----:B--2---:R-:W-:Y:S01]  /*f010*/  UIADD3 UR4, UPT, UPT, UR14, 0x1fb, URZ ;  /* 0x000001fb0e047890 */ /* 0x004fe2000fffe0ff */
[----:B------:R-:W-:Y:S01]  /*f020*/  FSETP.GT.AND P3, PT, R11, R68, PT ;  /* 0x000000440b00720b */ /* 0x000fe20003f64000 */
[----:B------:R-:W-:Y:S01]  /*f030*/  UIADD3 UR14, UPT, UPT, UR9, 0x1f4, URZ ;  /* 0x000001f4090e7890 */ /* 0x000fe2000fffe0ff */
[----:B------:R-:W-:Y:S02]  /*f040*/  SEL R68, R3, 0x4, P0 ;  /* 0x0000000403447807 */ /* 0x000fe40000000000 */
[----:B------:R-:W-:Y:S02]  /*f050*/  FSETP.GT.AND P0, PT, R11, R66, !P0 ;  /* 0x000000420b00720b */ /* 0x000fe40004704000 */
[----:B------:R-:W-:Y:S01]  /*f060*/  I2FP.F32.S32 R66, UR13 ;  /* 0x0000000d00427c45 */ /* 0x000fe20008201400 */
[----:B------:R-:W2:Y:S01]  /*f070*/  LDCU UR13, c[0x0][0x38c] ;  /* 0x00007180ff0d77ac */ /* 0x000ea20008000800 */
[----:B------:R-:W-:-:S02]  /*f080*/  SEL R3, RZ, 0x1, !P0 ;  /* 0x00000001ff037807 */ /* 0x000fc40004000000 */
[----:B------:R-:W-:Y:S02]  /*f090*/  FSETP.GT.AND P5, PT, R11, R70, PT ;  /* 0x000000460b00720b */ /* 0x000fe40003fa4000 */
[----:B------:R-:W-:Y:S01]  /*f0a0*/  I2FP.F32.S32 R70, UR4 ;  /* 0x0000000400467c45 */ /* 0x000fe20008201400 */
[----:B------:R-:W-:Y:S01]  /*f0b0*/  @P1 IMAD.IADD R163, R3, 0x1, R68 ;  /* 0x0000000103a31824 */ /* 0x000fe200078e0244 */
[----:B------:R-:W-:Y:S01]  /*f0c0*/  I2FP.F32.S32 R68, UR15 ;  /* 0x0000000f00447c45 */ /* 0x000fe20008201400 */
[----:B---3--:R-:W-:Y:S01]  /*f0d0*/  UIADD3 UR4, UPT, UPT, UR5, 0x203, URZ ;  /* 0x0000020305047890 */ /* 0x008fe2000fffe0ff */
[----:B------:R-:W-:Y:S01]  /*f0e0*/  FSETP.GT.AND P1, PT, R11, R66, PT ;  /* 0x000000420b00720b */ /* 0x000fe20003f24000 */
[----:B------:R-:W-:Y:S01]  /*f0f0*/  UIADD3 UR5, UPT, UPT, UR9, 0x20d, URZ ;  /* 0x0000020d09057890 */ /* 0x000fe2000fffe0ff */
[----:B------:R-:W-:Y:S01]  /*f100*/  SEL R3, R130, 0x6, P2 ;  /* 0x0000000682037807 */ /* 0x000fe20001000000 */
[----:B------:R-:W3:Y:S01]  /*f110*/  LDCU UR15, c[0x0][0x38c] ;  /* 0x00007180ff0f77ac */ /* 0x000ee20008000800 */
[----:B------:R-:W-:-:S02]  /*f120*/  I2FP.F32.S32 R66, UR14 ;  /* 0x0000000e00427c45 */ /* 0x000fc40008201400 */
[----:B------:R-:W-:Y:S01]  /*f130*/  FSETP.GT.AND P2, PT, R11, R68, PT ;  /* 0x000000440b00720b */ /* 0x000fe20003f44000 */
[----:B------:R-:W5:Y:S01]  /*f140*/  LDCU UR14, c[0x0][0x38c] ;  /* 0x00007180ff0e77ac */ /* 0x000f620008000800 */
        /* <DEDUP_REMOVED lines=10> */
[C---:B------:R-:W-:Y:S01]  /*f1f0*/  FSETP.GT.AND P5, PT, R11.reuse, R66, PT ;  /* 0x000000420b00720b */ /* 0x040fe20003fa4000 */
[----:B------:R-:W-:Y:S01]  /*f200*/  UIADD3 UR17, UPT, UPT, UR9, 0x216, URZ ;  /* 0x0000021609117890 */ /* 0x000fe2000fffe0ff */
[----:B------:R-:W-:Y:S01]  /*f210*/  SEL R3, R130, 0x6, P3 ;  /* 0x0000000682037807 */ /* 0x000fe20001800000 */
[----:B------:R-:W4:Y:S01]  /*f220*/  LDCU UR16, c[0x0][0x38c] ;  /* 0x00007180ff1077ac */ /* 0x000f220008000800 */
[----:B------:R-:W-:Y:S02]  /*f230*/  I2FP.F32.S32 R66, UR5 ;  /* 0x0000000500427c45 */ /* 0x000fe40008201400 */
[----:B------:R-:W-:Y:S01]  /*f240*/  FSETP.GT.AND P3, PT, R11, R68, PT ;  /* 0x000000440b00720b */ /* 0x000fe20003f64000 */
[----:B------:R-:W-:Y:S01]  /*f250*/  UIADD3 UR5, UPT, UPT, UR9, 0x215, URZ ;  /* 0x0000021509057890 */ /* 0x000fe2000fffe0ff */
[----:B------:R-:W-:-:S02]  /*f260*/  SEL R68, R3, 0x4, P4 ;  /* 0x0000000403447807 */ /* 0x000fc40002000000 */
        /* <DEDUP_REMOVED lines=13> */
[----:B0-----:R-:W-:Y:S01]  /*f340*/  UIADD3 UR4, UPT, UPT, UR7, 0x37d, URZ ;  /* 0x0000037d07047890 */ /* 0x001fe2000fffe0ff */
[----:B------:R-:W-:Y:S01]  /*f350*/  FSETP.GT.AND P2, PT, R11, R68, PT ;  /* 0x000000440b00720b */ /* 0x000fe20003f44000 */
[----:B------:R-:W-:Y:S01]  /*f360*/  UIADD3 UR7, UPT, UPT, UR9, 0x20c, URZ ;  /* 0x0000020c09077890 */ /* 0x000fe2000fffe0ff */
[----:B------:R-:W-:Y:S01]  /*f370*/  SEL R68, R3, 0x4, P1 ;  /* 0x0000000403447807 */ /* 0x000fe20000800000 */
[----:B------:R-:W-:Y:S01]  /*f380*/  IMAD.IADD R3, R148, 0x1, R171 ;  /* 0x0000000194037824 */ /* 0x000fe200078e02ab */
[C---:B------:R-:W-:Y:S01]  /*f390*/  FSETP.GT.AND P1, PT, R11.reuse, R66, !P1 ;  /* 0x000000420b00720b */ /* 0x040fe20004f24000 */
[----:B------:R-:W-:Y:S01]  /*f3a0*/  UIADD3 UR9, UPT, UPT, UR9, 0x214, URZ ;  /* 0x0000021409097890 */ /* 0x000fe2000fffe0ff */
[----:B------:R-:W-:Y:S01]  /*f3b0*/  I2FP.F32.S32 R66, UR5 ;  /* 0x0000000500427c45 */ /* 0x000fe20008201400 */
[----:B-1----:R-:W-:Y:S01]  /*f3c0*/  UIADD3 UR5, UPT, UPT, UR8, 0x37e, URZ ;  /* 0x0000037e08057890 */ /* 0x002fe2000fffe0ff */
[----:B------:R-:W-:Y:S01]  /*f3d0*/  SEL R59, RZ, 0x1, !P1 ;  /* 0x00000001ff3b7807 */ /* 0x000fe20004800000 */
[----:B------:R-:W0:Y:S01]  /*f3e0*/  LDCU UR8, c[0x0][0x38c] ;  /* 0x00007180ff0877ac */ /* 0x000e220008000800 */
[----:B------:R-:W-:-:S02]  /*f3f0*/  FSETP.GT.AND P1, PT, R11, R66, PT ;  /* 0x000000420b00720b */ /* 0x000fc40003f24000 */
[----:B------:R-:W-:Y:S01]  /*f400*/  FSETP.GT.AND P4, PT, R11, R70, PT ;  /* 0x000000460b00720b */ /* 0x000fe20003f84000 */
[----:B------:R-:W-:Y:S01]  /*f410*/  @P6 IMAD.IADD R3, R59, 0x1, R68 ;  /* 0x000000013b036824 */ /* 0x000fe200078e0244 */
[----:B------:R-:W-:Y:S01]  /*f420*/  SEL R59, R130, 0x6, P3 ;  /* 0x00000006823b7807 */ /* 0x000fe20001800000 */
[----:B------:R-:W1:Y:S01]  /*f430*/  LDCU UR18, c[0x0][0x38c] ;  /* 0x00007180ff1277ac */ /* 0x000e620008000800 */
[----:B------:R-:W-:Y:S02]  /*f440*/  I2FP.F32.S32 R66, UR7 ;  /* 0x0000000700427c45 */ /* 0x000fe40008201400 */
[----:B------:R-:W-:Y:S01]  /*f450*/  I2FP.F32.S32 R68, UR5 ;  /* 0x0000000500447c45 */ /* 0x000fe20008201400 */
[----:B-----5:R-:W-:Y:S01]  /*f460*/  UIADD3 UR5, UPT, UPT, UR14, 0x38d, URZ ;  /* 0x0000038d0e057890 */ /* 0x020fe2000fffe0ff */
[----:B------:R-:W-:Y:S01]  /*f470*/  SEL R70, R59, 0x4, P5 ;  /* 0x000000043b467807 */ /* 0x000fe20002800000 */
[----:B----4-:R-:W-:Y:S01]  /*f480*/  UIADD3 UR7, UPT, UPT, UR16, 0x395, URZ ;  /* 0x0000039510077890 */ /* 0x010fe2000fffe0ff */
[----:B------:R-:W-:Y:S01]  /*f490*/  FSETP.GT.AND P5, PT, R11, R66, !P5 ;  /* 0x000000420b00720b */ /* 0x000fe20006fa4000 */
[----:B------:R-:W4:Y:S01]  /*f4a0*/  LDCU UR14, c[0x0][0x38c] ;  /* 0x00007180ff0e77ac */ /* 0x000f220008000800 */
[----:B------:R-:W-:-:S02]  /*f4b0*/  I2FP.F32.S32 R72, UR4 ;  /* 0x0000000400487c45 */ /* 0x000fc40008201400 */
[----:B------:R-:W-:Y:S01]  /*f4c0*/  SEL R59, RZ, 0x1, !P5 ;  /* 0x00000001ff3b7807 */ /* 0x000fe20006800000 */
[----:B------:R-:W-:Y:S01]  /*f4d0*/  UIADD3 UR4, UPT, UPT, UR11, 0x385, URZ ;  /* 0x000003850b047890 */ /* 0x000fe2000fffe0ff */
[----:B------:R-:W-:Y:S01]  /*f4e0*/  FSETP.GT.AND P3, PT, R11, R68, PT ;  /* 0x000000440b00720b */ /* 0x000fe20003f64000 */
[----:B------:R-:W5:Y:S01]  /*f4f0*/  LDCU UR11, c[0x0][0x38c] ;  /* 0x00007180ff0b77ac */ /* 0x000f620008000800 */
[----:B------:R-:W-:Y:S01]  /*f500*/  I2FP.F32.S32 R68, UR5 ;  /* 0x0000000500447c45 */ /* 0x000fe20008201400 */
[----:B------:R-:W-:Y:S01]  /*f510*/  @P4 IMAD.IADD R160, R59, 0x1, R70 ;  /* 0x000000013ba04824 */ /* 0x000fe200078e0246 */
[----:B------:R-:W-:Y:S01]  /*f520*/  SEL R59, R130, 0x6, P2 ;  /* 0x00000006823b7807 */ /* 0x000fe20001000000 */
[----:B0-----:R-:W-:Y:S01]  /*f530*/  UIADD3 UR5, UPT, UPT, UR8, 0x39d, URZ ;  /* 0x0000039d08057890 */ /* 0x001fe2000fffe0ff */
[----:B------:R-:W-:Y:S01]  /*f540*/  I2FP.F32.S32 R66, UR4 ;  /* 0x0000000400427c45 */ /* 0x000fe20008201400 */
[----:B------:R-:W0:Y:S01]  /*f550*/  LDCU UR8, c[0x0][0x38c] ;  /* 0x00007180ff0877ac */ /* 0x000e220008000800 */
[----:B------:R-:W-:-:S02]  /*f560*/  FSETP.GT.AND P4, PT, R11, R68, PT ;  /* 0x000000440b00720b */ /* 0x000fc40003f84000 */
[----:B------:R-:W-:Y:S01]  /*f570*/  I2FP.F32.S32 R68, UR7 ;  /* 0x0000000700447c45 */ /* 0x000fe20008201400 */
[----:B------:R-:W-:Y:S01]  /*f580*/  UIADD3 UR4, UPT, UPT, UR10, 0x37c, URZ ;  /* 0x0000037c0a047890 */ /* 0x000fe2000fffe0ff */
[C---:B------:R-:W-:Y:S01]  /*f590*/  FSETP.GT.AND P5, PT, R11.reuse, R66, PT ;  /* 0x000000420b00720b */ /* 0x040fe20003fa4000 */
[----:B------:R-:W1:Y:S01]  /*f5a0*/  LDCU UR10, c[0x0][0x38c] ;  /* 0x00007180ff0a77ac */ /* 0x000e620008000800 */
[----:B------:R-:W-:Y:S02]  /*f5b0*/  I2FP.F32.S32 R66, UR9 ;  /* 0x0000000900427c45 */ /* 0x000fe40008201400 */
[----:B------:R-:W-:Y:S01]  /*f5c0*/  FSETP.GT.AND P2, PT, R11, R68, PT ;  /* 0x000000440b00720b */ /* 0x000fe20003f44000 */
[----:B------:R-:W1:Y:S01]  /*f5d0*/  LDCU UR9, c[0x0][0x38c] ;  /* 0x00007180ff0977ac */ /* 0x000e620008000800 */
[----:B------:R-:W-:Y:S02]  /*f5e0*/  SEL R68, R59, 0x4, P0 ;  /* 0x000000043b447807 */ /* 0x000fe40000000000 */
[C---:B------:R-:W-:Y:S01]  /*f5f0*/  FSETP.GT.AND P0, PT, R11.reuse, R66, !P0 ;  /* 0x000000420b00720b */ /* 0x040fe20004704000 */
[----:B-----5:R-:W-:Y:S01]  /*f600*/  UIADD3 UR7, UPT, UPT, UR11, 0x39c, URZ ;  /* 0x0000039c0b077890 */ /* 0x020fe2000fffe0ff */
[----:B------:R-:W-:Y:S01]  /*f610*/  I2FP.F32.S32 R66, UR5 ;  /* 0x0000000500427c45 */ /* 0x000fe20008201400 */
[----:B--2---:R-:W-:Y:S01]  /*f620*/  UIADD3 UR5, UPT, UPT, UR13, 0x384, URZ ;  /* 0x000003840d057890 */ /* 0x004fe2000fffe0ff */
[----:B------:R-:W-:Y:S01]  /*f630*/  SEL R59, RZ, 0x1, !P0 ;  /* 0x00000001ff3b7807 */ /* 0x000fe20004000000 */
[----:B------:R-:W2:Y:S01]  /*f640*/  LDCU UR11, c[0x0][0x38c] ;  /* 0x00007180ff0b77ac */ /* 0x000ea20008000800 */
[----:B------:R-:W-:-:S02]  /*f650*/  FSETP.GT.AND P0, PT, R11, R66, PT ;  /* 0x000000420b00720b */ /* 0x000fc40003f04000 */
[----:B------:R-:W-:Y:S01]  /*f660*/  I2FP.F32.S32 R66, UR4 ;  /* 0x0000000400427c45 */ /* 0x000fe20008201400 */
[----:B------:R-:W-:Y:S01]  /*f670*/  @P1 IMAD.IADD R199, R59, 0x1, R68 ;  /* 0x000000013bc71824 */ /* 0x000fe200078e0244 */
[----:B---3--:R-:W-:Y:S01]  /*f680*/  UIADD3 UR4, UPT, UPT, UR15, 0x38c, URZ ;  /* 0x0000038c0f047890 */ /* 0x008fe2000fffe0ff */
[----:B------:R-:W-:Y:S01]  /*f690*/  I2FP.F32.S32 R68, UR5 ;  /* 0x0000000500447c45 */ /* 0x000fe20008201400 */
[----:B------:R-:W-:Y:S01]  /*f6a0*/  UIADD3 UR5, UPT, UPT, UR17, 0x394, URZ ;  /* 0x0000039411057890 */ /* 0x000fe2000fffe0ff */
[C---:B------:R-:W-:Y:S01]  /*f6b0*/  FSETP.GT.AND P6, PT, R11.reuse, R72, PT ;  /* 0x000000480b00720b */ /* 0x040fe20003fc4000 */
[----:B------:R-:W3:Y:S01]  /*f6c0*/  LDCU UR13, c[0x0][0x38c] ;  /* 0x00007180ff0d77ac */ /* 0x000ee20008000800 */
[----:B------:R-:W-:Y:S02]  /*f6d0*/  SEL R73, R130, 0x6, P3 ;  /* 0x0000000682497807 */ /* 0x000fe40001800000 */
[C---:B------:R-:W-:Y:S01]  /*f6e0*/  FSETP.GT.AND P1, PT, R11.reuse, R66, !P6 ;  /* 0x000000420b00720b */ /* 0x040fe20007724000 */
[----:B------:R-:W5:Y:S01]  /*f6f0*/  LDCU UR15, c[0x0][0x38c] ;  /* 0x00007180ff0f77ac */ /* 0x000f620008000800 */
[----:B------:R-:W-:-:S02]  /*f700*/  FSETP.GT.AND P3, PT, R11, R68, !P5 ;  /* 0x000000440b00720b */ /* 0x000fc40006f64000 */
[----:B------:R-:W-:Y:S01]  /*f710*/  I2FP.F32.S32 R66, UR4 ;  /* 0x0000000400427c45 */ /* 0x000fe20008201400 */
[----:B----4-:R-:W-:Y:S01]  /*f720*/  UIADD3 UR4, UPT, UPT, UR14, 0x3a5, URZ ;  /* 0x000003a50e047890 */ /* 0x010fe2000fffe0ff */
[----:B------:R-:W-:Y:S01]  /*f730*/  I2FP.F32.S32 R68, UR5 ;  /* 0x0000000500447c45 */ /* 0x000fe20008201400 */
[----:B0-----:R-:W-:Y:S01]  /*f740*/  UIADD3 UR5, UPT, UPT, UR8, 0x3a4, URZ ;  /* 0x000003a408057890 */ /* 0x001fe2000fffe0ff */
[----:B------:R-:W-:Y:S01]  /*f750*/  SEL R71, RZ, 0x1, !P1 ;  /* 0x00000001ff477807 */ /* 0x000fe20004800000 */
[----:B------:R-:W0:Y:S01]  /*f760*/  LDCU UR8, c[0x0][0x38c] ;  /* 0x00007180ff0877ac */ /* 0x000e220008000800 */
[----:B------:R-:W-:Y:S02]  /*f770*/  SEL R59, RZ, 0x1, !P3 ;  /* 0x00000001ff3b7807 */ /* 0x000fe40005800000 */
[C---:B------:R-:W-:Y:S01]  /*f780*/  FSETP.GT.AND P1, PT, R11.reuse, R66, !P4 ;  /* 0x000000420b00720b */ /* 0x040fe20006724000 */
[----:B------:R-:W4:Y:S01]  /*f790*/  LDCU UR14, c[0x0][0x38c] ;  /* 0x00007180ff0e77ac */ /* 0x000f220008000800 */
[----:B------:R-:W-:-:S02]  /*f7a0*/  FSETP.GT.AND P3, PT, R11, R68, !P2 ;  /* 0x000000440b00720b */ /* 0x000fc40005764000 */
[----:B------:R-:W-:Y:S01]  /*f7b0*/  I2FP.F32.S32 R66, UR7 ;  /* 0x0000000700427c45 */ /* 0x000fe20008201400 */
[----:B------:R-:W2:Y:S01]  /*f7c0*/  LDCU UR7, c[0x0][0x38c] ;  /* 0x00007180ff0777ac */ /* 0x000ea20008000800 */
[----:B------:R-:W-:Y:S02]  /*f7d0*/  I2FP.F32.S32 R68, UR4 ;  /* 0x0000000400447c45 */ /* 0x000fe40008201400 */
[----:B------:R-:W-:Y:S01]  /*f7e0*/  SEL R69, RZ, 0x1, !P3 ;  /* 0x00000001ff457807 */ /* 0x000fe20005800000 */
[----:B------:R-:W-:Y:S01]  /*f7f0*/  UIADD3 UR4, UPT, UPT, UR12, 0x386, URZ ;  /* 0x000003860c047890 */ /* 0x000fe2000fffe0ff */
[----:B------:R-:W-:Y:S01]  /*f800*/  SEL R65, RZ, 0x1, !P1 ;  /* 0x00000001ff417807 */ /* 0x000fe20004800000 */
[----:B------:R-:W3:Y:S01]  /*f810*/  LDCU UR12, c[0x0][0x38c] ;  /* 0x00007180ff0c77ac */ /* 0x000ee20008000800 */
[C---:B------:R-:W-:Y:S02]  /*f820*/  FSETP.GT.AND P3, PT, R11.reuse, R66, !P0 ;  /* 0x000000420b00720b */ /* 0x040fe40004764000 */
[----:B------:R-:W-:Y:S01]  /*f830*/  FSETP.GT.AND P1, PT, R11, R68, PT ;  /* 0x000000440b00720b */ /* 0x000fe20003f24000 */
[----:B------:R-:W5:Y:S01]  /*f840*/  LDCU UR16, c[0x0][0x38c] ;  /* 0x00007180ff1077ac */ /* 0x000f620008000800 */
[----:B------:R-:W-:-:S02]  /*f850*/  I2FP.F32.S32 R66, UR5 ;  /* 0x0000000500427c45 */ /* 0x000fc40008201400 */
[----:B------:R-:W-:Y:S01]  /*f860*/  SEL R79, RZ, 0x1, !P3 ;  /* 0x00000001ff4f7807 */ /* 0x000fe20005800000 */
[----:B-1----:R-:W-:Y:S01]  /*f870*/  UIADD3 UR5, UPT, UPT, UR9, 0x3ad, URZ ;  /* 0x000003ad09057890 */ /* 0x002fe2000fffe0ff */
[C---:B------:R-:W-:Y:S01]  /*f880*/  FSETP.GT.AND P3, PT, R11.reuse, R66, !P1 ;  /* 0x000000420b00720b */ /* 0x040fe20004f64000 */
[----:B------:R-:W1:Y:S01]  /*f890*/  LDCU UR9, c[0x0][0x38c] ;  /* 0x00007180ff0977ac */ /* 0x000e620008000800 */
[----:B------:R-:W-:Y:S02]  /*f8a0*/  I2FP.F32.S32 R66, UR4 ;  /* 0x0000000400427c45 */ /* 0x000fe40008201400 */
[----:B------:R-:W-:Y:S01]  /*f8b0*/  SEL R81, RZ, 0x1, !P3 ;  /* 0x00000001ff517807 */ /* 0x000fe20005800000 */
[----:B------:R-:W-:Y:S01]  /*f8c0*/  UIADD3 UR4, UPT, UPT, UR10, 0x3ac, URZ ;  /* 0x000003ac0a047890 */ /* 0x000fe2000fffe0ff */
[----:B------:R-:W-:Y:S01]  /*f8d0*/  FSETP.GT.AND P3, PT, R11, R66, PT ;  /* 0x000000420b00720b */ /* 0x000fe20003f64000 */
[----:B------:R-:W4:Y:S01]  /*f8e0*/  LDCU UR10, c[0x0][0x38c] ;  /* 0x00007180ff0a77ac */ /* 0x000f220008000800 */
[----:B------:R-:W-:-:S02]  /*f8f0*/  I2FP.F32.S32 R66, UR5 ;  /* 0x0000000500427c45 */ /* 0x000fc40008201400 */
[----:B------:R-:W-:Y:S01]  /*f900*/  SEL R99, R130, 0x6, P3 ;  /* 0x0000000682637807 */ /* 0x000fe20001800000 */
[----:B------:R-:W3:Y:S01]  /*f910*/  LDCU UR5, c[0x0][0x38c] ;  /* 0x00007180ff0577ac */ /* 0x000ee20008000800 */
[C---:B------:R-:W-:Y:S02]  /*f920*/  FSETP.GT.AND P3, PT, R11.reuse, R66, PT ;  /* 0x000000420b00720b */ /* 0x040fe40003f64000 */
[----:B------:R-:W-:Y:S01]  /*f930*/  I2FP.F32.S32 R66, UR4 ;  /* 0x0000000400427c45 */ /* 0x000fe20008201400 */
[----:B------:R-:W5:Y:S01]  /*f940*/  LDCU UR17, c[0x0][0x38c] ;  /* 0x00007180ff1177ac */ /* 0x000f620008000800 */
[----:B------:R-:W-:Y:S02]  /*f950*/  I2FP.F32.S32 R142, UR20 ;  /* 0x00000014008e7c45 */ /* 0x000fe40008201400 */
[----:B------:R-:W-:Y:S01]  /*f960*/  FSETP.GT.AND P6, PT, R11, R66, !P3 ;  /* 0x000000420b00720b */ /* 0x000fe20005fc4000 */
[----:B------:R-:W5:Y:S01]  /*f970*/  LDCU UR4, c[0x0][0x38c] ;  /* 0x00007180ff0477ac */ /* 0x000f620008000800 */
[----:B------:R-:W-:-:S02]  /*f980*/  I2FP.F32.S32 R148, UR21 ;  /* 0x0000001500947c45 */ /* 0x000fc40008201400 */
[----:B------:R-:W-:Y:S01]  /*f990*/  SEL R97, RZ, 0x1, !P6 ;  /* 0x00000001ff617807 */ /* 0x000fe20007000000 */
[----:B--2---:R-:W-:Y:S01]  /*f9a0*/  UIADD3 UR7, UPT, UPT, UR7, 0x39e, URZ ;  /* 0x0000039e07077890 */ /* 0x004fe2000fffe0ff */
[----:B------:R-:W-:Y:S01]  /*f9b0*/  I2FP.F32.S32 R150, UR22 ;  /* 0x0000001600967c45 */ /* 0x000fe20008201400 */
[----:B0-----:R-:W-:Y:S01]  /*f9c0*/  UIADD3 UR8, UPT, UPT, UR8, 0x3a6, URZ ;  /* 0x000003a608087890 */ /* 0x001fe2000fffe0ff */
[----:B------:R-:W-:Y:S01]  /*f9d0*/  I2FP.F32.S32 R170, UR23 ;  /* 0x0000001700aa7c45 */ /* 0x000fe20008201400 */
[----:B-1----:R-:W-:Y:S01]  /*f9e0*/  UIADD3 UR9, UPT, UPT, UR9, 0x3ae, URZ ;  /* 0x000003ae09097890 */ /* 0x002fe2000fffe0ff */
[----:B------:R-:W-:Y:S01]  /*f9f0*/  I2FP.F32.S32 R172, UR24 ;  /* 0x0000001800ac7c45 */ /* 0x000fe20008201400 */
[----:B---3--:R-:W-:Y:S01]  /*fa00*/  UIADD3 UR5, UPT, UPT, UR5, 0x396, URZ ;  /* 0x0000039605057890 */ /* 0x008fe2000fffe0ff */
[----:B------:R-:W-:Y:S01]  /*fa10*/  I2FP.F32.S32 R100, UR7 ;  /* 0x0000000700647c45 */ /* 0x000fe20008201400 */
[----:B----4-:R-:W-:Y:S01]  /*fa20*/  UIADD3 UR10, UPT, UPT, UR10, 0x3b5, URZ ;  /* 0x000003b50a0a7890 */ /* 0x010fe2000fffe0ff */
[----:B------:R-:W-:Y:S01]  /*fa30*/  I2FP.F32.S32 R102, UR8 ;  /* 0x0000000800667c45 */ /* 0x000fe20008201400 */
[----:B------:R-:W-:Y:S01]  /*fa40*/  UIADD3 UR11, UPT, UPT, UR11, 0x3b6, URZ ;  /* 0x000003b60b0b7890 */ /* 0x000fe2000fffe0ff */
[----:B------:R-:W-:Y:S01]  /*fa50*/  I2FP.F32.S32 R112, UR9 ;  /* 0x0000000900707c45 */ /* 0x000fe20008201400 */
[----:B------:R-:W-:Y:S01]  /*fa60*/  UIADD3 UR12, UPT, UPT, UR12, 0x3b4, URZ ;  /* 0x000003b40c0c7890 */ /* 0x000fe2000fffe0ff */
[----:B------:R-:W-:Y:S01]  /*fa70*/  I2FP.F32.S32 R98, UR5 ;  /* 0x0000000500627c45 */ /* 0x000fe20008201400 */
[----:B-----5:R-:W-:Y:S01]  /*fa80*/  UIADD3 UR4, UPT, UPT, UR4, 0x38e, URZ ;  /* 0x0000038e04047890 */ /* 0x020fe2000fffe0ff */
[----:B------:R-:W-:Y:S01]  /*fa90*/  I2FP.F32.S32 R114, UR10 ;  /* 0x0000000a00727c45 */ /* 0x000fe20008201400 */
[----:B------:R-:W-:Y:S01]  /*faa0*/  UIADD3 UR13, UPT, UPT, UR13, 0x3bd, URZ ;  /* 0x000003bd0d0d7890 */ /* 0x000fe2000fffe0ff */
        /* <DEDUP_REMOVED lines=10> */
[----:B------:R-:W-:-:S02]  /*fb50*/  I2FP.F32.S32 R132, UR15 ;  /* 0x0000000f00847c45 */ /* 0x000fc40008201400 */
[----:B------:R-:W-:Y:S02]  /*fb60*/  I2FP.F32.S32 R134, UR16 ;  /* 0x0000001000867c45 */ /* 0x000fe40008201400 */
[----:B------:R-:W-:Y:S02]  /*fb70*/  I2FP.F32.S32 R136, UR17 ;  /* 0x0000001100887c45 */ /* 0x000fe40008201400 */
[----:B------:R-:W-:Y:S02]  /*fb80*/  I2FP.F32.S32 R138, UR18 ;  /* 0x00000012008a7c45 */ /* 0x000fe40008201400 */
[----:B------:R-:W-:Y:S02]  /*fb90*/  I2FP.F32.S32 R182, UR25 ;  /* 0x0000001900b67c45 */ /* 0x000fe40008201400 */
[----:B------:R-:W-:Y:S02]  /*fba0*/  I2FP.F32.S32 R194, UR26 ;  /* 0x0000001a00c27c45 */ /* 0x000fe40008201400 */
        /* <DEDUP_REMOVED lines=13> */
[----:B------:R-:W-:Y:S01]  /*fc80*/  I2FP.F32.S32 R66, UR42 ;  /* 0x0000002a00427c45 */ /* 0x000fe20008201400 */
[----:B------:R-:W-:Y:S01]  /*fc90*/  UIADD3 UR4, UPT, UPT, UR6, 0x383, URZ ;  /* 0x0000038306047890 */ /* 0x000fe2000fffe0ff */
[----:B------:R-:W-:Y:S01]  /*fca0*/  SEL R222, R99, 0x4, P5 ;  /* 0x0000000463de7807 */ /* 0x000fe20002800000 */
[----:B------:R-:W-:Y:S01]  /*fcb0*/  IMAD.IADD R15, R15, 0x1, R62 ;  /* 0x000000010f0f7824 */ /* 0x000fe200078e023e */
[----:B------:R-:W-:Y:S01]  /*fcc0*/  UIADD3 UR5, UPT, UPT, UR6, 0x3e3, URZ ;  /* 0x000003e306057890 */ /* 0x000fe2000fffe0ff */
[----:B------:R-:W-:Y:S01]  /*fcd0*/  IMAD.IADD R35, R35, 0x1, R38 ;  /* 0x0000000123237824 */ /* 0x000fe200078e0226 */
[----:B------:R-:W-:Y:S01]  /*fce0*/  UIADD3 UR7, UPT, UPT, UR6, 0x3eb, URZ ;  /* 0x000003eb06077890 */ /* 0x000fe2000fffe0ff */
[----:B------:R-:W-:Y:S01]  /*fcf0*/  I2FP.F32.S32 R220, UR4 ;  /* 0x0000000400dc7c45 */ /* 0x000fe20008201400 */
[----:B------:R-:W-:Y:S01]  /*fd00*/  UIADD3 UR4, UPT, UPT, UR6, 0x38b, URZ ;  /* 0x0000038b06047890 */ /* 0x000fe2000fffe0ff */
[----:B------:R-:W-:Y:S01]  /*fd10*/  IMAD.IADD R37, R37, 0x1, R40 ;  /* 0x0000000125257824 */ /* 0x000fe200078e0228 */
[----:B------:R-:W-:Y:S01]  /*fd20*/  UIADD3 UR11, UPT, UPT, UR6, 0x7, URZ ;  /* 0x00000007060b7890 */ /* 0x000fe2000fffe0ff */
[----:B------:R-:W-:Y:S01]  /*fd30*/  FSETP.GT.AND P5, PT, R11, R220, PT ;  /* 0x000000dc0b00720b */ /* 0x000fe20003fa4000 */
[----:B------:R-:W-:Y:S01]  /*fd40*/  IMAD.IADD R39, R39, 0x1, R42 ;  /* 0x0000000127277824 */ /* 0x000fe200078e022a */
[----:B------:R-:W-:Y:S01]  /*fd50*/  UIADD3 UR10, UPT, UPT, UR6, 0x3fb, URZ ;  /* 0x000003fb060a7890 */ /* 0x000fe2000fffe0ff */
[----:B------:R-:W-:Y:S01]  /*fd60*/  I2FP.F32.S32 R62, UR4 ;  /* 0x00000004003e7c45 */ /* 0x000fe20008201400 */
[----:B------:R-:W-:Y:S01]  /*fd70*/  UIADD3 UR4, UPT, UPT, UR6, 0x393, URZ ;  /* 0x0000039306047890 */ /* 0x000fe2000fffe0ff */
[----:B------:R-:W-:Y:S01]  /*fd80*/  IMAD.IADD R41, R41, 0x1, R44 ;  /* 0x0000000129297824 */ /* 0x000fe200078e022c */
[----:B------:R-:W-:Y:S01]  /*fd90*/  UIADD3 UR12, UPT, UPT, UR6, 0x17, URZ ;  /* 0x00000017060c7890 */ /* 0x000fe2000fffe0ff */
[----:B------:R-:W-:Y:S01]  /*fda0*/  IMAD.IADD R43, R43, 0x1, R46 ;  /* 0x000000012b2b7824 */ /* 0x000fe200078e022e */
[----:B------:R-:W-:Y:S01]  /*fdb0*/  UIADD3 UR16, UPT, UPT, UR6, 0x27, URZ ;  /* 0x0000002706107890 */ /* 0x000fe2000fffe0ff */
[----:B------:R-:W-:Y:S01]  /*fdc0*/  IMAD.IADD R45, R45, 0x1, R48 ;  /* 0x000000012d2d7824 */ /* 0x000fe200078e0230 */
[----:B------:R-:W-:Y:S01]  /*fdd0*/  UIADD3 UR17, UPT, UPT, UR6, 0x37, URZ ;  /* 0x0000003706117890 */ /* 0x000fe2000fffe0ff */
[----:B------:R-:W-:Y:S01]  /*fde0*/  IMAD.IADD R47, R47, 0x1, R50 ;  /* 0x000000012f2f7824 */ /* 0x000fe200078e0232 */
[----:B------:R-:W-:Y:S01]  /*fdf0*/  UIADD3 UR19, UPT, UPT, UR6, 0x47, URZ ;  /* 0x0000004706137890 */ /* 0x000fe2000fffe0ff */
[----:B------:R-:W-:Y:S01]  /*fe00*/  @P5 IMAD.IADD R15, R59, 0x1, R222 ;  /* 0x000000013b0f5824 */ /* 0x000fe200078e02de */
[----:B------:R-:W-:Y:S01]  /*fe10*/  FSETP.GT.AND P5, PT, R11, R84, PT ;  /* 0x000000540b00720b */ /* 0x000fe20003fa4000 */
[----:B------:R-:W-:Y:S01]  /*fe20*/  IMAD.IADD R49, R49, 0x1, R52 ;  /* 0x0000000131317824 */ /* 0x000fe200078e0234 */
[----:B------:R-:W-:Y:S01]  /*fe30*/  UIADD3 UR21, UPT, UPT, UR6, 0x67, URZ ;  /* 0x0000006706157890 */ /* 0x000fe2000fffe0ff */
[----:B------:R-:W-:Y:S01]  /*fe40*/  IMAD.IADD R51, R51, 0x1, R54 ;  /* 0x0000000133337824 */ /* 0x000fe200078e0236 */
[----:B------:R-:W-:Y:S01]  /*fe50*/  SEL R84, R130, 0x6, P5 ;  /* 0x0000000682547807 */ /* 0x000fe20002800000 */
[----:B------:R-:W-:Y:S01]  /*fe60*/  IMAD.IADD R53, R53, 0x1, R56 ;  /* 0x0000000135357824 */ /* 0x000fe200078e0238 */
[----:B------:R-:W-:Y:S01]  /*fe70*/  FSETP.GT.AND P5, PT, R11, R114, PT ;  /* 0x000000720b00720b */ /* 0x000fe20003fa4000 */
[----:B------:R-:W-:Y:S01]  /*fe80*/  IMAD.IADD R55, R55, 0x1, R58 ;  /* 0x0000000137377824 */ /* 0x000fe200078e023a */
[----:B------:R-:W-:Y:S01]  /*fe90*/  SEL R84, R84, 0x4, P4 ;  /* 0x0000000454547807 */ /* 0x000fe20002000000 */
[----:B------:R-:W-:Y:S01]  /*fea0*/  IMAD.IADD R57, R57, 0x1, R60 ;  /* 0x0000000139397824 */ /* 0x000fe200078e023c */
[----:B------:R-:W-:Y:S01]  /*feb0*/  FSETP.GT.AND P4, PT, R11, R62, PT ;  /* 0x0000003e0b00720b */ /* 0x000fe20003f84000 */
[----:B------:R-:W-:Y:S01]  /*fec0*/  IMAD.IADD R29, R29, 0x1, R30 ;  /* 0x000000011d1d7824 */ /* 0x000fe200078e021e */
[----:B------:R-:W-:Y:S01]  /*fed0*/  I2FP.F32.S32 R62, UR4 ;  /* 0x00000004003e7c45 */ /* 0x000fe20008201400 */
[----:B------:R-:W-:Y:S01]  /*fee0*/  UIADD3 UR4, UPT, UPT, UR6, 0x39b, URZ ;  /* 0x0000039b06047890 */ /* 0x000fe2000fffe0ff */
[----:B------:R-:W-:Y:S01]  /*fef0*/  FSETP.GT.AND P6, PT, R11, R124, !P5 ;  /* 0x0000007c0b00720b */ /* 0x000fe20006fc4000 */
[----:B------:R-:W-:Y:S01]  /*ff00*/  IMAD.IADD R181, R181, 0x1, R36 ;  /* 0x00000001b5b57824 */ /* 0x000fe200078e0224 */
[----:B------:R-:W-:Y:S01]  /*ff10*/  I2FP.F32.S32 R36, UR11 ;  /* 0x0000000b00247c45 */ /* 0x000fe20008201400 */
[----:B------:R-:W-:Y:S01]  /*ff20*/  IMAD.IADD R34, R33, 0x1, R34 ;  /* 0x0000000121227824 */ /* 0x000fe200078e0222 */
[----:B------:R-:W-:Y:S01]  /*ff30*/  SEL R59, RZ, 0x1, !P6 ;  /* 0x00000001ff3b7807 */ /* 0x000fe20007000000 */
[----:B------:R-:W-:Y:S01]  /*ff40*/  IMAD.IADD R31, R31, 0x1, R32 ;  /* 0x000000011f1f7824 */ /* 0x000fe200078e0220 */
[----:B------:R-:W-:Y:S01]  /*ff50*/  I2FP.F32.S32 R32, UR10 ;  /* 0x0000000a00207c45 */ /* 0x000fe20008201400 */
[----:B------:R-:W-:Y:S01]  /*ff60*/  UIADD3 UR20, UPT, UPT, UR6, 0x57, URZ ;  /* 0x0000005706147890 */ /* 0x000fe2000fffe0ff */
[----:B------:R0:W-:Y:S01]  /*ff70*/  STL [R1], R2 ;  /* 0x0000000201007387 */ /* 0x0001e20000100800 */
[----:B------:R-:W-:Y:S01]  /*ff80*/  @P4 IMAD.IADD R35, R65, 0x1, R84 ;  /* 0x0000000141234824 */ /* 0x000fe200078e0254 */
[----:B------:R-:W-:Y:S01]  /*ff90*/  FSETP.GT.AND P4, PT, R11, R98, PT ;  /* 0x000000620b00720b */ /* 0x000fe20003f84000 */
[----:B------:R-:W-:Y:S01]  /*ffa0*/  UIADD3 UR36, UPT, UPT, UR6, 0x77, URZ ;  /* 0x0000007706247890 */ /* 0x000fe2000fffe0ff */
[----:B------:R-:W-:Y:S01]  /*ffb0*/  LOP3.LUT R245, R245, 0xffdfffff, RZ, 0xc0, !PT ;  /* 0xffdffffff5f57812 */ /* 0x000fe200078ec0ff */
[----:B------:R-:W-:Y:S01]  /*ffc0*/  UIADD3 UR37, UPT, UPT, UR6, 0x87, URZ ;  /* 0x0000008706257890 */ /* 0x000fe2000fffe0ff */
[----:B------:R-:W-:Y:S01]  /*ffd0*/  SEL R65, R130, 0x6, P4 ;  /* 0x0000000682417807 */ /* 0x000fe20002000000 */
[----:B------:R-:W-:Y:S01]  /*ffe0*/  UIADD3 UR38, UPT, UPT, UR6, 0x97, URZ ;  /* 0x0000009706267890 */ /* 0x000fe2000fffe0ff */
[----:B------:R-:W-:Y:S01]  /*fff0*/  FSETP.GT.AND P4, PT, R11, R126, PT ;  /* 0x0000007e0b00720b */ /* 0x000fe20003f84000 */
[----:B------:R-:W-:Y:S01]  /*10000*/  UIADD3 UR39, UPT, UPT, UR6, 0xa7, URZ ;  /* 0x000000a706277890 */ /* 0x000fe2000fffe0ff */
[----:B------:R-:W-:Y:S01]  /*10010*/  SEL R84, R65, 0x4, P2 ;  /* 0x0000000441547807 */ /* 0x000fe20001000000 */
[----:B------:R-:W-:Y:S01]  /*10020*/  UIADD3 UR42, UPT, UPT, UR6, 0xb7, URZ ;  /* 0x000000b7062a7890 */ /* 0x000fe2000fffe0ff */
[C---:B------:R-:W-:Y:S01]  /*10030*/  FSETP.GT.AND P2, PT, R11.reuse, R62, PT ;  /* 0x0000003e0b00720b */ /* 0x040fe20003f44000 */
[----:B------:R-:W-:Y:S01]  /*10040*/  UIADD3 UR45, UPT, UPT, UR6, 0xe7, URZ ;  /* 0x000000e7062d7890 */ /* 0x000fe2000fffe0ff */
[----:B------:R-:W-:Y:S01]  /*10050*/  I2FP.F32.S32 R62, UR4 ;  /* 0x00000004003e7c45 */ /* 0x000fe20008201400 */
[----:B------:R-:W-:Y:S01]  /*10060*/  UIADD3 UR4, UPT, UPT, UR6, 0x3a3, URZ ;  /* 0x000003a306047890 */ /* 0x000fe2000fffe0ff */
[----:B------:R-:W-:Y:S01]  /*10070*/  FSETP.GT.AND P6, PT, R11, R132, !P4 ;  /* 0x000000840b00720b */ /* 0x000fe200067c4000 */
[----:B------:R-:W-:Y:S01]  /*10080*/  UIADD3 UR43, UPT, UPT, UR6, 0xc7, URZ ;  /* 0x000000c7062b7890 */ /* 0x000fe2000fffe0ff */
[----:B------:R-:W-:Y:S01]  /*10090*/  LOP3.LUT R203, R203, 0xf7ffffff, RZ, 0xc0, !PT ;  /* 0xf7ffffffcbcb7812 */ /* 0x000fe200078ec0ff */
[----:B------:R-:W-:Y:S01]  /*100a0*/  UIADD3 UR13, UPT, UPT, UR6, 0xf7, URZ ;  /* 0x000000f7060d7890 */ /* 0x000fe2000fffe0ff */
[----:B------:R-:W-:Y:S01]  /*100b0*/  SEL R38, RZ, 0x1, !P6 ;  /* 0x00000001ff267807 */ /* 0x000fe20007000000 */
[----:B------:R-:W-:Y:S01]  /*100c0*/  UIADD3 UR44, UPT, UPT, UR6, 0xd7, URZ ;  /* 0x000000d7062c7890 */ /* 0x000fe2000fffe0ff */
[----:B------:R-:W-:Y:S01]  /*100d0*/  LOP3.LUT R228, R228, 0xfffffffe, RZ, 0xc0, !PT ;  /* 0xfffffffee4e47812 */ /* 0x000fe200078ec0ff */
[----:B------:R-:W-:Y:S01]  /*100e0*/  UIADD3 UR35, UPT, UPT, UR6, 0x107, URZ ;  /* 0x0000010706237890 */ /* 0x000fe2000fffe0ff */
[----:B------:R-:W-:Y:S01]  /*100f0*/  LOP3.LUT R211, R211, 0xfffffffe, RZ, 0xc0, !PT ;  /* 0xfffffffed3d37812 */ /* 0x000fe200078ec0ff */
[----:B------:R-:W-:Y:S01]  /*10100*/  @P2 IMAD.IADD R37, R69, 0x1, R84 ;  /* 0x0000000145252824 */ /* 0x000fe200078e0254 */
[----:B------:R-:W-:Y:S01]  /*10110*/  FSETP.GT.AND P2, PT, R11, R100, PT ;  /* 0x000000640b00720b */ /* 0x000fe20003f44000 */
[----:B------:R-:W-:-:S02]  /*10120*/  UIADD3 UR32, UPT, UPT, UR6, 0x117, URZ ;  /* 0x0000011706207890 */ /* 0x000fc4000fffe0ff */
        /* <DEDUP_REMOVED lines=12> */
[----:B------:R-:W-:-:S02]  /*101f0*/  UIADD3 UR60, UPT, UPT, UR6, 0x187, URZ ;  /* 0x00000187063c7890 */ /* 0x000fc4000fffe0ff */
[----:B------:R-:W-:Y:S01]  /*10200*/  UIADD3 UR18, UPT, UPT, UR6, 0x1c7, URZ ;  /* 0x000001c706127890 */ /* 0x000fe2000fffe0ff */
[----:B------:R-:W-:Y:S01]  /*10210*/  SEL R40, RZ, 0x1, !P6 ;  /* 0x00000001ff287807 */ /* 0x000fe20007000000 */
[----:B------:R-:W-:Y:S02]  /*10220*/  UIADD3 UR33, UPT, UPT, UR6, 0x1a7, URZ ;  /* 0x000001a706217890 */ /* 0x000fe4000fffe0ff */
[----:B------:R-:W-:Y:S02]  /*10230*/  UIADD3 UR70, UPT, UPT, UR6, 0x1b7, URZ ;  /* 0x000001b706467890 */ /* 0x000fe4000fffe0ff */
[----:B------:R-:W-:Y:S01]  /*10240*/  @P0 IMAD.IADD R39, R79, 0x1, R84 ;  /* 0x000000014f270824 */ /* 0x000fe200078e0254 */
[C---:B------:R-:W-:Y:S01]  /*10250*/  FSETP.GT.AND P0, PT, R11.reuse, R102, PT ;  /* 0x000000660b00720b */ /* 0x040fe20003f04000 */
[----:B------:R-:W-:Y:S02]  /*10260*/  UIADD3 UR31, UPT, UPT, UR6, 0x1d7, URZ ;  /* 0x000001d7061f7890 */ /* 0x000fe4000fffe0ff */
        /* <DEDUP_REMOVED lines=13> */
[----:B------:R-:W-:Y:S01]  /*10340*/  IMAD.MOV.U32 R140, RZ, RZ, 0x3 ;  /* 0x00000003ff8c7424 */ /* 0x000fe200078e00ff */
[----:B------:R-:W-:Y:S01]  /*10350*/  UIADD3 UR68, UPT, UPT, UR6, 0x247, URZ ;  /* 0x0000024706447890 */ /* 0x000fe2000fffe0ff */
[----:B------:R-:W-:Y:S01]  /*10360*/  SEL R42, RZ, 0x1, !P6 ;  /* 0x00000001ff2a7807 */ /* 0x000fe20007000000 */
[----:B------:R-:W-:-:S02]  /*10370*/  UIADD3 UR26, UPT, UPT, UR6, 0x257, URZ ;  /* 0x00000257061a7890 */ /* 0x000fc4000fffe0ff */
[----:B------:R-:W-:Y:S01]  /*10380*/  I2FP.F32.S32 R56, UR25 ;  /* 0x0000001900387c45 */ /* 0x000fe20008201400 */
[----:B------:R-:W-:Y:S01]  /*10390*/  UIADD3 UR72, UPT, UPT, UR6, 0x277, URZ ;  /* 0x0000027706487890 */ /* 0x000fe2000fffe0ff */
[----:B------:R-:W-:Y:S01]  /*103a0*/  @P1 IMAD.IADD R41, R81, 0x1, R84 ;  /* 0x0000000151291824 */ /* 0x000fe200078e0254 */
[C---:B------:R-:W-:Y:S01]  /*103b0*/  FSETP.GT.AND P1, PT, R11.reuse, R112, PT ;  /* 0x000000700b00720b */ /* 0x040fe20003f24000 */
[----:B------:R-:W-:Y:S01]  /*103c0*/  UIADD3 UR27, UPT, UPT, UR6, 0x237, URZ ;  /* 0x00000237061b7890 */ /* 0x000fe2000fffe0ff */
[----:B------:R-:W-:Y:S01]  /*103d0*/  I2FP.F32.S32 R54, UR26 ;  /* 0x0000001a00367c45 */ /* 0x000fe20008201400 */
[----:B------:R-:W-:Y:S01]  /*103e0*/  UIADD3 UR24, UPT, UPT, UR6, 0x2b7, URZ ;  /* 0x000002b706187890 */ /* 0x000fe2000fffe0ff */
[C---:B------:R-:W-:Y:S01]  /*103f0*/  SEL R65, R130.reuse, 0x6, P1 ;  /* 0x0000000682417807 */ /* 0x040fe20000800000 */
        /* <DEDUP_REMOVED lines=11> */
[----:B------:R-:W-:Y:S01]  /*104b0*/  I2FP.F32.S32 R58, UR72 ;  /* 0x00000048003a7c45 */ /* 0x000fe20008201400 */
[----:B------:R-:W-:Y:S01]  /*104c0*/  UIADD3 UR65, UPT, UPT, UR6, 0x337, URZ ;  /* 0x0000033706417890 */ /* 0x000fe2000fffe0ff */
[----:B------:R-:W-:Y:S01]  /*104d0*/  SEL R44, RZ, 0x1, !P6 ;  /* 0x00000001ff2c7807 */ /* 0x000fe20007000000 */
[----:B------:R-:W-:Y:S01]  /*104e0*/  UIADD3 UR64, UPT, UPT, UR6, 0x367, URZ ;  /* 0x0000036706407890 */ /* 0x000fe2000fffe0ff */
[----:B------:R-:W-:Y:S01]  /*104f0*/  I2FP.F32.S32 R60, UR23 ;  /* 0x00000017003c7c45 */ /* 0x000fe20008201400 */
[----:B------:R-:W-:Y:S01]  /*10500*/  UIADD3 UR77, UPT, UPT, UR6, 0x327, URZ ;  /* 0x00000327064d7890 */ /* 0x000fe2000fffe0ff */
[----:B------:R-:W-:Y:S01]  /*10510*/  I2FP.F32.S32 R100, UR66 ;  /* 0x0000004200647c45 */ /* 0x000fe20008201400 */
[----:B------:R-:W-:Y:S01]  /*10520*/  @P3 IMAD.IADD R43, R97, 0x1, R84 ;  /* 0x00000001612b3824 */ /* 0x000fe200078e0254 */
[C---:B------:R-:W-:Y:S01]  /*10530*/  FSETP.GT.AND P3, PT, R11.reuse, R116, PT ;  /* 0x000000740b00720b */ /* 0x040fe20003f64000 */
[----:B------:R-:W-:Y:S01]  /*10540*/  UIADD3 UR49, UPT, UPT, UR6, 0x3b7, URZ ;  /* 0x000003b706317890 */ /* 0x000fe2000fffe0ff */
[----:B------:R-:W-:Y:S01]  /*10550*/  I2FP.F32.S32 R102, UR75 ;  /* 0x0000004b00667c45 */ /* 0x000fe20008201400 */
        /* <DEDUP_REMOVED lines=19> */
[----:B------:R-:W-:Y:S01]  /*10690*/  LOP3.LUT R150, R150, 0xefffffff, RZ, 0xc0, !PT ;  /* 0xefffffff96967812 */ /* 0x000fe200078ec0ff */
[----:B------:R-:W-:Y:S01]  /*106a0*/  @P5 IMAD.IADD R45, R59, 0x1, R84 ;  /* 0x000000013b2d5824 */ /* 0x000fe200078e0254 */
[C---:B------:R-:W-:Y:S01]  /*106b0*/  FSETP.GT.AND P5, PT, R11.reuse, R128, PT ;  /* 0x000000800b00720b */ /* 0x040fe20003fa4000 */
        /* <DEDUP_REMOVED lines=11> */
[----:B------:R-:W-:Y:S01]  /*10770*/  FSETP.GT.AND P6, PT, R11, R206, !P5 ;  /* 0x000000ce0b00720b */ /* 0x000fe20006fc4000 */
[----:B------:R-:W-:Y:S01]  /*10780*/  UIADD3 UR55, UPT, UPT, UR6, 0xef, URZ ;  /* 0x000000ef06377890 */ /* 0x000fe2000fffe0ff */
[----:B------:R-:W-:Y:S01]  /*10790*/  LOP3.LUT R206, R206, 0xfffffffd, RZ, 0xc0, !PT ;  /* 0xfffffffdcece7812 */ /* 0x000fe200078ec0ff */
[----:B------:R-:W-:Y:S01]  /*107a0*/  UIADD3 UR62, UPT, UPT, UR6, 0x1af, URZ ;  /* 0x000001af063e7890 */ /* 0x000fe2000fffe0ff */
[----:B------:R-:W-:Y:S01]  /*107b0*/  SEL R48, RZ, 0x1, !P6 ;  /* 0x00000001ff307807 */ /* 0x000fe20007000000 */
[----:B------:R-:W-:-:S02]  /*107c0*/  UIADD3 UR46, UPT, UPT, UR6, 0x1cf, URZ ;  /* 0x000001cf062e7890 */ /* 0x000fc4000fffe0ff */
        /* <DEDUP_REMOVED lines=19> */
[----:B------:R-:W-:-:S03]  /*10900*/  SEL R38, RZ, 0x1, !P6 ;  /* 0x00000001ff267807 */ /* 0x000fc60007000000 */
[----:B0-----:R-:W-:Y:S02]  /*10910*/  I2FP.F32.S32 R2, UR75 ;  /* 0x0000004b00027c45 */ /* 0x001fe40008201400 */
[----:B------:R-:W-:Y:S01]  /*10920*/  @P2 IMAD.IADD R49, R40, 0x1, R59 ;  /* 0x0000000128312824 */ /* 0x000fe200078e023b */
[C---:B------:R-:W-:Y:S02]  /*10930*/  FSETP.GT.AND P2, PT, R11.reuse, R142, PT ;  /* 0x0000008e0b00720b */ /* 0x040fe40003f44000 */
[----:B------:R-:W0:Y:S01]  /*10940*/  LDCU UR75, c[0x0][0x390] ;  /* 0x00007200ff4b77ac */ /* 0x000e220008000800 */
[----:B------:R-:W-:Y:S02]  /*10950*/  I2FP.F32.S32 R2, UR77 ;  /* 0x0000004d00027c45 */ /* 0x000fe40008201400 */
[----:B------:R-:W-:Y:S01]  /*10960*/  SEL R52, R130, 0x6, P2 ;  /* 0x0000000682347807 */ /* 0x000fe20001000000 */
[----:B------:R-:W1:Y:S01]  /*10970*/  LDCU UR77, c[0x0][0x390] ;  /* 0x00007200ff4d77ac */ /* 0x000e620008000800 */
[----:B------:R-:W-:-:S02]  /*10980*/  FSETP.GT.AND P2, PT, R11, R212, PT ;  /* 0x000000d40b00720b */ /* 0x000fc40003f44000 */
[----:B------:R-:W-:Y:S02]  /*10990*/  SEL R59, R52, 0x4, P0 ;  /* 0x00000004343b7807 */ /* 0x000fe40000000000 */
[C---:B------:R-:W-:Y:S02]  /*109a0*/  FSETP.GT.AND P0, PT, R11.reuse, R50, PT ;  /* 0x000000320b00720b */ /* 0x040fe40003f04000 */
[----:B------:R-:W-:Y:S01]  /*109b0*/  I2FP.F32.S32 R50, UR4 ;  /* 0x0000000400327c45 */ /* 0x000fe20008201400 */
[----:B------:R-:W-:Y:S01]  /*109c0*/  UIADD3 UR4, UPT, UPT, UR6, 0x3db, URZ ;  /* 0x000003db06047890 */ /* 0x000fe2000fffe0ff */
[----:B------:R-:W-:-:S04]  /*109d0*/  FSETP.GT.AND P6, PT, R11, R214, !P2 ;  /* 0x000000d60b00720b */ /* 0x000fc800057c4000 */
[----:B------:R-:W-:Y:S01]  /*109e0*/  SEL R40, RZ, 0x1, !P6 ;  /* 0x00000001ff287807 */ /* 0x000fe20007000000 */
[----:B0-----:R-:W-:-:S04]  /*109f0*/  UIADD3 UR75, UPT, UPT, UR75, 0x2d0, URZ ;  /* 0x000002d04b4b7890 */ /* 0x001fc8000fffe0ff */
[----:B------:R-:W-:Y:S01]  /*10a00*/  @P0 IMAD.IADD R51, R42, 0x1, R59 ;  /* 0x000000012a330824 */ /* 0x000fe200078e023b */
[----:B------:R-:W-:Y:S01]  /*10a10*/  FSETP.GT.AND P0, PT, R11, R170, PT ;  /* 0x000000aa0b00720b */ /* 0x000fe20003f04000 */
[----:B-1----:R-:W-:-:S03]  /*10a20*/  UIADD3 UR77, UPT, UPT, UR77, 0x2d9, URZ ;  /* 0x000002d94d4d7890 */ /* 0x002fc6000fffe0ff */
[----:B------:R-:W-:Y:S02]  /*10a30*/  SEL R52, R130, 0x6, P0 ;  /* 0x0000000682347807 */ /* 0x000fe40000000000 */
[C---:B------:R-:W-:Y:S02]  /*10a40*/  FSETP.GT.AND P0, PT, R11.reuse, R216, PT ;  /* 0x000000d80b00720b */ /* 0x040fe40003f04000 */
[----:B------:R-:W-:Y:S02]  /*10a50*/  SEL R59, R52, 0x4, P1 ;  /* 0x00000004343b7807 */ /* 0x000fe40000800000 */
[C---:B------:R-:W-:Y:S02]  /*10a60*/  FSETP.GT.AND P1, PT, R11.reuse, R50, PT ;  /* 0x000000320b00720b */ /* 0x040fe40003f24000 */
[----:B------:R-:W-:Y:S02]  /*10a70*/  FSETP.GT.AND P6, PT, R11, R218, !P0 ;  /* 0x000000da0b00720b */ /* 0x000fe400047c4000 */
[----:B------:R-:W-:Y:S01]  /*10a80*/  I2FP.F32.S32 R52, UR68 ;  /* 0x0000004400347c45 */ /* 0x000fe20008201400 */
[----:B------:R-:W-:Y:S01]  /*10a90*/  UIADD3 UR68, UPT, UPT, UR6, 0x31f, URZ ;  /* 0x0000031f06447890 */ /* 0x000fe2000fffe0ff */
[----:B------:R-:W-:-:S02]  /*10aa0*/  SEL R42, RZ, 0x1, !P6 ;  /* 0x00000001ff2a7807 */ /* 0x000fc40007000000 */
[C---:B------:R-:W-:Y:S02]  /*10ab0*/  FSETP.GT.AND P6, PT, R11.reuse, R66, PT ;  /* 0x000000420b00720b */ /* 0x040fe40003fc4000 */
[----:B------:R-:W-:Y:S01]  /*10ac0*/  I2FP.F32.S32 R66, UR69 ;  /* 0x0000004500427c45 */ /* 0x000fe20008201400 */
[----:B------:R-:W-:Y:S02]  /*10ad0*/  UIADD3 UR69, UPT, UPT, UR6, 0x1bf, URZ ;  /* 0x000001bf06457890 */ /* 0x000fe4000fffe0ff */
[----:B------:R-:W-:Y:S01]  /*10ae0*/  @P1 IMAD.IADD R53, R44, 0x1, R59 ;  /* 0x000000012c351824 */ /* 0x000fe200078e023b */
[----:B------:R-:W-:Y:S02]  /*10af0*/  FSETP.GT.AND P1, PT, R11, R194, PT ;  /* 0x000000c20b00720b */ /* 0x000fe40003f24000 */
[----:B------:R-:W-:Y:S01]  /*10b00*/  I2FP.F32.S32 R44, UR4 ;  /* 0x00000004002c7c45 */ /* 0x000fe20008201400 */
[----:B------:R-:W-:Y:S01]  /*10b10*/  UIADD3 UR4, UPT, UPT, UR6, 0x3f3, URZ ;  /* 0x000003f306047890 */ /* 0x000fe2000fffe0ff */
[----:B------:R-:W-:-:S02]  /*10b20*/  SEL R50, R130, 0x6, P1 ;  /* 0x0000000682327807 */ /* 0x000fc40000800000 */
[C---:B------:R-:W-:Y:S02]  /*10b30*/  FSETP.GT.AND P1, PT, R11.reuse, R44, PT ;  /* 0x0000002c0b00720b */ /* 0x040fe40003f24000 */
[----:B------:R-:W-:Y:S02]  /*10b40*/  SEL R59, R50, 0x4, P3 ;  /* 0x00000004323b7807 */ /* 0x000fe40001800000 */
[----:B------:R-:W-:Y:S01]  /*10b50*/  I2FP.F32.S32 R44, UR5 ;  /* 0x00000005002c7c45 */ /* 0x000fe20008201400 */
[----:B------:R-:W-:Y:S01]  /*10b60*/  UIADD3 UR5, UPT, UPT, UR6, 0x157, URZ ;  /* 0x0000015706057890 */ /* 0x000fe2000fffe0ff */
[----:B------:R-:W-:Y:S02]  /*10b70*/  FSETP.GT.AND P3, PT, R11, R204, PT ;  /* 0x000000cc0b00720b */ /* 0x000fe40003f64000 */
[----:B------:R-:W-:Y:S01]  /*10b80*/  I2FP.F32.S32 R30, UR4 ;  /* 0x00000004001e7c45 */ /* 0x000fe20008201400 */
[----:B------:R-:W-:Y:S01]  /*10b90*/  UIADD3 UR4, UPT, UPT, UR6, 0x1e7, URZ ;  /* 0x000001e706047890 */ /* 0x000fe2000fffe0ff */
[----:B------:R-:W-:Y:S01]  /*10ba0*/  I2FP.F32.S32 R50, UR27 ;  /* 0x0000001b00327c45 */ /* 0x000fe20008201400 */
[----:B------:R-:W-:-:S02]  /*10bb0*/  UIADD3 UR27, UPT, UPT, UR6, 0x2df, URZ ;  /* 0x000002df061b7890 */ /* 0x000fc4000fffe0ff */
[----:B------:R-:W-:Y:S01]  /*10bc0*/  @P1 IMAD.IADD R55, R46, 0x1, R59 ;  /* 0x000000012e371824 */ /* 0x000fe200078e023b */
[C---:B------:R-:W-:Y:S02]  /*10bd0*/  FSETP.GT.AND P1, PT, R11.reuse, R44, PT ;  /* 0x0000002c0b00720b */ /* 0x040fe40003f24000 */
[----:B------:R-:W-:Y:S02]  /*10be0*/  SEL R44, R130, 0x6, P3 ;  /* 0x00000006822c7807 */ /* 0x000fe40001800000 */
[----:B------:R-:W-:Y:S02]  /*10bf0*/  FSETP.GT.AND P3, PT, R11, R78, PT ;  /* 0x0000004e0b00720b */ /* 0x000fe40003f64000 */
[----:B------:R-:W-:Y:S02]  /*10c00*/  SEL R59, R44, 0x4, P5 ;  /* 0x000000042c3b7807 */ /* 0x000fe40002800000 */
[----:B------:R-:W-:Y:S01]  /*10c10*/  I2FP.F32.S32 R44, UR7 ;  /* 0x00000007002c7c45 */ /* 0x000fe20008201400 */
[----:B------:R-:W-:Y:S01]  /*10c20*/  UIADD3 UR7, UPT, UPT, UR6, 0x397, URZ ;  /* 0x0000039706077890 */ /* 0x000fe2000fffe0ff */
[----:B------:R-:W-:-:S02]  /*10c30*/  SEL R46, R130, 0x6, P3 ;  /* 0x00000006822e7807 */ /* 0x000fc40001800000 */
[C---:B------:R-:W-:Y:S01]  /*10c40*/  FSETP.GT.AND P3, PT, R11.reuse, R44, PT ;  /* 0x0000002c0b00720b */ /* 0x040fe20003f64000 */
[----:B------:R-:W-:Y:S01]  /*10c50*/  @P1 IMAD.IADD R57, R48, 0x1, R59 ;  /* 0x0000000130391824 */ /* 0x000fe200078e023b */
[----:B------:R-:W-:Y:S02]  /*10c60*/  SEL R59, R46, 0x4, P4 ;  /* 0x000000042e3b7807 */ /* 0x000fe40002000000 */
[C---:B------:R-:W-:Y:S02]  /*10c70*/  FSETP.GT.AND P5, PT, R11.reuse, R70, PT ;  /* 0x000000460b00720b */ /* 0x040fe40003fa4000 */
[C---:B------:R-:W-:Y:S02]  /*10c80*/  FSETP.GT.AND P1, PT, R11.reuse, R68, PT ;  /* 0x000000440b00720b */ /* 0x040fe40003f24000 */
[C---:B------:R-:W-:Y:S02]  /*10c90*/  FSETP.GT.AND P4, PT, R11.reuse, R32, PT ;  /* 0x000000200b00720b */ /* 0x040fe40003f84000 */
[----:B------:R-:W-:Y:S01]  /*10ca0*/  I2FP.F32.S32 R32, UR16 ;  /* 0x0000001000207c45 */ /* 0x000fe20008201400 */
[----:B------:R-:W-:Y:S01]  /*10cb0*/  UIADD3 UR16, UPT, UPT, UR6, 0x357, URZ ;  /* 0x0000035706107890 */ /* 0x000fe2000fffe0ff */
[----:B------:R-:W-:Y:S01]  /*10cc0*/  I2FP.F32.S32 R46, UR61 ;  /* 0x0000003d002e7c45 */ /* 0x000fe20008201400 */
[----:B------:R-:W-:Y:S01]  /*10cd0*/  @P3 IMAD.IADD R29, R38, 0x1, R59 ;  /* 0x00000001261d3824 */ /* 0x000fe200078e023b */
[----:B------:R-:W-:Y:S01]  /*10ce0*/  FSETP.GT.AND P3, PT, R11, R30, PT ;  /* 0x0000001e0b00720b */ /* 0x000fe20003f64000 */
[----:B------:R-:W-:Y:S01]  /*10cf0*/  UIADD3 UR61, UPT, UPT, UR6, 0x25f, URZ ;  /* 0x0000025f063d7890 */ /* 0x000fe2000fffe0ff */
[----:B------:R-:W-:-:S02]  /*10d00*/  SEL R30, R130, 0x6, P5 ;  /* 0x00000006821e7807 */ /* 0x000fc40002800000 */
[----:B------:R-:W-:Y:S01]  /*10d10*/  I2FP.F32.S32 R38, UR31 ;  /* 0x0000001f00267c45 */ /* 0x000fe20008201400 */
[----:B------:R-:W-:Y:S01]  /*10d20*/  UIADD3 UR31, UPT, UPT, UR6, 0x15f, URZ ;  /* 0x0000015f061f7890 */ /* 0x000fe2000fffe0ff */
[----:B------:R-:W-:Y:S02]  /*10d30*/  SEL R33, R30, 0x4, P2 ;  /* 0x000000041e217807 */ /* 0x000fe40001000000 */
        /* <DEDUP_REMOVED lines=8> */
[C---:B------:R-:W-:Y:S02]  /*10dc0*/  FSETP.GT.AND P1, PT, R11.reuse, R32, PT ;  /* 0x000000200b00720b */ /* 0x040fe40003f24000 */
[----:B------:R-:W-:Y:S01]  /*10dd0*/  SEL R33, R30, 0x4, P0 ;  /* 0x000000041e217807 */ /* 0x000fe20000000000 */
[----:B------:R-:W-:Y:S01]  /*10de0*/  @P2 VIADD R0, R28, 0x8 ;  /* 0x000000081c002836 */ /* 0x000fe20000000000 */
[----:B------:R-:W-:Y:S02]  /*10df0*/  FSETP.GT.AND P0, PT, R11, R36, PT ;  /* 0x000000240b00720b */ /* 0x000fe40003f04000 */
[----:B------:R-:W-:Y:S01]  /*10e00*/  I2FP.F32.S32 R30, UR19 ;  /* 0x00000013001e7c45 */ /* 0x000fe20008201400 */
[----:B------:R-:W-:Y:S01]  /*10e10*/  @P4 IMAD.IADD R34, R42, 0x1, R33 ;  /* 0x000000012a224824 */ /* 0x000fe200078e0221 */
[----:B------:R-:W-:Y:S01]  /*10e20*/  I2FP.F32.S32 R28, UR21 ;  /* 0x00000015001c7c45 */ /* 0x000fe20008201400 */
[----:B------:R-:W-:Y:S01]  /*10e30*/  @P3 VIADD R17, R27, 0x8 ;  /* 0x000000081b113836 */ /* 0x000fe20000000000 */
[C---:B------:R-:W-:Y:S01]  /*10e40*/  FSETP.GT.AND P4, PT, R11.reuse, R30, PT ;  /* 0x0000001e0b00720b */ /* 0x040fe20003f84000 */
[----:B------:R-:W-:Y:S01]  /*10e50*/  UIADD3 UR21, UPT, UPT, UR6, 0x2e7, URZ ;  /* 0x000002e706157890 */ /* 0x000fe2000fffe0ff */
[----:B------:R-:W-:Y:S01]  /*10e60*/  FSETP.GT.AND P3, PT, R11, R28, PT ;  /* 0x0000001c0b00720b */ /* 0x000fe20003f64000 */
[----:B------:R-:W-:Y:S01]  /*10e70*/  @P1 VIADD R10, R25, 0x8 ;  /* 0x00000008190a1836 */ /* 0x000fe20000000000 */
[----:B------:R-:W-:Y:S01]  /*10e80*/  I2FP.F32.S32 R30, UR20 ;  /* 0x00000014001e7c45 */ /* 0x000fe20008201400 */
[----:B------:R-:W-:Y:S01]  /*10e90*/  UIADD3 UR20, UPT, UPT, UR6, 0x297, URZ ;  /* 0x0000029706147890 */ /* 0x000fe2000fffe0ff */
[----:B------:R-:W-:Y:S01]  /*10ea0*/  I2FP.F32.S32 R28, UR36 ;  /* 0x00000024001c7c45 */ /* 0x000fe20008201400 */
[----:B------:R-:W-:Y:S01]  /*10eb0*/  @P0 VIADD R16, R24, 0x8 ;  /* 0x0000000818100836 */ /* 0x000fe20000000000 */
[C---:B------:R-:W-:Y:S01]  /*10ec0*/  FSETP.GT.AND P2, PT, R11.reuse, R30, PT ;  /* 0x0000001e0b00720b */ /* 0x040fe20003f44000 */
[----:B------:R-:W-:Y:S01]  /*10ed0*/  UIADD3 UR19, UPT, UPT, UR6, 0x2f7, URZ ;  /* 0x000002f706137890 */ /* 0x000fe2000fffe0ff */
[----:B------:R-:W-:Y:S01]  /*10ee0*/  FSETP.GT.AND P1, PT, R11, R28, PT ;  /* 0x0000001c0b00720b */ /* 0x000fe20003f24000 */
[----:B------:R-:W-:Y:S01]  /*10ef0*/  UIADD3 UR36, UPT, UPT, UR6, 0x34f, URZ ;  /* 0x0000034f06247890 */ /* 0x000fe2000fffe0ff */
[----:B------:R-:W-:Y:S01]  /*10f00*/  I2FP.F32.S32 R28, UR37 ;  /* 0x00000025001c7c45 */ /* 0x000fe20008201400 */
[----:B------:R-:W-:Y:S01]  /*10f10*/  @P4 VIADD R7, R23, 0x8 ;  /* 0x0000000817074836 */ /* 0x000fe20000000000 */
        /* <DEDUP_REMOVED lines=36> */
[----:B------:R-:W-:Y:S01]  /*11160*/  I2FP.F32.S32 R18, UR32 ;  /* 0x0000002000127c45 */ /* 0x000fe20008201400 */
[----:B------:R-:W-:Y:S01]  /*11170*/  UIADD3 UR32, UPT, UPT, UR6, 0x22f, URZ ;  /* 0x0000022f06207890 */ /* 0x000fe2000fffe0ff */
[----:B------:R-:W-:Y:S01]  /*11180*/  I2FP.F32.S32 R24, UR60 ;  /* 0x0000003c00187c45 */ /* 0x000fe20008201400 */
[----:B------:R-:W-:Y:S01]  /*11190*/  @P2 VIADD R186, R176, 0x8 ;  /* 0x00000008b0ba2836 */ /* 0x000fe20000000000 */
[----:B------:R-:W-:Y:S01]  /*111a0*/  FSETP.GT.AND P1, PT, R11, R18, PT ;  /* 0x000000120b00720b */ /* 0x000fe20003f24000 */
[----:B------:R-:W-:Y:S01]  /*111b0*/  @P0 VIADD R168, R191, 0x8 ;  /* 0x00000008bfa80836 */ /* 0x000fe20000000000 */
[----:B------:R-:W-:Y:S01]  /*111c0*/  I2FP.F32.S32 R18, UR9 ;  /* 0x0000000900127c45 */ /* 0x000fe20008201400 */
[----:B------:R-:W-:Y:S01]  /*111d0*/  UIADD3 UR9, UPT, UPT, UR6, 0x20f, URZ ;  /* 0x0000020f06097890 */ /* 0x000fe2000fffe0ff */
[----:B------:R-:W-:Y:S01]  /*111e0*/  I2FP.F32.S32 R36, UR18 ;  /* 0x0000001200247c45 */ /* 0x000fe20008201400 */
[----:B------:R-:W-:Y:S01]  /*111f0*/  UIADD3 UR60, UPT, UPT, UR6, 0x1f, URZ ;  /* 0x0000001f063c7890 */ /* 0x000fe2000fffe0ff */
[C---:B------:R-:W-:Y:S01]  /*11200*/  FSETP.GT.AND P0, PT, R11.reuse, R18, PT ;  /* 0x000000120b00720b */ /* 0x040fe20003f04000 */
        /* <DEDUP_REMOVED lines=11> */
[----:B------:R-:W-:Y:S01]  /*112c0*/  FSETP.GT.AND P2, PT, R11, R18, PT ;  /* 0x000000120b00720b */ /* 0x000fe20003f44000 */
[----:B------:R-:W-:Y:S01]  /*112d0*/  @P0 VIADD R173, R177, 0x8 ;  /* 0x00000008b1ad0836 */ /* 0x000fe20000000000 */
[----:B------:R-:W-:Y:S01]  /*112e0*/  I2FP.F32.S32 R18, UR5 ;  /* 0x0000000500127c45 */ /* 0x000fe20008201400 */
[----:B------:R-:W-:Y:S01]  /*112f0*/  UIADD3 UR5, UPT, UPT, UR6, 0x3af, URZ ;  /* 0x000003af06057890 */ /* 0x000fe2000fffe0ff */
[C---:B------:R-:W-:Y:S01]  /*11300*/  FSETP.GT.AND P0, PT, R11.reuse, R22, PT ;  /* 0x000000160b00720b */ /* 0x040fe20003f04000 */
[----:B------:R-:W-:Y:S01]  /*11310*/  UIADD3 UR33, UPT, UPT, UR6, 0x9f, URZ ;  /* 0x0000009f06217890 */ /* 0x000fe2000fffe0ff */
[C---:B------:R-:W-:Y:S01]  /*11320*/  FSETP.GT.AND P3, PT, R11.reuse, R18, PT ;  /* 0x000000120b00720b */ /* 0x040fe20003f64000 */
[----:B------:R-:W-:Y:S01]  /*11330*/  @P4 VIADD R183, R188, 0x8 ;  /* 0x00000008bcb74836 */ /* 0x000fe20000000000 */
[----:B------:R-:W-:Y:S01]  /*11340*/  I2FP.F32.S32 R18, UR22 ;  /* 0x0000001600127c45 */ /* 0x000fe20008201400 */
[----:B------:R-:W-:Y:S01]  /*11350*/  UIADD3 UR22, UPT, UPT, UR6, 0x3cf, URZ ;  /* 0x000003cf06167890 */ /* 0x000fe2000fffe0ff */
        /* <DEDUP_REMOVED lines=8> */
[----:B------:R-:W-:Y:S01]  /*113e0*/  FSETP.GT.AND P0, PT, R11, R36, PT ;  /* 0x000000240b00720b */ /* 0x000fe20003f04000 */
[----:B------:R-:W-:Y:S01]  /*113f0*/  @P3 VIADD R144, R201, 0x8 ;  /* 0x00000008c9903836 */ /* 0x000fe20000000000 */
[C---:B------:R-:W-:Y:S01]  /*11400*/  FSETP.GT.AND P3, PT, R11.reuse, R30, PT ;  /* 0x0000001e0b00720b */ /* 0x040fe20003f64000 */
[----:B------:R-:W-:Y:S01]  /*11410*/  UIADD3 UR30, UPT, UPT, UR6, 0x1df, URZ ;  /* 0x000001df061e7890 */ /* 0x000fe2000fffe0ff */
[----:B------:R-:W-:Y:S01]  /*11420*/  FSETP.GT.AND P2, PT, R11, R28, PT ;  /* 0x0000001c0b00720b */ /* 0x000fe20003f44000 */
[----:B------:R-:W-:Y:S01]  /*11430*/  @P4 VIADD R189, R179, 0x8 ;  /* 0x00000008b3bd4836 */ /* 0x000fe20000000000 */
[----:B------:R-:W-:Y:S01]  /*11440*/  FSETP.GT.AND P4, PT, R11, R38, PT ;  /* 0x000000260b00720b */ /* 0x000fe20003f84000 */
[----:B------:R-:W-:Y:S01]  /*11450*/  @P1 VIADD R143, R197, 0x8 ;  /* 0x00000008c58f1836 */ /* 0x000fe20000000000 */
[----:B------:R-:W-:-:S02]  /*11460*/  FSETP.GT.AND P1, PT, R11, R32, PT ;  /* 0x000000200b00720b */ /* 0x000fc40003f24000 */
[----:B------:R-:W-:Y:S01]  /*11470*/  I2FP.F32.S32 R44, UR29 ;  /* 0x0000001d002c7c45 */ /* 0x000fe20008201400 */
[----:B------:R-:W-:Y:S01]  /*11480*/  UIADD3 UR29, UPT, UPT, UR6, 0x21f, URZ ;  /* 0x0000021f061d7890 */ /* 0x000fe2000fffe0ff */
[----:B------:R-:W-:Y:S01]  /*11490*/  I2FP.F32.S32 R48, UR28 ;  /* 0x0000001c00307c45 */ /* 0x000fe20008201400 */
[----:B------:R-:W-:Y:S01]  /*114a0*/  @P0 VIADD R145, R184, 0x8 ;  /* 0x00000008b8910836 */ /* 0x000fe20000000000 */
[----:B------:R-:W-:Y:S01]  /*114b0*/  FSETP.GT.AND P0, PT, R11, R46, PT ;  /* 0x0000002e0b00720b */ /* 0x000fe20003f04000 */
[----:B------:R-:W-:Y:S01]  /*114c0*/  @P3 VIADD R163, R159, 0x8 ;  /* 0x000000089fa33836 */ /* 0x000fe20000000000 */
[----:B------:R-:W-:Y:S01]  /*114d0*/  FSETP.GT.AND P3, PT, R11, R42, PT ;  /* 0x0000002a0b00720b */ /* 0x000fe20003f64000 */
[----:B------:R-:W-:Y:S01]  /*114e0*/  @P2 VIADD R174, R167, 0x8 ;  /* 0x00000008a7ae2836 */ /* 0x000fe20000000000 */
[----:B------:R-:W-:Y:S01]  /*114f0*/  I2FP.F32.S32 R40, UR4 ;  /* 0x0000000400287c45 */ /* 0x000fe20008201400 */
[----:B------:R-:W-:Y:S01]  /*11500*/  @P4 VIADD R151, R190, 0x8 ;  /* 0x00000008be974836 */ /* 0x000fe20000000000 */
[C---:B------:R-:W-:Y:S01]  /*11510*/  FSETP.GT.AND P4, PT, R11.reuse, R48, PT ;  /* 0x000000300b00720b */ /* 0x040fe20003f84000 */
[----:B------:R-:W-:Y:S01]  /*11520*/  @P1 VIADD R147, R178, 0x8 ;  /* 0x00000008b2931836 */ /* 0x000fe20000000000 */
[C---:B------:R-:W-:Y:S01]  /*11530*/  FSETP.GT.AND P1, PT, R11.reuse, R44, PT ;  /* 0x0000002c0b00720b */ /* 0x040fe20003f24000 */
[----:B------:R-:W-:Y:S01]  /*11540*/  UIADD3 UR28, UPT, UPT, UR6, 0x29f, URZ ;  /* 0x0000029f061c7890 */ /* 0x000fe2000fffe0ff */
[----:B------:R-:W-:Y:S01]  /*11550*/  FSETP.GT.AND P2, PT, R11, R40, PT ;  /* 0x000000280b00720b */ /* 0x000fe20003f44000 */
[----:B------:R-:W-:Y:S01]  /*11560*/  UIADD3 UR4, UPT, UPT, UR6, 0x19f, URZ ;  /* 0x0000019f06047890 */ /* 0x000fe2000fffe0ff */
[----:B------:R-:W-:Y:S01]  /*11570*/  I2FP.F32.S32 R68, UR24 ;  /* 0x0000001800447c45 */ /* 0x000fe20008201400 */
[----:B------:R-:W-:Y:S01]  /*11580*/  @P0 VIADD R199, R193, 0x8 ;  /* 0x00000008c1c70836 */ /* 0x000fe20000000000 */
[C---:B------:R-:W-:Y:S01]  /*11590*/  FSETP.GT.AND P0, PT, R11.reuse, R56, PT ;  /* 0x000000380b00720b */ /* 0x040fe20003f04000 */
[----:B------:R-:W-:Y:S01]  /*115a0*/  @P3 VIADD R146, R154, 0x8 ;  /* 0x000000089a923836 */ /* 0x000fe20000000000 */
[C---:B------:R-:W-:Y:S01]  /*115b0*/  FSETP.GT.AND P3, PT, R11.reuse, R52, PT ;  /* 0x000000340b00720b */ /* 0x040fe20003f64000 */
[----:B------:R-:W-:Y:S01]  /*115c0*/  UIADD3 UR24, UPT, UPT, UR6, 0x23f, URZ ;  /* 0x0000023f06187890 */ /* 0x000fe2000fffe0ff */
[----:B------:R-:W-:Y:S01]  /*115d0*/  I2FP.F32.S32 R62, UR20 ;  /* 0x00000014003e7c45 */ /* 0x000fe20008201400 */
[----:B------:R-:W-:Y:S01]  /*115e0*/  @P4 VIADD R92, R96, 0x8 ;  /* 0x00000008605c4836 */ /* 0x000fe20000000000 */
[C---:B------:R-:W-:Y:S01]  /*115f0*/  FSETP.GT.AND P4, PT, R11.reuse, R58, PT ;  /* 0x0000003a0b00720b */ /* 0x040fe20003f84000 */
        /* <DEDUP_REMOVED lines=13> */
[----:B------:R-:W-:Y:S01]  /*116d0*/  FSETP.GT.AND P4, PT, R11, R70, PT ;  /* 0x000000460b00720b */ /* 0x000fe20003f84000 */
[----:B------:R-:W-:Y:S01]  /*116e0*/  @P1 VIADD R85, R101, 0x8 ;  /* 0x0000000865551836 */ /* 0x000fe20000000000 */
[C---:B------:R-:W-:Y:S01]  /*116f0*/  FSETP.GT.AND P1, PT, R11.reuse, R66, PT ;  /* 0x000000420b00720b */ /* 0x040fe20003f24000 */
[----:B------:R-:W-:Y:S01]  /*11700*/  @P2 VIADD R89, R90, 0x8 ;  /* 0x000000085a592836 */ /* 0x000fe20000000000 */
[----:B------:R-:W-:Y:S01]  /*11710*/  FSETP.GT.AND P2, PT, R11, R60, PT ;  /* 0x0000003c0b00720b */ /* 0x000fe20003f44000 */
[----:B------:R-:W-:Y:S01]  /*11720*/  UIADD3 UR21, UPT, UPT, UR6, 0x7f, URZ ;  /* 0x0000007f06157890 */ /* 0x000fe2000fffe0ff */
[----:B------:R-:W-:Y:S01]  /*11730*/  I2FP.F32.S32 R98, UR19 ;  /* 0x0000001300627c45 */ /* 0x000fe20008201400 */
[----:B------:R-:W-:Y:S01]  /*11740*/  @P0 VIADD R93, R113, 0x8 ;  /* 0x00000008715d0836 */ /* 0x000fe20000000000 */
[C---:B------:R-:W-:Y:S01]  /*11750*/  FSETP.GT.AND P0, PT, R11.reuse, R100, PT ;  /* 0x000000640b00720b */ /* 0x040fe20003f04000 */
[----:B------:R-:W-:Y:S01]  /*11760*/  @P3 VIADD R109, R110, 0x8 ;  /* 0x000000086e6d3836 */ /* 0x000fe20000000000 */
[----:B------:R-:W-:Y:S01]  /*11770*/  FSETP.GT.AND P3, PT, R11, R84, PT ;  /* 0x000000540b00720b */ /* 0x000fe20003f64000 */
[----:B------:R-:W-:Y:S01]  /*11780*/  UIADD3 UR19, UPT, UPT, UR6, 0x17f, URZ ;  /* 0x0000017f06137890 */ /* 0x000fe2000fffe0ff */
[----:B------:R-:W-:Y:S01]  /*11790*/  I2FP.F32.S32 R78, UR67 ;  /* 0x00000043004e7c45 */ /* 0x000fe20008201400 */
        /* <DEDUP_REMOVED lines=8> */
[----:B------:R-:W-:Y:S01]  /*11820*/  @P0 VIADD R8, R77, 0x8 ;  /* 0x000000084d080836 */ /* 0x000fe20000000000 */
[----:B------:R-:W-:Y:S01]  /*11830*/  I2FP.F32.S32 R18, UR65 ;  /* 0x0000004100127c45 */ /* 0x000fe20008201400 */
[----:B------:R-:W-:Y:S01]  /*11840*/  @P3 VIADD R119, R120, 0x8 ;  /* 0x0000000878773836 */ /* 0x000fe20000000000 */
[----:B------:R-:W-:Y:S01]  /*11850*/  I2FP.F32.S32 R22, UR17 ;  /* 0x0000001100167c45 */ /* 0x000fe20008201400 */
[----:B------:R-:W0:Y:S01]  /*11860*/  LDCU UR17, c[0x0][0x390] ;  /* 0x00007200ff1177ac */ /* 0x000e220008000800 */
[----:B------:R-:W-:-:S02]  /*11870*/  FSETP.GT.AND P0, PT, R11, R24, PT ;  /* 0x000000180b00720b */ /* 0x000fc40003f04000 */
[C---:B------:R-:W-:Y:S01]  /*11880*/  FSETP.GT.AND P3, PT, R11.reuse, R18, PT ;  /* 0x000000120b00720b */ /* 0x040fe20003f64000 */
[----:B------:R-:W-:Y:S01]  /*11890*/  @P1 VIADD R121, R122, 0x8 ;  /* 0x000000087a791836 */ /* 0x000fe20000000000 */
[----:B------:R-:W-:Y:S01]  /*118a0*/  FSETP.GT.AND P1, PT, R11, R22, PT ;  /* 0x000000160b00720b */ /* 0x000fe20003f24000 */
[----:B------:R-:W-:Y:S01]  /*118b0*/  @P4 VIADD R76, R75, 0x8 ;  /* 0x000000084b4c4836 */ /* 0x000fe20000000000 */
[----:B------:R-:W-:Y:S01]  /*118c0*/  I2FP.F32.S32 R28, UR64 ;  /* 0x00000040001c7c45 */ /* 0x000fe20008201400 */
[----:B------:R-:W-:Y:S01]  /*118d0*/  @P2 VIADD R86, R118, 0x8 ;  /* 0x0000000876562836 */ /* 0x000fe20000000000 */
[----:B------:R-:W-:Y:S01]  /*118e0*/  I2FP.F32.S32 R38, UR49 ;  /* 0x0000003100267c45 */ /* 0x000fe20008201400 */
[----:B------:R-:W1:Y:S01]  /*118f0*/  LDCU UR49, c[0x0][0x390] ;  /* 0x00007200ff3177ac */ /* 0x000e620008000800 */
[C---:B------:R-:W-:Y:S02]  /*11900*/  FSETP.GT.AND P4, PT, R11.reuse, R28, PT ;  /* 0x0000001c0b00720b */ /* 0x040fe40003f84000 */
[----:B------:R-:W-:Y:S01]  /*11910*/  FSETP.GT.AND P2, PT, R11, R112, PT ;  /* 0x000000700b00720b */ /* 0x000fe20003f44000 */
[----:B------:R-:W-:Y:S01]  /*11920*/  @P0 VIADD R61, R63, 0x8 ;  /* 0x000000083f3d0836 */ /* 0x000fe20000000000 */
[----:B------:R-:W-:Y:S01]  /*11930*/  I2FP.F32.S32 R32, UR7 ;  /* 0x0000000700207c45 */ /* 0x000fe20008201400 */
[----:B------:R-:W-:Y:S01]  /*11940*/  @P3 VIADD R83, R82, 0x8 ;  /* 0x0000000852533836 */ /* 0x000fe20000000000 */
[----:B------:R-:W-:Y:S01]  /*11950*/  I2FP.F32.S32 R36, UR53 ;  /* 0x0000003500247c45 */ /* 0x000fe20008201400 */
[----:B------:R-:W-:Y:S01]  /*11960*/  @P1 VIADD R20, R67, 0x8 ;  /* 0x0000000843141836 */ /* 0x000fe20000000000 */
[C---:B------:R-:W-:Y:S01]  /*11970*/  FSETP.GT.AND P0, PT, R11.reuse, R38, PT ;  /* 0x000000260b00720b */ /* 0x040fe20003f04000 */
[----:B------:R-:W2:Y:S01]  /*11980*/  LDCU UR65, c[0x0][0x390] ;  /* 0x00007200ff4177ac */ /* 0x000ea20008000800 */
[----:B------:R-:W-:-:S02]  /*11990*/  FSETP.GT.AND P3, PT, R11, R32, PT ;  /* 0x000000200b00720b */ /* 0x000fc40003f64000 */
[C---:B------:R-:W-:Y:S01]  /*119a0*/  FSETP.GT.AND P1, PT, R11.reuse, R36, PT ;  /* 0x000000240b00720b */ /* 0x040fe20003f24000 */
[----:B------:R-:W-:Y:S01]  /*119b0*/  @P4 VIADD R26, R64, 0x8 ;  /* 0x00000008401a4836 */ /* 0x000fe20000000000 */
[----:B------:R-:W-:Y:S01]  /*119c0*/  I2FP.F32.S32 R40, UR57 ;  /* 0x0000003900287c45 */ /* 0x000fe20008201400 */
[----:B------:R-:W-:Y:S01]  /*119d0*/  @P2 VIADD R74, R80, 0x8 ;  /* 0x00000008504a2836 */ /* 0x000fe20000000000 */
[----:B------:R-:W-:Y:S01]  /*119e0*/  I2FP.F32.S32 R30, UR74 ;  /* 0x0000004a001e7c45 */ /* 0x000fe20008201400 */
[----:B------:R-:W3:Y:S01]  /*119f0*/  LDCU UR74, c[0x0][0x390] ;  /* 0x00007200ff4a77ac */ /* 0x000ee20008000800 */
[----:B------:R-:W-:Y:S02]  /*11a00*/  I2FP.F32.S32 R48, UR56 ;  /* 0x0000003800307c45 */ /* 0x000fe40008201400 */
[----:B------:R-:W-:Y:S01]  /*11a10*/  FSETP.GT.AND P4, PT, R11, R40, PT ;  /* 0x000000280b00720b */ /* 0x000fe20003f84000 */
[----:B------:R-:W-:Y:S01]  /*11a20*/  @P0 VIADD R45, R47, 0x8 ;  /* 0x000000082f2d0836 */ /* 0x000fe20000000000 */
[----:B------:R-:W-:Y:S01]  /*11a30*/  FSETP.GT.AND P2, PT, R11, R30, PT ;  /* 0x0000001e0b00720b */ /* 0x000fe20003f44000 */
[----:B------:R-:W-:Y:S01]  /*11a40*/  @P3 VIADD R37, R39, 0x8 ;  /* 0x0000000827253836 */ /* 0x000fe20000000000 */
[----:B------:R-:W-:Y:S01]  /*11a50*/  I2FP.F32.S32 R44, UR10 ;  /* 0x0000000a002c7c45 */ /* 0x000fe20008201400 */
[----:B------:R-:W-:Y:S01]  /*11a60*/  @P1 VIADD R41, R43, 0x8 ;  /* 0x000000082b291836 */ /* 0x000fe20000000000 */
[----:B------:R-:W-:Y:S01]  /*11a70*/  I2FP.F32.S32 R46, UR48 ;  /* 0x00000030002e7c45 */ /* 0x000fe20008201400 */
[----:B------:R-:W4:Y:S01]  /*11a80*/  LDCU UR10, c[0x0][0x390] ;  /* 0x00007200ff0a77ac */ /* 0x000f220008000800 */
[----:B------:R-:W-:-:S02]  /*11a90*/  FSETP.GT.AND P0, PT, R11, R48, PT ;  /* 0x000000300b00720b */ /* 0x000fc40003f04000 */
[C---:B------:R-:W-:Y:S01]  /*11aa0*/  FSETP.GT.AND P3, PT, R11.reuse, R44, PT ;  /* 0x0000002c0b00720b */ /* 0x040fe20003f64000 */
[----:B------:R-:W5:Y:S01]  /*11ab0*/  LDCU UR64, c[0x0][0x390] ;  /* 0x00007200ff4077ac */ /* 0x000f620008000800 */
[----:B------:R-:W-:Y:S01]  /*11ac0*/  FSETP.GT.AND P1, PT, R11, R46, PT ;  /* 0x0000002e0b00720b */ /* 0x000fe20003f24000 */
[----:B------:R-:W-:Y:S01]  /*11ad0*/  @P4 VIADD R49, R51, 0x8 ;  /* 0x0000000833314836 */ /* 0x000fe20000000000 */
[----:B------:R-:W-:Y:S01]  /*11ae0*/  I2FP.F32.S32 R50, UR11 ;  /* 0x0000000b00327c45 */ /* 0x000fe20008201400 */
[----:B------:R-:W-:Y:S01]  /*11af0*/  @P2 VIADD R15, R35, 0x8 ;  /* 0x00000008230f2836 */ /* 0x000fe20000000000 */
[----:B------:R-:W-:Y:S01]  /*11b00*/  I2FP.F32.S32 R42, UR58 ;  /* 0x0000003a002a7c45 */ /* 0x000fe20008201400 */
[----:B------:R-:W2:Y:S01]  /*11b10*/  LDCU UR11, c[0x0][0x390] ;  /* 0x00007200ff0b77ac */ /* 0x000ea20008000800 */
        /* <DEDUP_REMOVED lines=11> */
[----:B-1----:R-:W-:Y:S01]  /*11bd0*/  UIADD3 UR49, UPT, UPT, UR49, 0x232, URZ ;  /* 0x0000023231317890 */ /* 0x002fe2000fffe0ff */
[----:B------:R-:W-:Y:S01]  /*11be0*/  FSETP.GT.AND P1, PT, R11, R56, PT ;  /* 0x000000380b00720b */ /* 0x000fe20003f24000 */
[----:B------:R-:W-:Y:S01]  /*11bf0*/  @P4 VIADD R10, R16, 0x10 ;  /* 0x00000010100a4836 */ /* 0x000fe20000000000 */
[----:B------:R-:W-:Y:S01]  /*11c00*/  I2FP.F32.S32 R60, UR50 ;  /* 0x00000032003c7c45 */ /* 0x000fe20008201400 */
[----:B------:R-:W-:Y:S01]  /*11c10*/  @P2 VIADD R53, R55, 0x8 ;  /* 0x0000000837352836 */ /* 0x000fe20000000000 */
[----:B------:R-:W-:Y:S01]  /*11c20*/  I2FP.F32.S32 R52, UR54 ;  /* 0x0000003600347c45 */ /* 0x000fe20008201400 */
[----:B0-----:R-:W-:Y:S01]  /*11c30*/  UIADD3 UR17, UPT, UPT, UR17, 0x222, URZ ;  /* 0x0000022211117890 */ /* 0x001fe2000fffe0ff */
[----:B------:R-:W-:Y:S01]  /*11c40*/  I2FP.F32.S32 R70, UR71 ;  /* 0x0000004700467c45 */ /* 0x000fe20008201400 */
[----:B------:R-:W0:Y:S01]  /*11c50*/  LDCU UR71, c[0x0][0x390] ;  /* 0x00007200ff4777ac */ /* 0x000e220008000800 */
[C---:B------:R-:W-:Y:S01]  /*11c60*/  FSETP.GT.AND P4, PT, R11.reuse, R60, PT ;  /* 0x0000003c0b00720b */ /* 0x040fe20003f84000 */
[----:B------:R-:W-:Y:S01]  /*11c70*/  @P0 VIADD R4, R156, 0x10 ;  /* 0x000000109c040836 */ /* 0x000fe20000000000 */
[----:B------:R-:W-:Y:S01]  /*11c80*/  FSETP.GT.AND P2, PT, R11, R52, PT ;  /* 0x000000340b00720b */ /* 0x000fe20003f44000 */
[----:B------:R-:W-:Y:S01]  /*11c90*/  @P3 VIADD R6, R13, 0x10 ;  /* 0x000000100d063836 */ /* 0x000fe20000000000 */
[----:B------:R-:W-:Y:S01]  /*11ca0*/  I2FP.F32.S32 R66, UR13 ;  /* 0x0000000d00427c45 */ /* 0x000fe20008201400 */
[----:B------:R-:W-:Y:S01]  /*11cb0*/  @P1 VIADD R5, R12, 0x10 ;  /* 0x000000100c051836 */ /* 0x000fe20000000000 */
[----:B------:R-:W-:Y:S01]  /*11cc0*/  I2FP.F32.S32 R68, UR52 ;  /* 0x0000003400447c45 */ /* 0x000fe20008201400 */
[----:B---3--:R-:W-:Y:S01]  /*11cd0*/  UIADD3 UR74, UPT, UPT, UR74, 0x22a, URZ ;  /* 0x0000022a4a4a7890 */ /* 0x008fe2000fffe0ff */
[C---:B------:R-:W-:Y:S01]  /*11ce0*/  FSETP.GT.AND P0, PT, R11.reuse, R70, PT ;  /* 0x000000460b00720b */ /* 0x040fe20003f04000 */
[----:B----4-:R-:W-:Y:S01]  /*11cf0*/  UIADD3 UR63, UPT, UPT, UR63, 0x24a, URZ ;  /* 0x0000024a3f3f7890 */ /* 0x010fe2000fffe0ff */
[C---:B------:R-:W-:Y:S01]  /*11d00*/  FSETP.GT.AND P3, PT, R11.reuse, R66, PT ;  /* 0x000000420b00720b */ /* 0x040fe20003f64000 */
[----:B------:R-:W-:Y:S01]  /*11d10*/  UIADD3 UR10, UPT, UPT, UR10, 0x23a, URZ ;  /* 0x0000023a0a0a7890 */ /* 0x000fe2000fffe0ff */
[----:B------:R-:W-:Y:S01]  /*11d20*/  FSETP.GT.AND P1, PT, R11, R68, PT ;  /* 0x000000440b00720b */ /* 0x000fe20003f24000 */
[----:B------:R-:W-:Y:S01]  /*11d30*/  @P4 VIADD R161, R168, 0x10 ;  /* 0x00000010a8a14836 */ /* 0x000fe20000000000 */
[----:B------:R-:W-:Y:S01]  /*11d40*/  I2FP.F32.S32 R78, UR38 ;  /* 0x00000026004e7c45 */ /* 0x000fe20008201400 */
[----:B------:R-:W-:Y:S01]  /*11d50*/  @P2 VIADD R7, R14, 0x10 ;  /* 0x000000100e072836 */ /* 0x000fe20000000000 */
[----:B------:R-:W-:Y:S01]  /*11d60*/  I2FP.F32.S32 R62, UR55 ;  /* 0x00000037003e7c45 */ /* 0x000fe20008201400 */
[----:B------:R-:W1:Y:S01]  /*11d70*/  LDCU UR55, c[0x0][0x390] ;  /* 0x00007200ff3777ac */ /* 0x000e620008000800 */
[----:B------:R-:W-:-:S02]  /*11d80*/  I2FP.F32.S32 R96, UR45 ;  /* 0x0000002d00607c45 */ /* 0x000fc40008201400 */
[C---:B------:R-:W-:Y:S01]  /*11d90*/  FSETP.GT.AND P4, PT, R11.reuse, R78, PT ;  /* 0x0000004e0b00720b */ /* 0x040fe20003f84000 */
[----:B------:R-:W-:Y:S01]  /*11da0*/  @P0 VIADD R152, R144, 0x10 ;  /* 0x0000001090980836 */ /* 0x000fe20000000000 */
[----:B------:R-:W-:Y:S01]  /*11db0*/  FSETP.GT.AND P2, PT, R11, R62, PT ;  /* 0x0000003e0b00720b */ /* 0x000fe20003f44000 */
[----:B------:R-:W-:Y:S01]  /*11dc0*/  @P3 VIADD R9, R165, 0x10 ;  /* 0x00000010a5093836 */ /* 0x000fe20000000000 */
[----:B------:R-:W-:Y:S01]  /*11dd0*/  I2FP.F32.S32 R90, UR62 ;  /* 0x0000003e005a7c45 */ /* 0x000fe20008201400 */
[----:B------:R-:W-:Y:S01]  /*11de0*/  @P1 VIADD R173, R183, 0x10 ;  /* 0x00000010b7ad1836 */ /* 0x000fe20000000000 */
[----:B------:R-:W-:Y:S01]  /*11df0*/  I2FP.F32.S32 R94, UR46 ;  /* 0x0000002e005e7c45 */ /* 0x000fe20008201400 */
[----:B------:R-:W3:Y:S01]  /*11e00*/  LDCU UR62, c[0x0][0x390] ;  /* 0x00007200ff3e77ac */ /* 0x000ee20008000800 */
[C---:B------:R-:W-:Y:S02]  /*11e10*/  FSETP.GT.AND P0, PT, R11.reuse, R96, PT ;  /* 0x000000600b00720b */ /* 0x040fe40003f04000 */
[C---:B------:R-:W-:Y:S01]  /*11e20*/  FSETP.GT.AND P3, PT, R11.reuse, R90, PT ;  /* 0x0000005a0b00720b */ /* 0x040fe20003f64000 */
[----:B--2---:R-:W-:Y:S01]  /*11e30*/  UIADD3 UR11, UPT, UPT, UR11, 0x242, URZ ;  /* 0x000002420b0b7890 */ /* 0x004fe2000fffe0ff */
[----:B------:R-:W-:Y:S01]  /*11e40*/  FSETP.GT.AND P1, PT, R11, R94, PT ;  /* 0x0000005e0b00720b */ /* 0x000fe20003f24000 */
[----:B------:R-:W-:Y:S01]  /*11e50*/  @P4 VIADD R143, R196, 0x10 ;  /* 0x00000010c48f4836 */ /* 0x000fe20000000000 */
[----:B------:R-:W-:Y:S01]  /*11e60*/  I2FP.F32.S32 R98, UR9 ;  /* 0x0000000900627c45 */ /* 0x000fe20008201400 */
[----:B------:R-:W-:Y:S01]  /*11e70*/  @P2 VIADD R180, R186, 0x10 ;  /* 0x00000010bab42836 */ /* 0x000fe20000000000 */
[----:B------:R-:W-:Y:S01]  /*11e80*/  I2FP.F32.S32 R84, UR47 ;  /* 0x0000002f00547c45 */ /* 0x000fe20008201400 */
[----:B------:R-:W2:Y:S01]  /*11e90*/  LDCU UR9, c[0x0][0x390] ;  /* 0x00007200ff0977ac */ /* 0x000ea20008000800 */
        /* <DEDUP_REMOVED lines=8> */
[----:B------:R-:W4:Y:S01]  /*11f20*/  LDCU UR8, c[0x0][0x390] ;  /* 0x00007200ff0877ac */ /* 0x000f220008000800 */
[C---:B------:R-:W-:Y:S02]  /*11f30*/  FSETP.GT.AND P0, PT, R11.reuse, R28, PT ;  /* 0x0000001c0b00720b */ /* 0x040fe40003f04000 */
[C---:B------:R-:W-:Y:S01]  /*11f40*/  FSETP.GT.AND P3, PT, R11.reuse, R22, PT ;  /* 0x000000160b00720b */ /* 0x040fe20003f64000 */
[----:B---3--:R-:W-:Y:S01]  /*11f50*/  UIADD3 UR62, UPT, UPT, UR62, 0x262, URZ ;  /* 0x000002623e3e7890 */ /* 0x008fe2000fffe0ff */
[----:B------:R-:W-:Y:S01]  /*11f60*/  FSETP.GT.AND P1, PT, R11, R24, PT ;  /* 0x000000180b00720b */ /* 0x000fe20003f24000 */
[----:B------:R-:W-:Y:S01]  /*11f70*/  @P4 VIADD R3, R199, 0x10 ;  /* 0x00000010c7034836 */ /* 0x000fe20000000000 */
[----:B------:R-:W-:Y:S01]  /*11f80*/  I2FP.F32.S32 R30, UR39 ;  /* 0x00000027001e7c45 */ /* 0x000fe20008201400 */
[----:B------:R-:W-:Y:S01]  /*11f90*/  @P2 VIADD R189, R174, 0x10 ;  /* 0x00000010aebd2836 */ /* 0x000fe20000000000 */
[----:B------:R-:W-:Y:S01]  /*11fa0*/  I2FP.F32.S32 R18, UR32 ;  /* 0x0000002000127c45 */ /* 0x000fe20008201400 */
[----:B------:R-:W-:Y:S01]  /*11fb0*/  UIADD3 UR65, UPT, UPT, UR65, 0x221, URZ ;  /* 0x0000022141417890 */ /* 0x000fe2000fffe0ff */
[----:B------:R-:W-:Y:S01]  /*11fc0*/  I2FP.F32.S32 R40, UR59 ;  /* 0x0000003b00287c45 */ /* 0x000fe20008201400 */
[----:B------:R-:W3:Y:S01]  /*11fd0*/  LDCU UR59, c[0x0][0x390] ;  /* 0x00007200ff3b77ac */ /* 0x000ee20008000800 */
[----:B------:R-:W-:Y:S01]  /*11fe0*/  FSETP.GT.AND P4, PT, R11, R30, PT ;  /* 0x0000001e0b00720b */ /* 0x000fe20003f84000 */
[----:B------:R-:W-:Y:S01]  /*11ff0*/  @P0 VIADD R107, R109, 0x10 ;  /* 0x000000106d6b0836 */ /* 0x000fe20000000000 */
[----:B------:R-:W-:Y:S01]  /*12000*/  FSETP.GT.AND P2, PT, R11, R18, PT ;  /* 0x000000120b00720b */ /* 0x000fe20003f44000 */
[----:B------:R-:W-:Y:S01]  /*12010*/  @P3 VIADD R87, R85, 0x10 ;  /* 0x0000001055573836 */ /* 0x000fe20000000000 */
[----:B------:R-:W-:Y:S01]  /*12020*/  I2FP.F32.S32 R36, UR15 ;  /* 0x0000000f00247c45 */ /* 0x000fe20008201400 */
[----:B------:R-:W-:Y:S01]  /*12030*/  @P1 VIADD R103, R105, 0x10 ;  /* 0x0000001069671836 */ /* 0x000fe20000000000 */
[----:B------:R-:W-:Y:S01]  /*12040*/  I2FP.F32.S32 R38, UR37 ;  /* 0x0000002500267c45 */ /* 0x000fe20008201400 */
[----:B-1----:R-:W-:Y:S01]  /*12050*/  UIADD3 UR55, UPT, UPT, UR55, 0x252, URZ ;  /* 0x0000025237377890 */ /* 0x002fe2000fffe0ff */
[C---:B------:R-:W-:Y:S01]  /*12060*/  FSETP.GT.AND P0, PT, R11.reuse, R40, PT ;  /* 0x000000280b00720b */ /* 0x040fe20003f04000 */
[----:B0-----:R-:W-:Y:S01]  /*12070*/  UIADD3 UR71, UPT, UPT, UR71, 0x25a, URZ ;  /* 0x0000025a47477890 */ /* 0x001fe2000fffe0ff */
[C---:B------:R-:W-:Y:S01]  /*12080*/  FSETP.GT.AND P3, PT, R11.reuse, R36, PT ;  /* 0x000000240b00720b */ /* 0x040fe20003f64000 */
[----:B-----5:R-:W-:Y:S01]  /*12090*/  UIADD3 UR64, UPT, UPT, UR64, 0x229, URZ ;  /* 0x0000022940407890 */ /* 0x020fe2000fffe0ff */
[----:B------:R-:W-:Y:S01]  /*120a0*/  FSETP.GT.AND P1, PT, R11, R38, PT ;  /* 0x000000260b00720b */ /* 0x000fe20003f24000 */
[----:B------:R-:W-:Y:S01]  /*120b0*/  @P4 VIADD R88, R93, 0x10 ;  /* 0x000000105d584836 */ /* 0x000fe20000000000 */
[----:B------:R-:W-:Y:S01]  /*120c0*/  I2FP.F32.S32 R42, UR36 ;  /* 0x00000024002a7c45 */ /* 0x000fe20008201400 */
[----:B------:R-:W-:Y:S01]  /*120d0*/  @P2 VIADD R92, R89, 0x10 ;  /* 0x00000010595c2836 */ /* 0x000fe20000000000 */
[----:B------:R-:W-:Y:S01]  /*120e0*/  I2FP.F32.S32 R32, UR73 ;  /* 0x0000004900207c45 */ /* 0x000fe20008201400 */
[----:B------:R-:W0:Y:S01]  /*120f0*/  LDCU UR73, c[0x0][0x390] ;  /* 0x00007200ff4977ac */ /* 0x000e220008000800 */
[----:B------:R-:W-:-:S02]  /*12100*/  I2FP.F32.S32 R50, UR34 ;  /* 0x0000002200327c45 */ /* 0x000fc40008201400 */
[----:B------:R-:W-:Y:S01]  /*12110*/  FSETP.GT.AND P4, PT, R11, R42, PT ;  /* 0x0000002a0b00720b */ /* 0x000fe20003f84000 */
        /* <DEDUP_REMOVED lines=24> */
[----:B0-----:R-:W-:Y:S01]  /*122a0*/  UIADD3 UR73, UPT, UPT, UR73, 0x27a, URZ ;  /* 0x0000027a49497890 */ /* 0x001fe2000fffe0ff */
[C---:B------:R-:W-:Y:S01]  /*122b0*/  FSETP.GT.AND P0, PT, R11.reuse, R56, PT ;  /* 0x000000380b00720b */ /* 0x040fe20003f04000 */
[----:B-1----:R-:W-:Y:S01]  /*122c0*/  UIADD3 UR5, UPT, UPT, UR5, 0x28a, URZ ;  /* 0x0000028a05057890 */ /* 0x002fe2000fffe0ff */
[C---:B------:R-:W-:Y:S01]  /*122d0*/  FSETP.GT.AND P3, PT, R11.reuse, R54, PT ;  /* 0x000000360b00720b */ /* 0x040fe20003f64000 */
[----:B------:R-:W0:Y:S01]  /*122e0*/  LDCU UR70, c[0x0][0x390] ;  /* 0x00007200ff4677ac */ /* 0x000e220008000800 */
[----:B------:R-:W-:Y:S01]  /*122f0*/  FSETP.GT.AND P1, PT, R11, R16, PT ;  /* 0x000000100b00720b */ /* 0x000fe20003f24000 */
[----:B------:R-:W-:Y:S01]  /*12300*/  @P4 VIADD R0, R10, 0x20 ;  /* 0x000000200a004836 */ /* 0x000fe20000000000 */
[----:B------:R-:W-:Y:S01]  /*12310*/  I2FP.F32.S32 R58, UR31 ;  /* 0x0000001f003a7c45 */ /* 0x000fe20008201400 */
[----:B------:R-:W-:Y:S01]  /*12320*/  @P2 VIADD R15, R37, 0x10 ;  /* 0x00000010250f2836 */ /* 0x000fe20000000000 */
[----:B------:R-:W-:Y:S01]  /*12330*/  I2FP.F32.S32 R34, UR14 ;  /* 0x0000000e00227c45 */ /* 0x000fe20008201400 */
[----:B----4-:R-:W-:Y:S01]  /*12340*/  UIADD3 UR8, UPT, UPT, UR8, 0x272, URZ ;  /* 0x0000027208087890 */ /* 0x010fe2000fffe0ff */
[----:B------:R-:W-:Y:S01]  /*12350*/  I2FP.F32.S32 R64, UR61 ;  /* 0x0000003d00407c45 */ /* 0x000fe20008201400 */
[----:B------:R-:W1:Y:S01]  /*12360*/  LDCU UR61, c[0x0][0x390] ;  /* 0x00007200ff3d77ac */ /* 0x000e620008000800 */
[----:B------:R-:W-:Y:S01]  /*12370*/  FSETP.GT.AND P4, PT, R11, R58, PT ;  /* 0x0000003a0b00720b */ /* 0x000fe20003f84000 */
[----:B------:R-:W-:Y:S01]  /*12380*/  @P0 VIADD R9, R173, 0x20 ;  /* 0x00000020ad090836 */ /* 0x000fe20000000000 */
[C---:B------:R-:W-:Y:S01]  /*12390*/  FSETP.GT.AND P2, PT, R11.reuse, R34, PT ;  /* 0x000000220b00720b */ /* 0x040fe20003f44000 */
[----:B------:R-:W-:Y:S01]  /*123a0*/  @P3 VIADD R5, R4, 0x20 ;  /* 0x0000002004053836 */ /* 0x000fe20000000000 */
[----:B------:R-:W-:Y:S01]  /*123b0*/  I2FP.F32.S32 R60, UR30 ;  /* 0x0000001e003c7c45 */ /* 0x000fe20008201400 */
[----:B------:R-:W-:Y:S01]  /*123c0*/  @P1 VIADD R161, R180, 0x20 ;  /* 0x00000020b4a11836 */ /* 0x000fe20000000000 */
[----:B------:R-:W-:Y:S01]  /*123d0*/  I2FP.F32.S32 R62, UR29 ;  /* 0x0000001d003e7c45 */ /* 0x000fe20008201400 */
[----:B---3--:R-:W-:Y:S01]  /*123e0*/  UIADD3 UR59, UPT, UPT, UR59, 0x282, URZ ;  /* 0x000002823b3b7890 */ /* 0x008fe2000fffe0ff */
[C---:B------:R-:W-:Y:S01]  /*123f0*/  FSETP.GT.AND P0, PT, R11.reuse, R64, PT ;  /* 0x000000400b00720b */ /* 0x040fe20003f04000 */
[----:B--2---:R-:W-:Y:S01]  /*12400*/  UIADD3 UR60, UPT, UPT, UR60, 0x292, URZ ;  /* 0x000002923c3c7890 */ /* 0x004fe2000fffe0ff */
[C---:B------:R-:W-:Y:S01]  /*12410*/  FSETP.GT.AND P3, PT, R11.reuse, R60, PT ;  /* 0x0000003c0b00720b */ /* 0x040fe20003f64000 */
[----:B0-----:R-:W-:Y:S01]  /*12420*/  UIADD3 UR70, UPT, UPT, UR70, 0x29a, URZ ;  /* 0x0000029a46467890 */ /* 0x001fe2000fffe0ff */
        /* <DEDUP_REMOVED lines=14> */
[----:B------:R-:W2:Y:S01]  /*12510*/  LDCU UR68, c[0x0][0x390] ;  /* 0x00007200ff4477ac */ /* 0x000ea20008000800 */
[C---:B------:R-:W-:Y:S02]  /*12520*/  FSETP.GT.AND P0, PT, R11.reuse, R80, PT ;  /* 0x000000500b00720b */ /* 0x040fe40003f04000 */
[C---:B------:R-:W-:Y:S01]  /*12530*/  FSETP.GT.AND P3, PT, R11.reuse, R70, PT ;  /* 0x000000460b00720b */ /* 0x040fe20003f64000 */
[----:B-1----:R-:W-:Y:S01]  /*12540*/  UIADD3 UR61, UPT, UPT, UR61, 0x2aa, URZ ;  /* 0x000002aa3d3d7890 */ /* 0x002fe2000fffe0ff */
[----:B------:R-:W-:Y:S01]  /*12550*/  FSETP.GT.AND P1, PT, R11, R78, PT ;  /* 0x0000004e0b00720b */ /* 0x000fe20003f24000 */
[----:B------:R-:W-:Y:S01]  /*12560*/  @P4 VIADD R107, R88, 0x20 ;  /* 0x00000020586b4836 */ /* 0x000fe20000000000 */
[----:B------:R-:W-:Y:S01]  /*12570*/  I2FP.F32.S32 R18, UR72 ;  /* 0x0000004800127c45 */ /* 0x000fe20008201400 */
[----:B------:R-:W-:Y:S01]  /*12580*/  @P2 VIADD R189, R163, 0x20 ;  /* 0x00000020a3bd2836 */ /* 0x000fe20000000000 */
[----:B------:R-:W-:Y:S01]  /*12590*/  I2FP.F32.S32 R68, UR27 ;  /* 0x0000001b00447c45 */ /* 0x000fe20008201400 */
[----:B------:R-:W1:Y:S01]  /*125a0*/  LDCU UR72, c[0x0][0x390] ;  /* 0x00007200ff4877ac */ /* 0x000e620008000800 */
        /* <DEDUP_REMOVED lines=11> */
[----:B0-----:R-:W-:Y:S01]  /*12660*/  UIADD3 UR4, UPT, UPT, UR4, 0x2a2, URZ ;  /* 0x000002a204047890 */ /* 0x001fe2000fffe0ff */
[----:B------:R-:W-:Y:S01]  /*12670*/  FSETP.GT.AND P1, PT, R11, R28, PT ;  /* 0x0000001c0b00720b */ /* 0x000fe20003f24000 */
[----:B------:R-:W-:Y:S01]  /*12680*/  @P4 VIADD R0, R7, 0x40 ;  /* 0x0000004007004836 */ /* 0x000fe20000000000 */
[----:B------:R-:W-:Y:S01]  /*12690*/  I2FP.F32.S32 R84, UR12 ;  /* 0x0000000c00547c45 */ /* 0x000fe20008201400 */
[----:B------:R-:W-:Y:S01]  /*126a0*/  @P2 VIADD R95, R119, 0x20 ;  /* 0x00000020775f2836 */ /* 0x000fe20000000000 */
[----:B------:R-:W-:Y:S01]  /*126b0*/  I2FP.F32.S32 R82, UR23 ;  /* 0x0000001700527c45 */ /* 0x000fe20008201400 */
[----:B--2---:R-:W-:Y:S01]  /*126c0*/  UIADD3 UR68, UPT, UPT, UR68, 0x2b2, URZ ;  /* 0x000002b244447890 */ /* 0x004fe2000fffe0ff */
[----:B------:R-:W-:Y:S01]  /*126d0*/  I2FP.F32.S32 R42, UR66 ;  /* 0x00000042002a7c45 */ /* 0x000fe20008201400 */
[----:B------:R-:W0:Y:S01]  /*126e0*/  LDCU UR66, c[0x0][0x390] ;  /* 0x00007200ff4277ac */ /* 0x000e220008000800 */
        /* <DEDUP_REMOVED lines=9> */
[----:B---3--:R-:W-:Y:S01]  /*12780*/  UIADD3 UR69, UPT, UPT, UR69, 0x2c2, URZ ;  /* 0x000002c245457890 */ /* 0x008fe2000fffe0ff */
[C---:B------:R-:W-:Y:S01]  /*12790*/  FSETP.GT.AND P3, PT, R11.reuse, R38, PT ;  /* 0x000000260b00720b */ /* 0x040fe20003f64000 */
[----:B------:R-:W1:Y:S01]  /*127a0*/  LDCU UR53, c[0x0][0x390] ;  /* 0x00007200ff3577ac */ /* 0x000e620008000800 */
[----:B------:R-:W-:Y:S01]  /*127b0*/  FSETP.GT.AND P1, PT, R11, R40, PT ;  /* 0x000000280b00720b */ /* 0x000fe20003f24000 */
[----:B------:R-:W-:Y:S01]  /*127c0*/  @P4 VIADD R107, R95, 0x40 ;  /* 0x000000405f6b4836 */ /* 0x000fe20000000000 */
[----:B------:R-:W-:Y:S01]  /*127d0*/  I2FP.F32.S32 R36, UR67 ;  /* 0x0000004300247c45 */ /* 0x000fe20008201400 */
[----:B------:R-:W-:Y:S01]  /*127e0*/  @P2 VIADD R5, R161, 0x40 ;  /* 0x00000040a1052836 */ /* 0x000fe20000000000 */
[----:B------:R-:W-:Y:S01]  /*127f0*/  I2FP.F32.S32 R10, UR49 ;  /* 0x00000031000a7c45 */ /* 0x000fe20008201400 */
[----:B------:R-:W2:Y:S01]  /*12800*/  LDCU UR49, c[0x0][0x390] ;  /* 0x00007200ff3177ac */ /* 0x000ea20008000800 */
[----:B------:R-:W-:-:S02]  /*12810*/  FSETP.GT.AND P2, PT, R11, R36, PT ;  /* 0x000000240b00720b */ /* 0x000fc40003f44000 */
[----:B------:R-:W-:Y:S01]  /*12820*/  I2FP.F32.S32 R34, UR17 ;  /* 0x0000001100227c45 */ /* 0x000fe20008201400 */
[----:B------:R-:W-:Y:S01]  /*12830*/  @P0 VIADD R3, R107, 0x80 ;  /* 0x000000806b030836 */ /* 0x000fe20000000000 */
[----:B------:R-:W-:Y:S01]  /*12840*/  I2FP.F32.S32 R6, UR74 ;  /* 0x0000004a00067c45 */ /* 0x000fe20008201400 */
[----:B------:R-:W-:Y:S01]  /*12850*/  @P3 VIADD R0, R5, 0x80 ;  /* 0x0000008005003836 */ /* 0x000fe20000000000 */
[----:B------:R-:W-:Y:S01]  /*12860*/  I2FP.F32.S32 R36, UR73 ;  /* 0x0000004900247c45 */ /* 0x000fe20008201400 */
[----:B------:R-:W-:Y:S01]  /*12870*/  UIADD3 UR73, UPT, UPT, UR6, 0x377, URZ ;  /* 0x0000037706497890 */ /* 0x000fe2000fffe0ff */
[----:B------:R-:W-:Y:S01]  /*12880*/  FSETP.GT.AND P0, PT, R11, R10, PT ;  /* 0x0000000a0b00720b */ /* 0x000fe20003f04000 */
[----:B------:R-:W-:Y:S01]  /*12890*/  @P1 VIADD R9, R189, 0x80 ;  /* 0x00000080bd091836 */ /* 0x000fe20000000000 */
[----:B------:R-:W-:Y:S01]  /*128a0*/  I2FP.F32.S32 R44, UR63 ;  /* 0x0000003f002c7c45 */ /* 0x000fe20008201400 */
[----:B------:R-:W3:Y:S01]  /*128b0*/  LDCU UR67, c[0x0][0x390] ;  /* 0x00007200ff4377ac */ /* 0x000ee20008000800 */
[----:B------:R-:W-:Y:S01]  /*128c0*/  FSETP.GT.AND P3, PT, R11, R34, PT ;  /* 0x000000220b00720b */ /* 0x000fe20003f64000 */
[----:B------:R-:W-:Y:S01]  /*128d0*/  @P2 VIADD R15, R49, 0x40 ;  /* 0x00000040310f2836 */ /* 0x000fe20000000000 */
[C---:B------:R-:W-:Y:S01]  /*128e0*/  FSETP.GT.AND P1, PT, R11.reuse, R6, PT ;  /* 0x000000060b00720b */ /* 0x040fe20003f24000 */
[----:B------:R-:W4:Y:S01]  /*128f0*/  LDCU UR63, c[0x0][0x390] ;  /* 0x00007200ff3f77ac */ /* 0x000f220008000800 */
[----:B------:R-:W-:Y:S01]  /*12900*/  I2FP.F32.S32 R12, UR10 ;  /* 0x0000000a000c7c45 */ /* 0x000fe20008201400 */
[----:B------:R5:W-:Y:S01]  /*12910*/  STL [R1+0x4], R0 ;  /* 0x0000040001007387 */ /* 0x000be20000100800 */
[----:B------:R-:W-:Y:S01]  /*12920*/  I2FP.F32.S32 R16, UR11 ;  /* 0x0000000b00107c45 */ /* 0x000fe20008201400 */
[----:B--2---:R-:W-:Y:S01]  /*12930*/  UIADD3 UR49, UPT, UPT, UR49, 0x2ea, URZ ;  /* 0x000002ea31317890 */ /* 0x004fe2000fffe0ff */
[----:B------:R-:W-:Y:S01]  /*12940*/  I2FP.F32.S32 R48, UR5 ;  /* 0x0000000500307c45 */ /* 0x000fe20008201400 */
[----:B------:R-:W-:Y:S01]  /*12950*/  UIADD3 UR5, UPT, UPT, UR6, 0x36f, URZ ;  /* 0x0000036f06057890 */ /* 0x000fe2000fffe0ff */
[C---:B------:R-:W-:Y:S01]  /*12960*/  SEL R226, R140.reuse, 0x2, P0 ;  /* 0x000000028ce27807 */ /* 0x040fe20000000000 */
[----:B0-----:R-:W-:Y:S01]  /*12970*/  UIADD3 UR66, UPT, UPT, UR66, 0x2d2, URZ ;  /* 0x000002d242427890 */ /* 0x001fe2000fffe0ff */
[C---:B------:R-:W-:Y:S01]  /*12980*/  FSETP.GT.AND P0, PT, R11.reuse, R44, PT ;  /* 0x0000002c0b00720b */ /* 0x040fe20003f04000 */
[----:B------:R-:W0:Y:S01]  /*12990*/  LDCU UR57, c[0x0][0x390] ;  /* 0x00007200ff3977ac */ /* 0x000e220008000800 */
[----:B------:R-:W-:Y:S01]  /*129a0*/  I2FP.F32.S32 R24, UR62 ;  /* 0x0000003e00187c45 */ /* 0x000fe20008201400 */
[----:B------:R-:W-:Y:S01]  /*129b0*/  STL [R1+0x8], R9 ;  /* 0x0000080901007387 */ /* 0x000fe20000100800 */
[----:B------:R-:W-:Y:S01]  /*129c0*/  I2FP.F32.S32 R4, UR73 ;  /* 0x0000004900047c45 */ /* 0x000fe20008201400 */
[----:B------:R-:W2:Y:S01]  /*129d0*/  LDCU UR62, c[0x0][0x390] ;  /* 0x00007200ff3e77ac */ /* 0x000ea20008000800 */
[C---:B------:R-:W-:Y:S01]  /*129e0*/  SEL R35, R140.reuse, 0x2, P3 ;  /* 0x000000028c237807 */ /* 0x040fe20001800000 */
[----:B------:R-:W-:Y:S01]  /*129f0*/  STL [R1+0xc], R3 ;  /* 0x00000c0301007387 */ /* 0x000fe20000100800 */
[----:B------:R-:W-:Y:S01]  /*12a00*/  SEL R97, R140, 0x2, P1 ;  /* 0x000000028c617807 */ /* 0x000fe20000800000 */
[----:B---3--:R-:W-:Y:S01]  /*12a10*/  UIADD3 UR67, UPT, UPT, UR67, 0x2ca, URZ ;  /* 0x000002ca43437890 */ /* 0x008fe2000fffe0ff */
[C---:B------:R-:W-:Y:S01]  /*12a20*/  FSETP.GT.AND P3, PT, R11.reuse, R12, PT ;  /* 0x0000000c0b00720b */ /* 0x040fe20003f64000 */
[----:B------:R-:W3:Y:S01]  /*12a30*/  LDCU UR48, c[0x0][0x390] ;  /* 0x00007200ff3077ac */ /* 0x000ee20008000800 */
[----:B------:R-:W-:-:S02]  /*12a40*/  FSETP.GT.AND P1, PT, R11, R16, PT ;  /* 0x000000100b00720b */ /* 0x000fc40003f24000 */
[----:B------:R-:W-:Y:S01]  /*12a50*/  I2FP.F32.S32 R46, UR55 ;  /* 0x00000037002e7c45 */ /* 0x000fe20008201400 */
[----:B----4-:R-:W-:Y:S01]  /*12a60*/  UIADD3 UR63, UPT, UPT, UR63, 0x2f2, URZ ;  /* 0x000002f23f3f7890 */ /* 0x010fe2000fffe0ff */
[----:B------:R-:W-:Y:S01]  /*12a70*/  I2FP.F32.S32 R18, UR71 ;  /* 0x0000004700127c45 */ /* 0x000fe20008201400 */
[----:B-1----:R-:W-:Y:S01]  /*12a80*/  UIADD3 UR53, UPT, UPT, UR53, 0x231, URZ ;  /* 0x0000023135357890 */ /* 0x002fe2000fffe0ff */
[----:B------:R-:W-:Y:S01]  /*12a90*/  SEL R95, R140, 0x2, P0 ;  /* 0x000000028c5f7807 */ /* 0x000fe20000000000 */
[----:B0-----:R-:W-:Y:S01]  /*12aa0*/  UIADD3 UR57, UPT, UPT, UR57, 0x230, URZ ;  /* 0x0000023039397890 */ /* 0x001fe2000fffe0ff */
[C---:B------:R-:W-:Y:S01]  /*12ab0*/  FSETP.GT.AND P4, PT, R11.reuse, R4, PT ;  /* 0x000000040b00720b */ /* 0x040fe20003f84000 */
[----:B------:R-:W0:Y:S01]  /*12ac0*/  LDCU UR44, c[0x0][0x390] ;  /* 0x00007200ff2c77ac */ /* 0x000e220008000800 */
[----:B------:R-:W-:Y:S02]  /*12ad0*/  FSETP.GT.AND P0, PT, R11, R24, PT ;  /* 0x000000180b00720b */ /* 0x000fe40003f04000 */
[----:B------:R-:W-:Y:S01]  /*12ae0*/  I2FP.F32.S32 R14, UR65 ;  /* 0x00000041000e7c45 */ /* 0x000fe20008201400 */
[----:B------:R-:W1:Y:S01]  /*12af0*/  LDCU UR65, c[0x0][0x390] ;  /* 0x00007200ff4177ac */ /* 0x000e620008000800 */
[----:B------:R-:W-:-:S02]  /*12b00*/  I2FP.F32.S32 R4, UR5 ;  /* 0x0000000500047c45 */ /* 0x000fc40008201400 */
[C---:B------:R-:W-:Y:S01]  /*12b10*/  SEL R94, R140.reuse, 0x2, P3 ;  /* 0x000000028c5e7807 */ /* 0x040fe20001800000 */
[----:B--2---:R-:W-:Y:S01]  /*12b20*/  UIADD3 UR62, UPT, UPT, UR62, 0x2fa, URZ ;  /* 0x000002fa3e3e7890 */ /* 0x004fe2000fffe0ff */
[----:B------:R-:W-:Y:S01]  /*12b30*/  SEL R29, R140, 0x2, P1 ;  /* 0x000000028c1d7807 */ /* 0x000fe20000800000 */
[----:B---3--:R-:W-:Y:S01]  /*12b40*/  UIADD3 UR48, UPT, UPT, UR48, 0x238, URZ ;  /* 0x0000023830307890 */ /* 0x008fe2000fffe0ff */
[C---:B------:R-:W-:Y:S01]  /*12b50*/  FSETP.GT.AND P3, PT, R11.reuse, R46, PT ;  /* 0x0000002e0b00720b */ /* 0x040fe20003f64000 */
[----:B------:R-:W2:Y:S01]  /*12b60*/  LDCU UR38, c[0x0][0x390] ;  /* 0x00007200ff2677ac */ /* 0x000ea20008000800 */
[----:B------:R-:W-:Y:S02]  /*12b70*/  FSETP.GT.AND P1, PT, R11, R18, PT ;  /* 0x000000120b00720b */ /* 0x000fe40003f24000 */
[----:B------:R-:W-:Y:S01]  /*12b80*/  I2FP.F32.S32 R32, UR64 ;  /* 0x0000004000207c45 */ /* 0x000fe20008201400 */
[----:B------:R-:W3:Y:S01]  /*12b90*/  LDCU UR64, c[0x0][0x390] ;  /* 0x00007200ff4077ac */ /* 0x000ee20008000800 */
[----:B------:R-:W-:-:S02]  /*12ba0*/  I2FP.F32.S32 R28, UR9 ;  /* 0x00000009001c7c45 */ /* 0x000fc40008201400 */
[----:B------:R-:W-:Y:S01]  /*12bb0*/  I2FP.F32.S32 R30, UR8 ;  /* 0x00000008001e7c45 */ /* 0x000fe20008201400 */
[----:B0-----:R-:W-:Y:S01]  /*12bc0*/  UIADD3 UR44, UPT, UPT, UR44, 0x248, URZ ;  /* 0x000002482c2c7890 */ /* 0x001fe2000fffe0ff */
[C---:B------:R-:W-:Y:S01]  /*12bd0*/  SEL R17, R140.reuse, 0x2, P0 ;  /* 0x000000028c117807 */ /* 0x040fe20000000000 */
[----:B-1----:R-:W-:Y:S01]  /*12be0*/  UIADD3 UR65, UPT, UPT, UR65, 0x2da, URZ ;  /* 0x000002da41417890 */ /* 0x002fe2000fffe0ff */
[C---:B------:R-:W-:Y:S01]  /*12bf0*/  FSETP.GT.AND P2, PT, R11.reuse, R4, PT ;  /* 0x000000040b00720b */ /* 0x040fe20003f44000 */
[----:B------:R-:W0:Y:S01]  /*12c00*/  LDCU UR32, c[0x0][0x390] ;  /* 0x00007200ff2077ac */ /* 0x000e220008000800 */
[----:B------:R-:W-:Y:S02]  /*12c10*/  FSETP.GT.AND P0, PT, R11, R36, PT ;  /* 0x000000240b00720b */ /* 0x000fe40003f04000 */
[----:B------:R-:W-:Y:S01]  /*12c20*/  I2FP.F32.S32 R4, UR60 ;  /* 0x0000003c00047c45 */ /* 0x000fe20008201400 */
[----:B------:R-:W1:Y:S01]  /*12c30*/  LDCU UR60, c[0x0][0x390] ;  /* 0x00007200ff3c77ac */ /* 0x000e620008000800 */
[----:B------:R-:W-:-:S02]  /*12c40*/  SEL R21, R140, 0x2, P3 ;  /* 0x000000028c157807 */ /* 0x000fc40001800000 */
[C---:B------:R-:W-:Y:S01]  /*12c50*/  SEL R92, R140.reuse, 0x2, P1 ;  /* 0x000000028c5c7807 */ /* 0x040fe20000800000 */
[----:B--2---:R-:W-:Y:S01]  /*12c60*/  UIADD3 UR38, UPT, UPT, UR38, 0x258, URZ ;  /* 0x0000025826267890 */ /* 0x004fe2000fffe0ff */
[C---:B------:R-:W-:Y:S01]  /*12c70*/  FSETP.GT.AND P3, PT, R11.reuse, R28, PT ;  /* 0x0000001c0b00720b */ /* 0x040fe20003f64000 */
[----:B---3--:R-:W-:Y:S01]  /*12c80*/  UIADD3 UR64, UPT, UPT, UR64, 0x2e2, URZ ;  /* 0x000002e240407890 */ /* 0x008fe2000fffe0ff */
[C---:B------:R-:W-:Y:S01]  /*12c90*/  FSETP.GT.AND P1, PT, R11.reuse, R30, PT ;  /* 0x0000001e0b00720b */ /* 0x040fe20003f24000 */
[----:B------:R-:W2:Y:S01]  /*12ca0*/  LDCU UR15, c[0x0][0x390] ;  /* 0x00007200ff0f77ac */ /* 0x000ea20008000800 */
[----:B------:R-:W-:Y:S02]  /*12cb0*/  I2FP.F32.S32 R38, UR59 ;  /* 0x0000003b00267c45 */ /* 0x000fe40008201400 */
[----:B------:R-:W-:Y:S01]  /*12cc0*/  SEL R90, R140, 0x2, P0 ;  /* 0x000000028c5a7807 */ /* 0x000fe20000000000 */
[----:B------:R-:W3:Y:S01]  /*12cd0*/  LDCU UR59, c[0x0][0x390] ;  /* 0x00007200ff3b77ac */ /* 0x000ee20008000800 */
[----:B------:R-:W-:-:S02]  /*12ce0*/  FSETP.GT.AND P0, PT, R11, R4, PT ;  /* 0x000000040b00720b */ /* 0x000fc40003f04000 */
[----:B------:R-:W-:Y:S01]  /*12cf0*/  I2FP.F32.S32 R12, UR61 ;  /* 0x0000003d000c7c45 */ /* 0x000fe20008201400 */
[----:B------:R-:W4:Y:S01]  /*12d00*/  LDCU UR61, c[0x0][0x390] ;  /* 0x00007200ff3d77ac */ /* 0x000f220008000800 */
[C---:B------:R-:W-:Y:S02]  /*12d10*/  SEL R93, R140.reuse, 0x2, P3 ;  /* 0x000000028c5d7807 */ /* 0x040fe40001800000 */
[----:B------:R-:W-:Y:S01]  /*12d20*/  SEL R53, R140, 0x2, P1 ;  /* 0x000000028c357807 */ /* 0x000fe20000800000 */
[----:B-1----:R-:W-:Y:S01]  /*12d30*/  UIADD3 UR60, UPT, UPT, UR60, 0x30a, URZ ;  /* 0x0000030a3c3c7890 */ /* 0x002fe2000fffe0ff */
[C---:B------:R-:W-:Y:S01]  /*12d40*/  FSETP.GT.AND P3, PT, R11.reuse, R38, PT ;  /* 0x000000260b00720b */ /* 0x040fe20003f64000 */
[----:B0-----:R-:W-:Y:S01]  /*12d50*/  UIADD3 UR32, UPT, UPT, UR32, 0x268, URZ ;  /* 0x0000026820207890 */ /* 0x001fe2000fffe0ff */
[----:B------:R-:W-:Y:S01]  /*12d60*/  FSETP.GT.AND P1, PT, R11, R48, PT ;  /* 0x000000300b00720b */ /* 0x000fe20003f24000 */
[----:B------:R-:W0:Y:S01]  /*12d70*/  LDCU UR22, c[0x0][0x390] ;  /* 0x00007200ff1677ac */ /* 0x000e220008000800 */
[----:B------:R-:W-:-:S02]  /*12d80*/  I2FP.F32.S32 R6, UR70 ;  /* 0x0000004600067c45 */ /* 0x000fc40008201400 */
[----:B------:R-:W-:Y:S01]  /*12d90*/  I2FP.F32.S32 R10, UR4 ;  /* 0x00000004000a7c45 */ /* 0x000fe20008201400 */
[----:B--2---:R-:W-:Y:S01]  /*12da0*/  UIADD3 UR15, UPT, UPT, UR15, 0x278, URZ ;  /* 0x000002780f0f7890 */ /* 0x004fe2000fffe0ff */
[C---:B------:R-:W-:Y:S01]  /*12db0*/  SEL R50, R140.reuse, 0x2, P0 ;  /* 0x000000028c327807 */ /* 0x040fe20000000000 */
[----:B---3--:R-:W-:Y:S01]  /*12dc0*/  UIADD3 UR59, UPT, UPT, UR59, 0x302, URZ ;  /* 0x000003023b3b7890 */ /* 0x008fe2000fffe0ff */
[----:B------:R-:W-:Y:S01]  /*12dd0*/  FSETP.GT.AND P0, PT, R11, R12, PT ;  /* 0x0000000c0b00720b */ /* 0x000fe20003f04000 */
[----:B------:R-:W1:Y:S01]  /*12de0*/  LDCU UR18, c[0x0][0x390] ;  /* 0x00007200ff1277ac */ /* 0x000e620008000800 */
[----:B------:R-:W-:Y:S02]  /*12df0*/  I2FP.F32.S32 R12, UR49 ;  /* 0x00000031000c7c45 */ /* 0x000fe40008201400 */
[C---:B------:R-:W-:Y:S01]  /*12e00*/  SEL R19, R140.reuse, 0x2, P3 ;  /* 0x000000028c137807 */ /* 0x040fe20001800000 */
[----:B------:R-:W2:Y:S01]  /*12e10*/  LDCU UR49, c[0x0][0x390] ;  /* 0x00007200ff3177ac */ /* 0x000ea20008000800 */
[----:B------:R-:W-:-:S02]  /*12e20*/  SEL R91, R140, 0x2, P1 ;  /* 0x000000028c5b7807 */ /* 0x000fc40000800000 */
[C---:B------:R-:W-:Y:S01]  /*12e30*/  FSETP.GT.AND P3, PT, R11.reuse, R6, PT ;  /* 0x000000060b00720b */ /* 0x040fe20003f64000 */
[----:B----4-:R-:W-:Y:S01]  /*12e40*/  UIADD3 UR61, UPT, UPT, UR61, 0x312, URZ ;  /* 0x000003123d3d7890 */ /* 0x010fe2000fffe0ff */
[----:B------:R-:W-:Y:S01]  /*12e50*/  FSETP.GT.AND P1, PT, R11, R10, PT ;  /* 0x0000000a0b00720b */ /* 0x000fe20003f24000 */
[----:B0-----:R-:W-:Y:S01]  /*12e60*/  UIADD3 UR22, UPT, UPT, UR22, 0x288, URZ ;  /* 0x0000028816167890 */ /* 0x001fe2000fffe0ff */
[----:B------:R-:W-:Y:S01]  /*12e70*/  I2FP.F32.S32 R16, UR68 ;  /* 0x0000004400107c45 */ /* 0x000fe20008201400 */
[----:B------:R-:W0:Y:S01]  /*12e80*/  LDCU UR20, c[0x0][0x390] ;  /* 0x00007200ff1477ac */ /* 0x000e220008000800 */
[----:B------:R-:W-:Y:S02]  /*12e90*/  I2FP.F32.S32 R18, UR72 ;  /* 0x0000004800127c45 */ /* 0x000fe40008201400 */
[----:B------:R-:W-:Y:S01]  /*12ea0*/  I2FP.F32.S32 R24, UR69 ;  /* 0x0000004500187c45 */ /* 0x000fe20008201400 */
[----:B------:R-:W3:Y:S01]  /*12eb0*/  LDCU UR23, c[0x0][0x390] ;  /* 0x00007200ff1777ac */ /* 0x000ee20008000800 */
[----:B------:R-:W-:-:S02]  /*12ec0*/  SEL R88, R140, 0x2, P3 ;  /* 0x000000028c587807 */ /* 0x000fc40001800000 */
[C---:B------:R-:W-:Y:S01]  /*12ed0*/  SEL R33, R140.reuse, 0x2, P1 ;  /* 0x000000028c217807 */ /* 0x040fe20000800000 */
[----:B-1----:R-:W-:Y:S01]  /*12ee0*/  UIADD3 UR18, UPT, UPT, UR18, 0x298, URZ ;  /* 0x0000029812127890 */ /* 0x002fe2000fffe0ff */
[C---:B------:R-:W-:Y:S01]  /*12ef0*/  FSETP.GT.AND P3, PT, R11.reuse, R16, PT ;  /* 0x000000100b00720b */ /* 0x040fe20003f64000 */
[----:B------:R-:W1:Y:S01]  /*12f00*/  LDCU UR24, c[0x0][0x390] ;  /* 0x00007200ff1877ac */ /* 0x000e620008000800 */
[C---:B------:R-:W-:Y:S02]  /*12f10*/  FSETP.GT.AND P1, PT, R11.reuse, R18, PT ;  /* 0x000000120b00720b */ /* 0x040fe40003f24000 */
[----:B------:R-:W-:Y:S01]  /*12f20*/  I2FP.F32.S32 R28, UR67 ;  /* 0x00000043001c7c45 */ /* 0x000fe20008201400 */
[----:B------:R-:W4:Y:S01]  /*12f30*/  LDCU UR21, c[0x0][0x390] ;  /* 0x00007200ff1577ac */ /* 0x000f220008000800 */
[----:B------:R-:W-:Y:S02]  /*12f40*/  I2FP.F32.S32 R4, UR66 ;  /* 0x0000004200047c45 */ /* 0x000fe40008201400 */
[----:B------:R-:W-:Y:S01]  /*12f50*/  SEL R89, R140, 0x2, P0 ;  /* 0x000000028c597807 */ /* 0x000fe20000000000 */
[----:B0-----:R-:W-:Y:S01]  /*12f60*/  UIADD3 UR20, UPT, UPT, UR20, 0x2c1, URZ ;  /* 0x000002c114147890 */ /* 0x001fe2000fffe0ff */
[----:B------:R-:W-:Y:S01]  /*12f70*/  FSETP.GT.AND P0, PT, R11, R24, PT ;  /* 0x000000180b00720b */ /* 0x000fe20003f04000 */
[----:B------:R-:W0:Y:S01]  /*12f80*/  LDCU UR12, c[0x0][0x390] ;  /* 0x00007200ff0c77ac */ /* 0x000e220008000800 */
[----:B------:R-:W-:-:S02]  /*12f90*/  I2FP.F32.S32 R6, UR65 ;  /* 0x0000004100067c45 */ /* 0x000fc40008201400 */
[C---:B------:R-:W-:Y:S01]  /*12fa0*/  SEL R51, R140.reuse, 0x2, P3 ;  /* 0x000000028c337807 */ /* 0x040fe20001800000 */
[----:B---3--:R-:W-:Y:S01]  /*12fb0*/  UIADD3 UR23, UPT, UPT, UR23, 0x2b8, URZ ;  /* 0x000002b817177890 */ /* 0x008fe2000fffe0ff */
[C---:B------:R-:W-:Y:S01]  /*12fc0*/  SEL R86, R140.reuse, 0x2, P1 ;  /* 0x000000028c567807 */ /* 0x040fe20000800000 */
[----:B------:R-:W3:Y:S01]  /*12fd0*/  LDCU UR19, c[0x0][0x390] ;  /* 0x00007200ff1377ac */ /* 0x000ee20008000800 */
[C---:B------:R-:W-:Y:S02]  /*12fe0*/  FSETP.GT.AND P3, PT, R11.reuse, R28, PT ;  /* 0x0000001c0b00720b */ /* 0x040fe40003f64000 */
[C---:B------:R-:W-:Y:S01]  /*12ff0*/  FSETP.GT.AND P1, PT, R11.reuse, R4, PT ;  /* 0x000000040b00720b */ /* 0x040fe20003f24000 */
[----:B-1----:R-:W-:Y:S01]  /*13000*/  UIADD3 UR24, UPT, UPT, UR24, 0x2c0, URZ ;  /* 0x000002c018187890 */ /* 0x002fe2000fffe0ff */
[----:B------:R-:W-:Y:S01]  /*13010*/  I2FP.F32.S32 R10, UR64 ;  /* 0x00000040000a7c45 */ /* 0x000fe20008201400 */
[----:B----4-:R-:W-:Y:S01]  /*13020*/  UIADD3 UR21, UPT, UPT, UR21, 0x2c8, URZ ;  /* 0x000002c815157890 */ /* 0x010fe2000fffe0ff */
[----:B------:R-:W-:Y:S01]  /*13030*/  SEL R23, R140, 0x2, P0 ;  /* 0x000000028c177807 */ /* 0x000fe20000000000 */
[----:B------:R-:W1:Y:S01]  /*13040*/  LDCU UR16, c[0x0][0x390] ;  /* 0x00007200ff1077ac */ /* 0x000e620008000800 */
[----:B------:R-:W-:-:S02]  /*13050*/  FSETP.GT.AND P0, PT, R11, R6, PT ;  /* 0x000000060b00720b */ /* 0x000fc40003f04000 */
[----:B------:R-:W-:Y:S01]  /*13060*/  I2FP.F32.S32 R4, UR63 ;  /* 0x0000003f00047c45 */ /* 0x000fe20008201400 */
[----:B0-----:R-:W-:Y:S01]  /*13070*/  UIADD3 UR12, UPT, UPT, UR12, 0x2c9, URZ ;  /* 0x000002c90c0c7890 */ /* 0x001fe2000fffe0ff */
[C---:B------:R-:W-:Y:S01]  /*13080*/  SEL R87, R140.reuse, 0x2, P3 ;  /* 0x000000028c577807 */ /* 0x040fe20001800000 */
[----:B------:R-:W0:Y:S01]  /*13090*/  LDCU UR17, c[0x0][0x390] ;  /* 0x00007200ff1177ac */ /* 0x000e220008000800 */
[C---:B------:R-:W-:Y:S02]  /*130a0*/  SEL R48, R140.reuse, 0x2, P1 ;  /* 0x000000028c307807 */ /* 0x040fe40000800000 */
[C---:B------:R-:W-:Y:S01]  /*130b0*/  FSETP.GT.AND P3, PT, R11.reuse, R10, PT ;  /* 0x0000000a0b00720b */ /* 0x040fe20003f64000 */
[----:B---3--:R-:W-:Y:S01]  /*130c0*/  UIADD3 UR19, UPT, UPT, UR19, 0x2d1, URZ ;  /* 0x000002d113137890 */ /* 0x008fe2000fffe0ff */
[----:B------:R-:W-:Y:S01]  /*130d0*/  FSETP.GT.AND P1, PT, R11, R12, PT ;  /* 0x0000000c0b00720b */ /* 0x000fe20003f24000 */
[----:B------:R-:W3:Y:S01]  /*130e0*/  LDCU UR74, c[0x0][0x390] ;  /* 0x00007200ff4a77ac */ /* 0x000ee20008000800 */
[----:B------:R-:W-:-:S02]  /*130f0*/  SEL R84, R140, 0x2, P0 ;  /* 0x000000028c547807 */ /* 0x000fc40000000000 */
[----:B------:R-:W-:Y:S01]  /*13100*/  I2FP.F32.S32 R10, UR59 ;  /* 0x0000003b000a7c45 */ /* 0x000fe20008201400 */
[----:B--2---:R-:W-:Y:S01]  /*13110*/  UIADD3 UR59, UPT, UPT, UR49, 0x1, URZ ;  /* 0x00000001313b7890 */ /* 0x004fe2000fffe0ff */
[----:B------:R-:W-:Y:S01]  /*13120*/  I2FP.F32.S32 R12, UR60 ;  /* 0x0000003c000c7c45 */ /* 0x000fe20008201400 */
[----:B------:R-:W-:Y:S01]  /*13130*/  UIADD3 UR60, UPT, UPT, UR49, 0x2, URZ ;  /* 0x00000002313c7890 */ /* 0x000fe2000fffe0ff */
[C---:B------:R-:W-:Y:S01]  /*13140*/  FSETP.GT.AND P0, PT, R11.reuse, R4, PT ;  /* 0x000000040b00720b */ /* 0x040fe20003f04000 */
[----:B-1----:R-:W-:Y:S01]  /*13150*/  UIADD3 UR16, UPT, UPT, UR16, 0x220, URZ ;  /* 0x0000022010107890 */ /* 0x002fe2000fffe0ff */
[----:B------:R-:W-:Y:S01]  /*13160*/  I2FP.F32.S32 R6, UR62 ;  /* 0x0000003e00067c45 */ /* 0x000fe20008201400 */
[----:B------:R-:W1:Y:S01]  /*13170*/  LDCU UR7, c[0x0][0x390] ;  /* 0x00007200ff0777ac */ /* 0x000e620008000800 */
[C---:B------:R-:W-:Y:S02]  /*13180*/  SEL R31, R140.reuse, 0x2, P3 ;  /* 0x000000028c1f7807 */ /* 0x040fe40001800000 */
[C---:B------:R-:W-:Y:S01]  /*13190*/  SEL R49, R140.reuse, 0x2, P0 ;  /* 0x000000028c317807 */ /* 0x040fe20000000000 */
[----:B0-----:R-:W-:Y:S01]  /*131a0*/  UIADD3 UR17, UPT, UPT, UR17, 0x2d8, URZ ;  /* 0x000002d811117890 */ /* 0x001fe2000fffe0ff */
[----:B------:R-:W-:Y:S01]  /*131b0*/  FSETP.GT.AND P3, PT, R11, R6, PT ;  /* 0x000000060b00720b */ /* 0x000fe20003f64000 */
[----:B------:R-:W0:Y:S01]  /*131c0*/  LDCU UR10, c[0x0][0x390] ;  /* 0x00007200ff0a77ac */ /* 0x000e220008000800 */
[----:B------:R-:W-:-:S02]  /*131d0*/  SEL R85, R140, 0x2, P1 ;  /* 0x000000028c557807 */ /* 0x000fc40000800000 */
[C---:B------:R-:W-:Y:S01]  /*131e0*/  FSETP.GT.AND P0, PT, R11.reuse, R12, PT ;  /* 0x0000000c0b00720b */ /* 0x040fe20003f04000 */
[----:B---3--:R-:W-:Y:S01]  /*131f0*/  UIADD3 UR74, UPT, UPT, UR74, 0x2e0, URZ ;  /* 0x000002e04a4a7890 */ /* 0x008fe2000fffe0ff */
[----:B------:R-:W-:Y:S01]  /*13200*/  I2FP.F32.S32 R4, UR59 ;  /* 0x0000003b00047c45 */ /* 0x000fe20008201400 */
[----:B------:R-:W-:Y:S01]  /*13210*/  UIADD3 UR59, UPT, UPT, UR49, 0x9, URZ ;  /* 0x00000009313b7890 */ /* 0x000fe2000fffe0ff */
[----:B------:R-:W-:Y:S01]  /*13220*/  FSETP.GT.AND P1, PT, R11, R10, PT ;  /* 0x0000000a0b00720b */ /* 0x000fe20003f24000 */
[----:B------:R-:W2:Y:S01]  /*13230*/  LDCU UR11, c[0x0][0x390] ;  /* 0x00007200ff0b77ac */ /* 0x000ea20008000800 */
[----:B------:R-:W-:Y:S02]  /*13240*/  I2FP.F32.S32 R6, UR60 ;  /* 0x0000003c00067c45 */ /* 0x000fe40008201400 */
[----:B------:R-:W-:Y:S01]  /*13250*/  I2FP.F32.S32 R16, UR61 ;  /* 0x0000003d00107c45 */ /* 0x000fe20008201400 */
[----:B-1----:R-:W-:Y:S01]  /*13260*/  UIADD3 UR7, UPT, UPT, UR7, 0x228, URZ ;  /* 0x0000022807077890 */ /* 0x002fe2000fffe0ff */
[----:B------:R-:W-:Y:S01]  /*13270*/  SEL R83, R140, 0x2, P0 ;  /* 0x000000028c537807 */ /* 0x000fe20000000000 */
[----:B------:R-:W1:Y:S01]  /*13280*/  LDCU UR55, c[0x0][0x390] ;  /* 0x00007200ff3777ac */ /* 0x000e620008000800 */
[----:B------:R-:W-:-:S02]  /*13290*/  I2FP.F32.S32 R194, UR53 ;  /* 0x0000003500c27c45 */ /* 0x000fc40008201400 */
[C---:B------:R-:W-:Y:S01]  /*132a0*/  SEL R7, R140.reuse, 0x2, P1 ;  /* 0x000000028c077807 */ /* 0x040fe20000800000 */
[----:B------:R-:W-:Y:S01]  /*132b0*/  UIADD3 UR53, UPT, UPT, UR49, 0xa, URZ ;  /* 0x0000000a31357890 */ /* 0x000fe2000fffe0ff */
[C---:B------:R-:W-:Y:S01]  /*132c0*/  FSETP.GT.AND P0, PT, R11.reuse, R6, PT ;  /* 0x000000060b00720b */ /* 0x040fe20003f04000 */
[----:B0-----:R-:W-:Y:S01]  /*132d0*/  UIADD3 UR10, UPT, UPT, UR10, 0x2e8, URZ ;  /* 0x000002e80a0a7890 */ /* 0x001fe2000fffe0ff */
[----:B------:R-:W-:Y:S01]  /*132e0*/  SEL R82, R140, 0x2, P3 ;  /* 0x000000028c527807 */ /* 0x000fe20001800000 */
[----:B------:R-:W0:Y:S01]  /*132f0*/  LDCU UR9, c[0x0][0x390] ;  /* 0x00007200ff0977ac */ /* 0x000e220008000800 */
[C---:B------:R-:W-:Y:S02]  /*13300*/  FSETP.GT.AND P1, PT, R11.reuse, R4, PT ;  /* 0x000000040b00720b */ /* 0x040fe40003f24000 */
[----:B------:R-:W-:Y:S01]  /*13310*/  I2FP.F32.S32 R6, UR49 ;  /* 0x0000003100067c45 */ /* 0x000fe20008201400 */
[----:B--2---:R-:W-:Y:S01]  /*13320*/  UIADD3 UR11, UPT, UPT, UR11, 0x2f1, URZ ;  /* 0x000002f10b0b7890 */ /* 0x004fe2000fffe0ff */
[----:B------:R-:W-:Y:S01]  /*13330*/  I2FP.F32.S32 R230, UR57 ;  /* 0x0000003900e67c45 */ /* 0x000fe20008201400 */
[----:B------:R-:W-:Y:S01]  /*13340*/  UIADD3 UR57, UPT, UPT, UR49, 0x11, URZ ;  /* 0x0000001131397890 */ /* 0x000fe2000fffe0ff */
[----:B------:R-:W-:Y:S01]  /*13350*/  FSETP.GT.AND P3, PT, R11, R16, PT ;  /* 0x000000100b00720b */ /* 0x000fe20003f64000 */
[----:B------:R-:W2:Y:S01]  /*13360*/  LDCU UR8, c[0x0][0x390] ;  /* 0x00007200ff0877ac */ /* 0x000ea20008000800 */
[----:B------:R-:W-:-:S02]  /*13370*/  I2FP.F32.S32 R10, UR59 ;  /* 0x0000003b000a7c45 */ /* 0x000fc40008201400 */
[C---:B------:R-:W-:Y:S01]  /*13380*/  SEL R4, R140.reuse, 0x2, P0 ;  /* 0x000000028c047807 */ /* 0x040fe20000000000 */
[----:B-1----:R-:W-:Y:S01]  /*13390*/  UIADD3 UR55, UPT, UPT, UR55, 0x2f0, URZ ;  /* 0x000002f037377890 */ /* 0x002fe2000fffe0ff */
[----:B------:R-:W-:Y:S01]  /*133a0*/  I2FP.F32.S32 R250, UR48 ;  /* 0x0000003000fa7c45 */ /* 0x000fe20008201400 */
[----:B------:R-:W-:Y:S01]  /*133b0*/  UIADD3 UR48, UPT, UPT, UR49, 0x8, URZ ;  /* 0x0000000831307890 */ /* 0x000fe2000fffe0ff */
[C---:B------:R-:W-:Y:S01]  /*133c0*/  FSETP.GT.AND P0, PT, R11.reuse, R6, !P1 ;  /* 0x000000060b00720b */ /* 0x040fe20004f04000 */
[----:B------:R-:W1:Y:S01]  /*133d0*/  LDCU UR71, c[0x0][0x390] ;  /* 0x00007200ff4777ac */ /* 0x000e620008000800 */
[----:B------:R-:W-:Y:S02]  /*133e0*/  SEL R46, R140, 0x2, P3 ;  /* 0x000000028c2e7807 */ /* 0x000fe40001800000 */
[----:B------:R-:W-:Y:S01]  /*133f0*/  I2FP.F32.S32 R6, UR53 ;  /* 0x0000003500067c45 */ /* 0x000fe20008201400 */
[----:B------:R-:W-:Y:S01]  /*13400*/  UIADD3 UR53, UPT, UPT, UR49, 0x12, URZ ;  /* 0x0000001231357890 */ /* 0x000fe2000fffe0ff */
[----:B------:R-:W-:Y:S01]  /*13410*/  FSETP.GT.AND P3, PT, R11, R10, PT ;  /* 0x0000000a0b00720b */ /* 0x000fe20003f64000 */
[----:B0-----:R-:W-:Y:S01]  /*13420*/  UIADD3 UR9, UPT, UPT, UR9, 0x2f8, URZ ;  /* 0x000002f809097890 */ /* 0x001fe2000fffe0ff */
[----:B------:R-:W-:Y:S01]  /*13430*/  I2FP.F32.S32 R10, UR57 ;  /* 0x00000039000a7c45 */ /* 0x000fe20008201400 */
[----:B------:R-:W0:Y:S01]  /*13440*/  LDCU UR73, c[0x0][0x390] ;  /* 0x00007200ff4977ac */ /* 0x000e220008000800 */
[----:B------:R-:W-:-:S02]  /*13450*/  SEL R4, R4, RZ, P1 ;  /* 0x000000ff04047207 */ /* 0x000fc40000800000 */
[C---:B------:R-:W-:Y:S01]  /*13460*/  FSETP.GT.AND P1, PT, R11.reuse, R6, PT ;  /* 0x000000060b00720b */ /* 0x040fe20003f24000 */
[----:B--2---:R-:W-:Y:S01]  /*13470*/  UIADD3 UR8, UPT, UPT, UR8, 0x301, URZ ;  /* 0x0000030108087890 */ /* 0x004fe2000fffe0ff */
[----:B------:R-:W-:Y:S01]  /*13480*/  SEL R145, RZ, 0x1, !P0 ;  /* 0x00000001ff917807 */ /* 0x000fe20004000000 */
[----:B------:R-:W2:Y:S01]  /*13490*/  LDCU UR70, c[0x0][0x390] ;  /* 0x00007200ff4677ac */ /* 0x000ea20008000800 */
[----:B------:R-:W-:Y:S02]  /*134a0*/  I2FP.F32.S32 R6, UR48 ;  /* 0x0000003000067c45 */ /* 0x000fe40008201400 */
[C---:B------:R-:W-:Y:S01]  /*134b0*/  FSETP.GT.AND P0, PT, R11.reuse, R10, PT ;  /* 0x0000000a0b00720b */ /* 0x040fe20003f04000 */
[----:B------:R-:W-:Y:S01]  /*134c0*/  UIADD3 UR48, UPT, UPT, UR49, 0x19, URZ ;  /* 0x0000001931307890 */ /* 0x000fe2000fffe0ff */
[----:B------:R-:W-:Y:S01]  /*134d0*/  I2FP.F32.S32 R10, UR53 ;  /* 0x00000035000a7c45 */ /* 0x000fe20008201400 */
[----:B------:R-:W-:Y:S01]  /*134e0*/  UIADD3 UR53, UPT, UPT, UR49, 0x10, URZ ;  /* 0x0000001031357890 */ /* 0x000fe2000fffe0ff */
[----:B------:R-:W-:Y:S01]  /*134f0*/  SEL R128, R140, 0x2, P1 ;  /* 0x000000028c807807 */ /* 0x000fe20000800000 */
[----:B------:R-:W-:Y:S01]  /*13500*/  IMAD.IADD R4, R4, 0x1, R145 ;  /* 0x0000000104047824 */ /* 0x000fe200078e0291 */
[C---:B------:R-:W-:Y:S01]  /*13510*/  FSETP.GT.AND P1, PT, R11.reuse, R10, PT ;  /* 0x0000000a0b00720b */ /* 0x040fe20003f24000 */
[----:B-1----:R-:W-:Y:S01]  /*13520*/  UIADD3 UR71, UPT, UPT, UR71, 0x2f9, URZ ;  /* 0x000002f947477890 */ /* 0x002fe2000fffe0ff */
[----:B------:R-:W-:Y:S01]  /*13530*/  SEL R128, R128, RZ, P3 ;  /* 0x000000ff80807207 */ /* 0x000fe20001800000 */
[----:B0-----:R-:W-:Y:S01]  /*13540*/  UIADD3 UR73, UPT, UPT, UR73, 0x300, URZ ;  /* 0x0000030049497890 */ /* 0x001fe2000fffe0ff */
[----:B------:R-:W-:Y:S01]  /*13550*/  I2FP.F32.S32 R10, UR48 ;  /* 0x00000030000a7c45 */ /* 0x000fe20008201400 */
[----:B------:R-:W-:Y:S01]  /*13560*/  UIADD3 UR48, UPT, UPT, UR49, 0x1a, URZ ;  /* 0x0000001a31307890 */ /* 0x000fe2000fffe0ff */
[----:B------:R-:W-:Y:S01]  /*13570*/  FSETP.GT.AND P3, PT, R11, R6, !P3 ;  /* 0x000000060b00720b */ /* 0x000fe20005f64000 */
[----:B------:R-:W0:Y:S01]  /*13580*/  LDCU UR4, c[0x0][0x390] ;  /* 0x00007200ff0477ac */ /* 0x000e220008000800 */
[----:B------:R-:W-:-:S02]  /*13590*/  I2FP.F32.S32 R6, UR53 ;  /* 0x0000003500067c45 */ /* 0x000fc40008201400 */
[----:B------:R-:W-:Y:S01]  /*135a0*/  SEL R70, R140, 0x2, P1 ;  /* 0x000000028c467807 */ /* 0x000fe20000800000 */
[----:B------:R-:W-:Y:S01]  /*135b0*/  UIADD3 UR53, UPT, UPT, UR49, 0x21, URZ ;  /* 0x0000002131357890 */ /* 0x000fe2000fffe0ff */
[C---:B------:R-:W-:Y:S01]  /*135c0*/  FSETP.GT.AND P1, PT, R11.reuse, R6, !P0 ;  /* 0x000000060b00720b */ /* 0x040fe20004724000 */
[----:B--2---:R-:W-:Y:S01]  /*135d0*/  UIADD3 UR70, UPT, UPT, UR70, 0x308, URZ ;  /* 0x0000030846467890 */ /* 0x004fe2000fffe0ff */
[----:B------:R-:W-:Y:S01]  /*135e0*/  SEL R147, RZ, 0x1, !P3 ;  /* 0x00000001ff937807 */ /* 0x000fe20005800000 */
[----:B------:R-:W1:Y:S01]  /*135f0*/  LDCU UR68, c[0x0][0x390] ;  /* 0x00007200ff4477ac */ /* 0x000e620008000800 */
[----:B------:R-:W-:Y:S02]  /*13600*/  I2FP.F32.S32 R6, UR48 ;  /* 0x0000003000067c45 */ /* 0x000fe40008201400 */
[C---:B------:R-:W-:Y:S01]  /*13610*/  FSETP.GT.AND P3, PT, R11.reuse, R10, PT ;  /* 0x0000000a0b00720b */ /* 0x040fe20003f64000 */
[----:B------:R-:W-:Y:S01]  /*13620*/  UIADD3 UR48, UPT, UPT, UR49, 0x18, URZ ;  /* 0x0000001831307890 */ /* 0x000fe2000fffe0ff */
[----:B------:R-:W-:Y:S01]  /*13630*/  I2FP.F32.S32 R10, UR53 ;  /* 0x00000035000a7c45 */ /* 0x000fe20008201400 */
[----:B------:R-:W-:Y:S01]  /*13640*/  UIADD3 UR53, UPT, UPT, UR49, 0x22, URZ ;  /* 0x0000002231357890 */ /* 0x000fe2000fffe0ff */
[----:B------:R-:W-:Y:S01]  /*13650*/  SEL R70, R70, RZ, P0 ;  /* 0x000000ff46467207 */ /* 0x000fe20000000000 */
[----:B------:R-:W-:Y:S01]  /*13660*/  IMAD.IADD R128, R128, 0x1, R147 ;  /* 0x0000000180807824 */ /* 0x000fe200078e0293 */
[----:B------:R-:W-:Y:S01]  /*13670*/  FSETP.GT.AND P0, PT, R11, R6, PT ;  /* 0x000000060b00720b */ /* 0x000fe20003f04000 */
[----:B0-----:R-:W-:Y:S01]  /*13680*/  UIADD3 UR4, UPT, UPT, UR4, 0x311, URZ ;  /* 0x0000031104047890 */ /* 0x001fe2000fffe0ff */
[----:B------:R-:W-:Y:S01]  /*13690*/  SEL R129, RZ, 0x1, !P1 ;  /* 0x00000001ff817807 */ /* 0x000fe20004800000 */
[----:B------:R-:W0:Y:S01]  /*136a0*/  LDCU UR72, c[0x0][0x390] ;  /* 0x00007200ff4877ac */ /* 0x000e220008000800 */
[----:B------:R-:W-:-:S02]  /*136b0*/  I2FP.F32.S32 R6, UR48 ;  /* 0x0000003000067c45 */ /* 0x000fc40008201400 */
[C---:B------:R-:W-:Y:S01]  /*136c0*/  FSETP.GT.AND P1, PT, R11.reuse, R10, PT ;  /* 0x0000000a0b00720b */ /* 0x040fe20003f24000 */
[----:B------:R-:W-:Y:S01]  /*136d0*/  UIADD3 UR48, UPT, UPT, UR49, 0x20, URZ ;  /* 0x0000002031307890 */ /* 0x000fe2000fffe0ff */
[----:B------:R-:W-:Y:S01]  /*136e0*/  SEL R132, R140, 0x2, P0 ;  /* 0x000000028c847807 */ /* 0x000fe20000000000 */
[----:B------:R-:W-:Y:S01]  /*136f0*/  IMAD.IADD R70, R70, 0x1, R129 ;  /* 0x0000000146467824 */ /* 0x000fe200078e0281 */
[----:B------:R-:W-:Y:S01]  /*13700*/  I2FP.F32.S32 R10, UR53 ;  /* 0x00000035000a7c45 */ /* 0x000fe20008201400 */
[----:B------:R-:W-:Y:S01]  /*13710*/  UIADD3 UR53, UPT, UPT, UR49, 0x29, URZ ;  /* 0x0000002931357890 */ /* 0x000fe2000fffe0ff */
[----:B------:R-:W-:Y:S01]  /*13720*/  SEL R132, R132, RZ, P3 ;  /* 0x000000ff84847207 */ /* 0x000fe20001800000 */
[----:B-1----:R-:W-:Y:S01]  /*13730*/  UIADD3 UR68, UPT, UPT, UR68, 0x310, URZ ;  /* 0x0000031044447890 */ /* 0x002fe2000fffe0ff */
[----:B------:R-:W-:Y:S01]  /*13740*/  FSETP.GT.AND P3, PT, R11, R6, !P3 ;  /* 0x000000060b00720b */ /* 0x000fe20005f64000 */
[----:B------:R-:W1:Y:S01]  /*13750*/  LDCU UR67, c[0x0][0x390] ;  /* 0x00007200ff4377ac */ /* 0x000e620008000800 */
[----:B------:R-:W-:-:S02]  /*13760*/  I2FP.F32.S32 R6, UR48 ;  /* 0x0000003000067c45 */ /* 0x000fc40008201400 */
[C---:B------:R-:W-:Y:S01]  /*13770*/  FSETP.GT.AND P0, PT, R11.reuse, R10, PT ;  /* 0x0000000a0b00720b */ /* 0x040fe20003f04000 */
[----:B------:R-:W-:Y:S01]  /*13780*/  UIADD3 UR48, UPT, UPT, UR49, 0x2a, URZ ;  /* 0x0000002a31307890 */ /* 0x000fe2000fffe0ff */
[----:B------:R-:W-:Y:S01]  /*13790*/  I2FP.F32.S32 R10, UR53 ;  /* 0x00000035000a7c45 */ /* 0x000fe20008201400 */
[----:B------:R-:W-:Y:S01]  /*137a0*/  UIADD3 UR53, UPT, UPT, UR49, 0x31, URZ ;  /* 0x0000003131357890 */ /* 0x000fe2000fffe0ff */
[----:B------:R-:W-:Y:S01]  /*137b0*/  SEL R40, R140, 0x2, P0 ;  /* 0x000000028c287807 */ /* 0x000fe20000000000 */
[----:B0-----:R-:W-:Y:S01]  /*137c0*/  UIADD3 UR72, UPT, UPT, UR72, 0x319, URZ ;  /* 0x0000031948487890 */ /* 0x001fe2000fffe0ff */
[----:B------:R-:W-:Y:S01]  /*137d0*/  I2FP.F32.S32 R242, UR44 ;  /* 0x0000002c00f27c45 */ /* 0x000fe20008201400 */
[----:B------:R-:W-:Y:S01]  /*137e0*/  UIADD3 UR44, UPT, UPT, UR49, 0x28, URZ ;  /* 0x00000028312c7890 */ /* 0x000fe2000fffe0ff */
[----:B------:R-:W-:Y:S01]  /*137f0*/  FSETP.GT.AND P0, PT, R11, R6, !P1 ;  /* 0x000000060b00720b */ /* 0x000fe20004f04000 */
[----:B------:R-:W0:Y:S01]  /*13800*/  LDCU UR56, c[0x0][0x390] ;  /* 0x00007200ff3877ac */ /* 0x000e220008000800 */
[----:B------:R-:W-:-:S02]  /*13810*/  SEL R143, RZ, 0x1, !P3 ;  /* 0x00000001ff8f7807 */ /* 0x000fc40005800000 */
[----:B------:R-:W-:Y:S01]  /*13820*/  I2FP.F32.S32 R6, UR48 ;  /* 0x0000003000067c45 */ /* 0x000fe20008201400 */
[----:B------:R-:W-:Y:S01]  /*13830*/  UIADD3 UR48, UPT, UPT, UR49, 0x32, URZ ;  /* 0x0000003231307890 */ /* 0x000fe2000fffe0ff */
[C---:B------:R-:W-:Y:S01]  /*13840*/  FSETP.GT.AND P3, PT, R11.reuse, R10, PT ;  /* 0x0000000a0b00720b */ /* 0x040fe20003f64000 */
[----:B-1----:R-:W-:Y:S01]  /*13850*/  UIADD3 UR67, UPT, UPT, UR67, 0x318, URZ ;  /* 0x0000031843437890 */ /* 0x002fe2000fffe0ff */
[----:B------:R-:W-:Y:S01]  /*13860*/  I2FP.F32.S32 R10, UR53 ;  /* 0x00000035000a7c45 */ /* 0x000fe20008201400 */
[----:B------:R-:W1:Y:S01]  /*13870*/  LDCU UR58, c[0x0][0x390] ;  /* 0x00007200ff3a77ac */ /* 0x000e620008000800 */
[----:B------:R-:W-:Y:S02]  /*13880*/  SEL R40, R40, RZ, P1 ;  /* 0x000000ff28287207 */ /* 0x000fe40000800000 */
[----:B------:R-:W-:Y:S01]  /*13890*/  FSETP.GT.AND P1, PT, R11, R6, PT ;  /* 0x000000060b00720b */ /* 0x000fe20003f24000 */
[----:B------:R-:W2:Y:S01]  /*138a0*/  LDCU UR54, c[0x0][0x390] ;  /* 0x00007200ff3677ac */ /* 0x000ea20008000800 */
[----:B------:R-:W-:-:S02]  /*138b0*/  SEL R137, RZ, 0x1, !P0 ;  /* 0x00000001ff897807 */ /* 0x000fc40004000000 */
[----:B------:R-:W-:Y:S01]  /*138c0*/  I2FP.F32.S32 R6, UR44 ;  /* 0x0000002c00067c45 */ /* 0x000fe20008201400 */
[----:B------:R-:W-:Y:S01]  /*138d0*/  UIADD3 UR44, UPT, UPT, UR49, 0x39, URZ ;  /* 0x00000039312c7890 */ /* 0x000fe2000fffe0ff */
[C---:B------:R-:W-:Y:S01]  /*138e0*/  FSETP.GT.AND P0, PT, R11.reuse, R10, PT ;  /* 0x0000000a0b00720b */ /* 0x040fe20003f04000 */
[----:B------:R-:W-:Y:S01]  /*138f0*/  IMAD.IADD R40, R40, 0x1, R137 ;  /* 0x0000000128287824 */ /* 0x000fe200078e0289 */
[----:B------:R-:W-:Y:S01]  /*13900*/  I2FP.F32.S32 R10, UR48 ;  /* 0x00000030000a7c45 */ /* 0x000fe20008201400 */
[----:B------:R-:W-:Y:S01]  /*13910*/  UIADD3 UR48, UPT, UPT, UR49, 0x30, URZ ;  /* 0x0000003031307890 */ /* 0x000fe2000fffe0ff */
[----:B------:R-:W-:Y:S01]  /*13920*/  SEL R126, R140, 0x2, P1 ;  /* 0x000000028c7e7807 */ /* 0x000fe20000800000 */
[----:B------:R-:W3:Y:S01]  /*13930*/  LDCU UR50, c[0x0][0x390] ;  /* 0x00007200ff3277ac */ /* 0x000ee20008000800 */
[----:B------:R-:W-:Y:S02]  /*13940*/  FSETP.GT.AND P1, PT, R11, R10, PT ;  /* 0x0000000a0b00720b */ /* 0x000fe40003f24000 */
[----:B------:R-:W-:Y:S01]  /*13950*/  SEL R126, R126, RZ, P3 ;  /* 0x000000ff7e7e7207 */ /* 0x000fe20001800000 */
[----:B------:R-:W4:Y:S01]  /*13960*/  LDCU UR51, c[0x0][0x390] ;  /* 0x00007200ff3377ac */ /* 0x000f220008000800 */
[----:B------:R-:W-:-:S02]  /*13970*/  I2FP.F32.S32 R10, UR44 ;  /* 0x0000002c000a7c45 */ /* 0x000fc40008201400 */
[C---:B------:R-:W-:Y:S01]  /*13980*/  FSETP.GT.AND P3, PT, R11.reuse, R6, !P3 ;  /* 0x000000060b00720b */ /* 0x040fe20005f64000 */
[----:B------:R-:W-:Y:S01]  /*13990*/  UIADD3 UR44, UPT, UPT, UR49, 0x3a, URZ ;  /* 0x0000003a312c7890 */ /* 0x000fe2000fffe0ff */
[----:B------:R-:W-:Y:S01]  /*139a0*/  I2FP.F32.S32 R6, UR48 ;  /* 0x0000003000067c45 */ /* 0x000fe20008201400 */
[----:B------:R-:W-:Y:S01]  /*139b0*/  UIADD3 UR48, UPT, UPT, UR49, 0x41, URZ ;  /* 0x0000004131307890 */ /* 0x000fe2000fffe0ff */
[----:B------:R-:W-:Y:S01]  /*139c0*/  SEL R68, R140, 0x2, P1 ;  /* 0x000000028c447807 */ /* 0x000fe20000800000 */
[----:B------:R-:W5:Y:S01]  /*139d0*/  LDCU UR13, c[0x0][0x390] ;  /* 0x00007200ff0d77ac */ /* 0x000f620008000800 */
[C---:B------:R-:W-:Y:S02]  /*139e0*/  FSETP.GT.AND P1, PT, R11.reuse, R6, !P0 ;  /* 0x000000060b00720b */ /* 0x040fe40004724000 */
[----:B------:R-:W-:Y:S01]  /*139f0*/  SEL R139, RZ, 0x1, !P3 ;  /* 0x00000001ff8b7807 */ /* 0x000fe20005800000 */
[----:B0-----:R-:W-:Y:S01]  /*13a00*/  UIADD3 UR56, UPT, UPT, UR56, 0x241, URZ ;  /* 0x0000024138387890 */ /* 0x001fe2000fffe0ff */
[----:B------:R-:W-:Y:S01]  /*13a10*/  I2FP.F32.S32 R6, UR44 ;  /* 0x0000002c00067c45 */ /* 0x000fe20008201400 */
[----:B------:R-:W-:Y:S01]  /*13a20*/  UIADD3 UR44, UPT, UPT, UR49, 0x38, URZ ;  /* 0x00000038312c7890 */ /* 0x000fe2000fffe0ff */
[C---:B------:R-:W-:Y:S01]  /*13a30*/  FSETP.GT.AND P3, PT, R11.reuse, R10, PT ;  /* 0x0000000a0b00720b */ /* 0x040fe20003f64000 */
[----:B------:R-:W-:Y:S01]  /*13a40*/  IMAD.IADD R126, R126, 0x1, R139 ;  /* 0x000000017e7e7824 */ /* 0x000fe200078e028b */
[----:B------:R-:W-:Y:S01]  /*13a50*/  I2FP.F32.S32 R10, UR48 ;  /* 0x00000030000a7c45 */ /* 0x000fe20008201400 */
[----:B------:R-:W-:Y:S01]  /*13a60*/  UIADD3 UR48, UPT, UPT, UR49, 0x42, URZ ;  /* 0x0000004231307890 */ /* 0x000fe2000fffe0ff */
[----:B------:R-:W-:Y:S01]  /*13a70*/  SEL R68, R68, RZ, P0 ;  /* 0x000000ff44447207 */ /* 0x000fe20000000000 */
[----:B------:R-:W0:Y:S01]  /*13a80*/  LDCU UR47, c[0x0][0x390] ;  /* 0x00007200ff2f77ac */ /* 0x000e220008000800 */
[----:B------:R-:W-:-:S02]  /*13a90*/  FSETP.GT.AND P0, PT, R11, R6, PT ;  /* 0x000000060b00720b */ /* 0x000fc40003f04000 */
[----:B------:R-:W-:Y:S01]  /*13aa0*/  SEL R141, RZ, 0x1, !P1 ;  /* 0x00000001ff8d7807 */ /* 0x000fe20004800000 */
[----:B-1----:R-:W-:Y:S01]  /*13ab0*/  UIADD3 UR58, UPT, UPT, UR58, 0x239, URZ ;  /* 0x000002393a3a7890 */ /* 0x002fe2000fffe0ff */
[----:B------:R-:W-:Y:S01]  /*13ac0*/  I2FP.F32.S32 R6, UR44 ;  /* 0x0000002c00067c45 */ /* 0x000fe20008201400 */
[----:B------:R-:W-:Y:S01]  /*13ad0*/  UIADD3 UR44, UPT, UPT, UR49, 0x40, URZ ;  /* 0x00000040312c7890 */ /* 0x000fe2000fffe0ff */
[----:B------:R-:W-:Y:S01]  /*13ae0*/  FSETP.GT.AND P1, PT, R11, R10, PT ;  /* 0x0000000a0b00720b */ /* 0x000fe20003f24000 */
[----:B------:R-:W-:Y:S01]  /*13af0*/  IMAD.IADD R68, R68, 0x1, R141 ;  /* 0x0000000144447824 */ /* 0x000fe200078e028d */
[----:B------:R-:W-:Y:S01]  /*13b00*/  SEL R127, R140, 0x2, P0 ;  /* 0x000000028c7f7807 */ /* 0x000fe20000000000 */
[----:B------:R-:W1:Y:S01]  /*13b10*/  LDCU UR52, c[0x0][0x390] ;  /* 0x00007200ff3477ac */ /* 0x000e620008000800 */
[----:B------:R-:W-:Y:S02]  /*13b20*/  I2FP.F32.S32 R10, UR48 ;  /* 0x00000030000a7c45 */ /* 0x000fe40008201400 */
[----:B------:R-:W-:Y:S01]  /*13b30*/  SEL R127, R127, RZ, P3 ;  /* 0x000000ff7f7f7207 */ /* 0x000fe20001800000 */
[----:B------:R-:W-:Y:S01]  /*13b40*/  UIADD3 UR48, UPT, UPT, UR49, 0x49, URZ ;  /* 0x0000004931307890 */ /* 0x000fe2000fffe0ff */
[C---:B------:R-:W-:Y:S01]  /*13b50*/  FSETP.GT.AND P3, PT, R11.reuse, R6, !P3 ;  /* 0x000000060b00720b */ /* 0x040fe20005f64000 */
[----:B--2---:R-:W-:Y:S01]  /*13b60*/  UIADD3 UR54, UPT, UPT, UR54, 0x240, URZ ;  /* 0x0000024036367890 */ /* 0x004fe2000fffe0ff */
[----:B------:R-:W-:Y:S01]  /*13b70*/  I2FP.F32.S32 R6, UR44 ;  /* 0x0000002c00067c45 */ /* 0x000fe20008201400 */
[----:B------:R-:W-:Y:S01]  /*13b80*/  UIADD3 UR44, UPT, UPT, UR49, 0x4a, URZ ;  /* 0x0000004a312c7890 */ /* 0x000fe2000fffe0ff */
[----:B------:R-:W-:Y:S01]  /*13b90*/  FSETP.GT.AND P0, PT, R11, R10, PT ;  /* 0x0000000a0b00720b */ /* 0x000fe20003f04000 */
[----:B------:R-:W2:Y:S01]  /*13ba0*/  LDCU UR46, c[0x0][0x390] ;  /* 0x00007200ff2e77ac */ /* 0x000ea20008000800 */
[----:B------:R-:W-:-:S02]  /*13bb0*/  I2FP.F32.S32 R10, UR48 ;  /* 0x00000030000a7c45 */ /* 0x000fc40008201400 */
[----:B------:R-:W-:Y:S01]  /*13bc0*/  SEL R27, R140, 0x2, P0 ;  /* 0x000000028c1b7807 */ /* 0x000fe20000000000 */
[----:B------:R-:W-:Y:S01]  /*13bd0*/  UIADD3 UR48, UPT, UPT, UR49, 0x51, URZ ;  /* 0x0000005131307890 */ /* 0x000fe2000fffe0ff */
[----:B------:R-:W-:Y:S01]  /*13be0*/  I2FP.F32.S32 R238, UR38 ;  /* 0x0000002600ee7c45 */ /* 0x000fe20008201400 */
[----:B------:R-:W-:Y:S01]  /*13bf0*/  UIADD3 UR38, UPT, UPT, UR49, 0x48, URZ ;  /* 0x0000004831267890 */ /* 0x000fe2000fffe0ff */
[C---:B------:R-:W-:Y:S01]  /*13c00*/  FSETP.GT.AND P0, PT, R11.reuse, R6, !P1 ;  /* 0x000000060b00720b */ /* 0x040fe20004f04000 */
[----:B---3--:R-:W-:Y:S01]  /*13c10*/  UIADD3 UR50, UPT, UPT, UR50, 0x251, URZ ;  /* 0x0000025132327890 */ /* 0x008fe2000fffe0ff */
[----:B------:R-:W-:Y:S01]  /*13c20*/  SEL R78, RZ, 0x1, !P3 ;  /* 0x00000001ff4e7807 */ /* 0x000fe20005800000 */
[----:B------:R-:W3:Y:S01]  /*13c30*/  LDCU UR43, c[0x0][0x390] ;  /* 0x00007200ff2b77ac */ /* 0x000ee20008000800 */
[----:B------:R-:W-:Y:S02]  /*13c40*/  I2FP.F32.S32 R6, UR44 ;  /* 0x0000002c00067c45 */ /* 0x000fe40008201400 */
[----:B------:R-:W-:Y:S01]  /*13c50*/  FSETP.GT.AND P3, PT, R11, R10, PT ;  /* 0x0000000a0b00720b */ /* 0x000fe20003f64000 */
[----:B------:R-:W-:Y:S01]  /*13c60*/  UIADD3 UR44, UPT, UPT, UR49, 0x52, URZ ;  /* 0x00000052312c7890 */ /* 0x000fe2000fffe0ff */
[----:B------:R-:W-:Y:S01]  /*13c70*/  I2FP.F32.S32 R10, UR48 ;  /* 0x00000030000a7c45 */ /* 0x000fe20008201400 */
[----:B------:R-:W-:Y:S01]  /*13c80*/  IMAD.IADD R127, R127, 0x1, R78 ;  /* 0x000000017f7f7824 */ /* 0x000fe200078e024e */
[----:B------:R-:W-:Y:S01]  /*13c90*/  SEL R27, R27, RZ, P1 ;  /* 0x000000ff1b1b7207 */ /* 0x000fe20000800000 */
[----:B----4-:R-:W-:Y:S01]  /*13ca0*/  UIADD3 UR51, UPT, UPT, UR51, 0x249, URZ ;  /* 0x0000024933337890 */ /* 0x010fe2000fffe0ff */
[----:B------:R-:W-:Y:S01]  /*13cb0*/  FSETP.GT.AND P1, PT, R11, R6, PT ;  /* 0x000000060b00720b */ /* 0x000fe20003f24000 */
[----:B------:R-:W4:Y:S01]  /*13cc0*/  LDCU UR45, c[0x0][0x390] ;  /* 0x00007200ff2d77ac */ /* 0x000f220008000800 */
[----:B------:R-:W-:-:S02]  /*13cd0*/  SEL R80, RZ, 0x1, !P0 ;  /* 0x00000001ff507807 */ /* 0x000fc40004000000 */
[----:B------:R-:W-:Y:S01]  /*13ce0*/  I2FP.F32.S32 R6, UR38 ;  /* 0x0000002600067c45 */ /* 0x000fe20008201400 */
[----:B------:R-:W-:Y:S01]  /*13cf0*/  UIADD3 UR38, UPT, UPT, UR49, 0x59, URZ ;  /* 0x0000005931267890 */ /* 0x000fe2000fffe0ff */
[----:B------:R-:W-:Y:S01]  /*13d00*/  FSETP.GT.AND P0, PT, R11, R10, PT ;  /* 0x0000000a0b00720b */ /* 0x000fe20003f04000 */
[----:B------:R-:W-:Y:S01]  /*13d10*/  IMAD.IADD R27, R27, 0x1, R80 ;  /* 0x000000011b1b7824 */ /* 0x000fe200078e0250 */
[----:B------:R-:W-:Y:S01]  /*13d20*/  I2FP.F32.S32 R10, UR44 ;  /* 0x0000002c000a7c45 */ /* 0x000fe20008201400 */
[----:B------:R-:W-:Y:S01]  /*13d30*/  UIADD3 UR44, UPT, UPT, UR49, 0x50, URZ ;  /* 0x00000050312c7890 */ /* 0x000fe2000fffe0ff */
[----:B------:R-:W-:Y:S01]  /*13d40*/  SEL R124, R140, 0x2, P1 ;  /* 0x000000028c7c7807 */ /* 0x000fe20000800000 */
[----:B-----5:R-:W-:Y:S01]  /*13d50*/  UIADD3 UR13, UPT, UPT, UR13, 0x250, URZ ;  /* 0x000002500d0d7890 */ /* 0x020fe2000fffe0ff */
[----:B------:R-:W-:Y:S01]  /*13d60*/  FSETP.GT.AND P1, PT, R11, R10, PT ;  /* 0x0000000a0b00720b */ /* 0x000fe20003f24000 */
[----:B------:R-:W5:Y:S01]  /*13d70*/  LDCU UR42, c[0x0][0x390] ;  /* 0x00007200ff2a77ac */ /* 0x000f620008000800 */
[----:B------:R-:W-:-:S02]  /*13d80*/  SEL R124, R124, RZ, P3 ;  /* 0x000000ff7c7c7207 */ /* 0x000fc40001800000 */
[----:B------:R-:W-:Y:S01]  /*13d90*/  I2FP.F32.S32 R10, UR38 ;  /* 0x00000026000a7c45 */ /* 0x000fe20008201400 */
[----:B------:R-:W-:Y:S01]  /*13da0*/  UIADD3 UR38, UPT, UPT, UR49, 0x5a, URZ ;  /* 0x0000005a31267890 */ /* 0x000fe2000fffe0ff */
[C---:B------:R-:W-:Y:S01]  /*13db0*/  FSETP.GT.AND P3, PT, R11.reuse, R6, !P3 ;  /* 0x000000060b00720b */ /* 0x040fe20005f64000 */
[----:B0-----:R-:W-:Y:S01]  /*13dc0*/  UIADD3 UR47, UPT, UPT, UR47, 0x261, URZ ;  /* 0x000002612f2f7890 */ /* 0x001fe2000fffe0ff */
[----:B------:R-:W-:Y:S01]  /*13dd0*/  I2FP.F32.S32 R6, UR44 ;  /* 0x0000002c00067c45 */ /* 0x000fe20008201400 */
[----:B------:R-:W-:Y:S01]  /*13de0*/  UIADD3 UR44, UPT, UPT, UR49, 0x61, URZ ;  /* 0x00000061312c7890 */ /* 0x000fe2000fffe0ff */
[----:B------:R-:W-:Y:S01]  /*13df0*/  SEL R135, R140, 0x2, P1 ;  /* 0x000000028c877807 */ /* 0x000fe20000800000 */
[----:B------:R-:W0:Y:S01]  /*13e00*/  LDCU UR37, c[0x0][0x390] ;  /* 0x00007200ff2577ac */ /* 0x000e220008000800 */
[C---:B------:R-:W-:Y:S02]  /*13e10*/  FSETP.GT.AND P1, PT, R11.reuse, R6, !P0 ;  /* 0x000000060b00720b */ /* 0x040fe40004724000 */
[----:B------:R-:W-:Y:S01]  /*13e20*/  SEL R69, RZ, 0x1, !P3 ;  /* 0x00000001ff457807 */ /* 0x000fe20005800000 */
[----:B-1----:R-:W-:Y:S01]  /*13e30*/  UIADD3 UR52, UPT, UPT, UR52, 0x259, URZ ;  /* 0x0000025934347890 */ /* 0x002fe2000fffe0ff */
[----:B------:R-:W-:Y:S01]  /*13e40*/  I2FP.F32.S32 R6, UR38 ;  /* 0x0000002600067c45 */ /* 0x000fe20008201400 */
[----:B------:R-:W-:Y:S01]  /*13e50*/  UIADD3 UR38, UPT, UPT, UR49, 0x58, URZ ;  /* 0x0000005831267890 */ /* 0x000fe2000fffe0ff */
[----:B------:R-:W-:Y:S01]  /*13e60*/  FSETP.GT.AND P3, PT, R11, R10, PT ;  /* 0x0000000a0b00720b */ /* 0x000fe20003f64000 */
[----:B------:R-:W-:Y:S01]  /*13e70*/  IMAD.IADD R124, R124, 0x1, R69 ;  /* 0x000000017c7c7824 */ /* 0x000fe200078e0245 */
[----:B------:R-:W-:Y:S01]  /*13e80*/  I2FP.F32.S32 R10, UR44 ;  /* 0x0000002c000a7c45 */ /* 0x000fe20008201400 */
[----:B------:R-:W-:Y:S01]  /*13e90*/  UIADD3 UR44, UPT, UPT, UR49, 0x62, URZ ;  /* 0x00000062312c7890 */ /* 0x000fe2000fffe0ff */
[----:B------:R-:W-:Y:S01]  /*13ea0*/  SEL R135, R135, RZ, P0 ;  /* 0x000000ff87877207 */ /* 0x000fe20000000000 */
[----:B--2---:R-:W-:Y:S01]  /*13eb0*/  UIADD3 UR46, UPT, UPT, UR46, 0x260, URZ ;  /* 0x000002602e2e7890 */ /* 0x004fe2000fffe0ff */
[----:B------:R-:W-:Y:S01]  /*13ec0*/  FSETP.GT.AND P0, PT, R11, R6, PT ;  /* 0x000000060b00720b */ /* 0x000fe20003f04000 */
[----:B------:R-:W1:Y:S01]  /*13ed0*/  LDCU UR36, c[0x0][0x390] ;  /* 0x00007200ff2477ac */ /* 0x000e620008000800 */
[----:B------:R-:W-:-:S02]  /*13ee0*/  SEL R76, RZ, 0x1, !P1 ;  /* 0x00000001ff4c7807 */ /* 0x000fc40004800000 */
[----:B------:R-:W-:Y:S01]  /*13ef0*/  I2FP.F32.S32 R6, UR38 ;  /* 0x0000002600067c45 */ /* 0x000fe20008201400 */
[----:B------:R-:W-:Y:S01]  /*13f00*/  UIADD3 UR38, UPT, UPT, UR49, 0x60, URZ ;  /* 0x0000006031267890 */ /* 0x000fe2000fffe0ff */
[----:B------:R-:W-:Y:S01]  /*13f10*/  FSETP.GT.AND P1, PT, R11, R10, PT ;  /* 0x0000000a0b00720b */ /* 0x000fe20003f24000 */
[----:B------:R-:W2:Y:S01]  /*13f20*/  LDCU UR35, c[0x0][0x390] ;  /* 0x00007200ff2377ac */ /* 0x000ea20008000800 */
[----:B------:R-:W-:Y:S02]  /*13f30*/  SEL R125, R140, 0x2, P0 ;  /* 0x000000028c7d7807 */ /* 0x000fe40000000000 */
[----:B------:R-:W-:Y:S01]  /*13f40*/  I2FP.F32.S32 R10, UR44 ;  /* 0x0000002c000a7c45 */ /* 0x000fe20008201400 */
[----:B------:R-:W-:Y:S01]  /*13f50*/  UIADD3 UR44, UPT, UPT, UR49, 0x69, URZ ;  /* 0x00000069312c7890 */ /* 0x000fe2000fffe0ff */
[----:B------:R-:W-:Y:S01]  /*13f60*/  SEL R125, R125, RZ, P3 ;  /* 0x000000ff7d7d7207 */ /* 0x000fe20001800000 */
[----:B---3--:R-:W-:Y:S01]  /*13f70*/  UIADD3 UR43, UPT, UPT, UR43, 0x271, URZ ;  /* 0x000002712b2b7890 */ /* 0x008fe2000fffe0ff */
[----:B------:R-:W-:Y:S01]  /*13f80*/  FSETP.GT.AND P3, PT, R11, R6, !P3 ;  /* 0x000000060b00720b */ /* 0x000fe20005f64000 */
[----:B------:R-:W3:Y:S01]  /*13f90*/  LDCU UR39, c[0x0][0x390] ;  /* 0x00007200ff2777ac */ /* 0x000ee20008000800 */
[----:B------:R-:W-:-:S02]  /*13fa0*/  I2FP.F32.S32 R6, UR38 ;  /* 0x0000002600067c45 */ /* 0x000fc40008201400 */
[C---:B------:R-:W-:Y:S01]  /*13fb0*/  FSETP.GT.AND P0, PT, R11.reuse, R10, PT ;  /* 0x0000000a0b00720b */ /* 0x040fe20003f04000 */
[----:B------:R-:W-:Y:S01]  /*13fc0*/  UIADD3 UR38, UPT, UPT, UR49, 0x6a, URZ ;  /* 0x0000006a31267890 */ /* 0x000fe2000fffe0ff */
[----:B------:R-:W-:Y:S01]  /*13fd0*/  I2FP.F32.S32 R10, UR44 ;  /* 0x0000002c000a7c45 */ /* 0x000fe20008201400 */
[----:B------:R-:W-:Y:S01]  /*13fe0*/  UIADD3 UR44, UPT, UPT, UR49, 0x71, URZ ;  /* 0x00000071312c7890 */ /* 0x000fe2000fffe0ff */
[----:B------:R-:W-:Y:S01]  /*13ff0*/  SEL R44, R140, 0x2, P0 ;  /* 0x000000028c2c7807 */ /* 0x000fe20000000000 */
[----:B----4-:R-:W-:Y:S01]  /*14000*/  UIADD3 UR45, UPT, UPT, UR45, 0x269, URZ ;  /* 0x000002692d2d7890 */ /* 0x010fe2000fffe0ff */
[----:B------:R-:W-:Y:S01]  /*14010*/  I2FP.F32.S32 R222, UR32 ;  /* 0x0000002000de7c45 */ /* 0x000fe20008201400 */
[----:B------:R-:W-:Y:S01]  /*14020*/  UIADD3 UR32, UPT, UPT, UR49, 0x68, URZ ;  /* 0x0000006831207890 */ /* 0x000fe2000fffe0ff */
[----:B------:R-:W-:Y:S01]  /*14030*/  FSETP.GT.AND P0, PT, R11, R6, !P1 ;  /* 0x000000060b00720b */ /* 0x000fe20004f04000 */
[----:B-----5:R-:W-:Y:S01]  /*14040*/  UIADD3 UR42, UPT, UPT, UR42, 0x270, URZ ;  /* 0x000002702a2a7890 */ /* 0x020fe2000fffe0ff */
[----:B------:R-:W-:Y:S01]  /*14050*/  SEL R74, RZ, 0x1, !P3 ;  /* 0x00000001ff4a7807 */ /* 0x000fe20005800000 */
[----:B------:R-:W4:Y:S01]  /*14060*/  LDCU UR33, c[0x0][0x390] ;  /* 0x00007200ff2177ac */ /* 0x000f220008000800 */
[----:B------:R-:W-:-:S02]  /*14070*/  I2FP.F32.S32 R6, UR38 ;  /* 0x0000002600067c45 */ /* 0x000fc40008201400 */
[----:B------:R-:W-:Y:S01]  /*14080*/  FSETP.GT.AND P3, PT, R11, R10, PT ;  /* 0x0000000a0b00720b */ /* 0x000fe20003f64000 */
[----:B------:R-:W-:Y:S01]  /*14090*/  UIADD3 UR38, UPT, UPT, UR49, 0x72, URZ ;  /* 0x0000007231267890 */ /* 0x000fe2000fffe0ff */
[----:B------:R-:W-:Y:S01]  /*140a0*/  I2FP.F32.S32 R10, UR44 ;  /* 0x0000002c000a7c45 */ /* 0x000fe20008201400 */
[----:B------:R-:W-:Y:S01]  /*140b0*/  IMAD.IADD R125, R125, 0x1, R74 ;  /* 0x000000017d7d7824 */ /* 0x000fe200078e024a */
[----:B------:R-:W-:Y:S01]  /*140c0*/  SEL R44, R44, RZ, P1 ;  /* 0x000000ff2c2c7207 */ /* 0x000fe20000800000 */
[----:B0-----:R-:W-:Y:S01]  /*140d0*/  UIADD3 UR37, UPT, UPT, UR37, 0x281, URZ ;  /* 0x0000028125257890 */ /* 0x001fe2000fffe0ff */
[C---:B------:R-:W-:Y:S01]  /*140e0*/  FSETP.GT.AND P1, PT, R11.reuse, R6, PT ;  /* 0x000000060b00720b */ /* 0x040fe20003f24000 */
[----:B------:R-:W0:Y:S01]  /*140f0*/  LDCU UR34, c[0x0][0x390] ;  /* 0x00007200ff2277ac */ /* 0x000e220008000800 */
[----:B------:R-:W-:Y:S02]  /*14100*/  SEL R41, RZ, 0x1, !P0 ;  /* 0x00000001ff297807 */ /* 0x000fe40004000000 */
[----:B------:R-:W-:Y:S01]  /*14110*/  I2FP.F32.S32 R6, UR32 ;  /* 0x0000002000067c45 */ /* 0x000fe20008201400 */
[----:B------:R-:W-:Y:S01]  /*14120*/  UIADD3 UR32, UPT, UPT, UR49, 0x79, URZ ;  /* 0x0000007931207890 */ /* 0x000fe2000fffe0ff */
[C---:B------:R-:W-:Y:S01]  /*14130*/  FSETP.GT.AND P0, PT, R11.reuse, R10, PT ;  /* 0x0000000a0b00720b */ /* 0x040fe20003f04000 */
[----:B------:R-:W-:Y:S01]  /*14140*/  IMAD.IADD R41, R44, 0x1, R41 ;  /* 0x000000012c297824 */ /* 0x000fe200078e0229 */
[----:B------:R-:W-:Y:S01]  /*14150*/  I2FP.F32.S32 R10, UR38 ;  /* 0x00000026000a7c45 */ /* 0x000fe20008201400 */
[----:B------:R-:W-:Y:S01]  /*14160*/  UIADD3 UR38, UPT, UPT, UR49, 0x70, URZ ;  /* 0x0000007031267890 */ /* 0x000fe2000fffe0ff */
[----:B------:R-:W-:Y:S01]  /*14170*/  SEL R122, R140, 0x2, P1 ;  /* 0x000000028c7a7807 */ /* 0x000fe20000800000 */
[----:B-1----:R-:W-:Y:S01]  /*14180*/  UIADD3 UR36, UPT, UPT, UR36, 0x280, URZ ;  /* 0x0000028024247890 */ /* 0x002fe2000fffe0ff */
[----:B------:R-:W-:Y:S01]  /*14190*/  FSETP.GT.AND P1, PT, R11, R10, PT ;  /* 0x0000000a0b00720b */ /* 0x000fe20003f24000 */
[----:B------:R-:W1:Y:S01]  /*141a0*/  LDCU UR14, c[0x0][0x390] ;  /* 0x00007200ff0e77ac */ /* 0x000e620008000800 */
[----:B------:R-:W-:-:S02]  /*141b0*/  SEL R122, R122, RZ, P3 ;  /* 0x000000ff7a7a7207 */ /* 0x000fc40001800000 */
[----:B------:R-:W-:Y:S01]  /*141c0*/  I2FP.F32.S32 R10, UR32 ;  /* 0x00000020000a7c45 */ /* 0x000fe20008201400 */
[----:B------:R-:W-:Y:S01]  /*141d0*/  UIADD3 UR32, UPT, UPT, UR49, 0x7a, URZ ;  /* 0x0000007a31207890 */ /* 0x000fe2000fffe0ff */
[C---:B------:R-:W-:Y:S01]  /*141e0*/  FSETP.GT.AND P3, PT, R11.reuse, R6, !P3 ;  /* 0x000000060b00720b */ /* 0x040fe20005f64000 */
[----:B--2---:R-:W-:Y:S01]  /*141f0*/  UIADD3 UR35, UPT, UPT, UR35, 0x289, URZ ;  /* 0x0000028923237890 */ /* 0x004fe2000fffe0ff */
[----:B------:R-:W-:Y:S01]  /*14200*/  I2FP.F32.S32 R6, UR38 ;  /* 0x0000002600067c45 */ /* 0x000fe20008201400 */
[----:B------:R-:W-:Y:S01]  /*14210*/  UIADD3 UR38, UPT, UPT, UR49, 0x81, URZ ;  /* 0x0000008131267890 */ /* 0x000fe2000fffe0ff */
[----:B------:R-:W-:Y:S01]  /*14220*/  SEL R131, R140, 0x2, P1 ;  /* 0x000000028c837807 */ /* 0x000fe20000800000 */
[----:B------:R-:W2:Y:S01]  /*14230*/  LDCU UR29, c[0x0][0x390] ;  /* 0x00007200ff1d77ac */ /* 0x000ea20008000800 */
[C---:B------:R-:W-:Y:S02]  /*14240*/  FSETP.GT.AND P1, PT, R11.reuse, R6, !P0 ;  /* 0x000000060b00720b */ /* 0x040fe40004724000 */
[----:B------:R-:W-:Y:S01]  /*14250*/  SEL R133, RZ, 0x1, !P3 ;  /* 0x00000001ff857807 */ /* 0x000fe20005800000 */
[----:B---3--:R-:W-:Y:S01]  /*14260*/  UIADD3 UR39, UPT, UPT, UR39, 0x279, URZ ;  /* 0x0000027927277890 */ /* 0x008fe2000fffe0ff */
[----:B------:R-:W-:Y:S01]  /*14270*/  I2FP.F32.S32 R6, UR32 ;  /* 0x0000002000067c45 */ /* 0x000fe20008201400 */
[----:B------:R-:W-:Y:S01]  /*14280*/  UIADD3 UR32, UPT, UPT, UR49, 0x78, URZ ;  /* 0x0000007831207890 */ /* 0x000fe2000fffe0ff */
[----:B------:R-:W-:Y:S01]  /*14290*/  FSETP.GT.AND P3, PT, R11, R10, PT ;  /* 0x0000000a0b00720b */ /* 0x000fe20003f64000 */
[----:B------:R-:W-:Y:S01]  /*142a0*/  IMAD.IADD R122, R122, 0x1, R133 ;  /* 0x000000017a7a7824 */ /* 0x000fe200078e0285 */
[----:B------:R-:W-:Y:S01]  /*142b0*/  I2FP.F32.S32 R10, UR38 ;  /* 0x00000026000a7c45 */ /* 0x000fe20008201400 */
[----:B------:R-:W-:Y:S01]  /*142c0*/  UIADD3 UR38, UPT, UPT, UR49, 0x82, URZ ;  /* 0x0000008231267890 */ /* 0x000fe2000fffe0ff */
[----:B------:R-:W-:Y:S01]  /*142d0*/  SEL R131, R131, RZ, P0 ;  /* 0x000000ff83837207 */ /* 0x000fe20000000000 */
[----:B------:R-:W3:Y:S01]  /*142e0*/  LDCU UR31, c[0x0][0x390] ;  /* 0x00007200ff1f77ac */ /* 0x000ee20008000800 */
[----:B------:R-:W-:-:S02]  /*142f0*/  FSETP.GT.AND P0, PT, R11, R6, PT ;  /* 0x000000060b00720b */ /* 0x000fc40003f04000 */
[----:B------:R-:W-:Y:S01]  /*14300*/  SEL R66, RZ, 0x1, !P1 ;  /* 0x00000001ff427807 */ /* 0x000fe20004800000 */
[----:B------:R-:W5:Y:S01]  /*14310*/  LDCU UR28, c[0x0][0x390] ;  /* 0x00007200ff1c77ac */ /* 0x000f620008000800 */
[----:B------:R-:W-:Y:S02]  /*14320*/  I2FP.F32.S32 R6, UR32 ;  /* 0x0000002000067c45 */ /* 0x000fe40008201400 */
[----:B------:R-:W-:Y:S01]  /*14330*/  FSETP.GT.AND P1, PT, R11, R10, PT ;  /* 0x0000000a0b00720b */ /* 0x000fe20003f24000 */
[----:B------:R-:W-:Y:S01]  /*14340*/  UIADD3 UR32, UPT, UPT, UR49, 0x80, URZ ;  /* 0x0000008031207890 */ /* 0x000fe2000fffe0ff */
[----:B------:R-:W-:Y:S01]  /*14350*/  SEL R123, R140, 0x2, P0 ;  /* 0x000000028c7b7807 */ /* 0x000fe20000000000 */
[----:B------:R-:W-:Y:S01]  /*14360*/  IMAD.IADD R66, R131, 0x1, R66 ;  /* 0x0000000183427824 */ /* 0x000fe200078e0242 */
[----:B------:R-:W-:Y:S01]  /*14370*/  I2FP.F32.S32 R10, UR38 ;  /* 0x00000026000a7c45 */ /* 0x000fe20008201400 */
[----:B------:R-:W-:Y:S01]  /*14380*/  UIADD3 UR38, UPT, UPT, UR49, 0x89, URZ ;  /* 0x0000008931267890 */ /* 0x000fe2000fffe0ff */
[----:B------:R-:W-:Y:S01]  /*14390*/  SEL R123, R123, RZ, P3 ;  /* 0x000000ff7b7b7207 */ /* 0x000fe20001800000 */
[----:B----4-:R-:W-:Y:S01]  /*143a0*/  UIADD3 UR33, UPT, UPT, UR33, 0x299, URZ ;  /* 0x0000029921217890 */ /* 0x010fe2000fffe0ff */
[----:B------:R-:W-:Y:S01]  /*143b0*/  FSETP.GT.AND P3, PT, R11, R6, !P3 ;  /* 0x000000060b00720b */ /* 0x000fe20005f64000 */
[----:B------:R-:W4:Y:S01]  /*143c0*/  LDCU UR30, c[0x0][0x390] ;  /* 0x00007200ff1e77ac */ /* 0x000f220008000800 */
[----:B------:R-:W-:-:S02]  /*143d0*/  I2FP.F32.S32 R6, UR32 ;  /* 0x0000002000067c45 */ /* 0x000fc40008201400 */
[C---:B------:R-:W-:Y:S01]  /*143e0*/  FSETP.GT.AND P0, PT, R11.reuse, R10, PT ;  /* 0x0000000a0b00720b */ /* 0x040fe20003f04000 */
[----:B------:R-:W-:Y:S01]  /*143f0*/  UIADD3 UR32, UPT, UPT, UR49, 0x8a, URZ ;  /* 0x0000008a31207890 */ /* 0x000fe2000fffe0ff */
[----:B------:R-:W-:Y:S01]  /*14400*/  I2FP.F32.S32 R10, UR38 ;  /* 0x00000026000a7c45 */ /* 0x000fe20008201400 */
[----:B------:R-:W-:Y:S01]  /*14410*/  UIADD3 UR38, UPT, UPT, UR49, 0x91, URZ ;  /* 0x0000009131267890 */ /* 0x000fe2000fffe0ff */
[----:B------:R-:W-:Y:S01]  /*14420*/  SEL R81, R140, 0x2, P0 ;  /* 0x000000028c517807 */ /* 0x000fe20000000000 */
[----:B------:R-:W4:Y:S01]  /*14430*/  LDCU UR25, c[0x0][0x390] ;  /* 0x00007200ff1977ac */ /* 0x000f220008000800 */
[----:B------:R-:W-:Y:S02]  /*14440*/  FSETP.GT.AND P0, PT, R11, R6, !P1 ;  /* 0x000000060b00720b */ /* 0x000fe40004f04000 */
[----:B------:R-:W-:Y:S01]  /*14450*/  I2FP.F32.S32 R6, UR32 ;  /* 0x0000002000067c45 */ /* 0x000fe20008201400 */
[----:B------:R-:W-:Y:S01]  /*14460*/  UIADD3 UR32, UPT, UPT, UR49, 0x92, URZ ;  /* 0x0000009231207890 */ /* 0x000fe2000fffe0ff */
[----:B------:R-:W-:Y:S01]  /*14470*/  I2FP.F32.S32 R216, UR15 ;  /* 0x0000000f00d87c45 */ /* 0x000fe20008201400 */
[----:B------:R-:W-:Y:S01]  /*14480*/  UIADD3 UR15, UPT, UPT, UR49, 0x88, URZ ;  /* 0x00000088310f7890 */ /* 0x000fe2000fffe0ff */
[----:B------:R-:W-:Y:S01]  /*14490*/  I2FP.F32.S32 R12, UR38 ;  /* 0x00000026000c7c45 */ /* 0x000fe20008201400 */
[----:B0-----:R-:W-:Y:S01]  /*144a0*/  UIADD3 UR34, UPT, UPT, UR34, 0x291, URZ ;  /* 0x0000029122227890 */ /* 0x001fe2000fffe0ff */
[----:B------:R-:W-:Y:S01]  /*144b0*/  SEL R42, RZ, 0x1, !P3 ;  /* 0x00000001ff2a7807 */ /* 0x000fe20005800000 */
[----:B------:R-:W0:Y:S01]  /*144c0*/  LDCU UR27, c[0x0][0x390] ;  /* 0x00007200ff1b77ac */ /* 0x000e220008000800 */
[----:B------:R-:W-:-:S02]  /*144d0*/  SEL R81, R81, RZ, P1 ;  /* 0x000000ff51517207 */ /* 0x000fc40000800000 */
[----:B------:R-:W-:Y:S01]  /*144e0*/  FSETP.GT.AND P3, PT, R11, R10, PT ;  /* 0x0000000a0b00720b */ /* 0x000fe20003f64000 */
[----:B------:R-:W-:Y:S01]  /*144f0*/  IMAD.IADD R123, R123, 0x1, R42 ;  /* 0x000000017b7b7824 */ /* 0x000fe200078e022a */
[C---:B------:R-:W-:Y:S01]  /*14500*/  FSETP.GT.AND P1, PT, R11.reuse, R6, PT ;  /* 0x000000060b00720b */ /* 0x040fe20003f24000 */
[----:B-1----:R-:W-:Y:S01]  /*14510*/  UIADD3 UR14, UPT, UPT, UR14, 0x290, URZ ;  /* 0x000002900e0e7890 */ /* 0x002fe2000fffe0ff */
[----:B------:R-:W-:Y:S01]  /*14520*/  SEL R10, RZ, 0x1, !P0 ;  /* 0x00000001ff0a7807 */ /* 0x000fe20004000000 */
[----:B--2---:R-:W-:Y:S01]  /*14530*/  UIADD3 UR29, UPT, UPT, UR29, 0x2a9, URZ ;  /* 0x000002a91d1d7890 */ /* 0x004fe2000fffe0ff */
[----:B------:R-:W-:Y:S01]  /*14540*/  FSETP.GT.AND P0, PT, R11, R12, PT ;  /* 0x0000000c0b00720b */ /* 0x000fe20003f04000 */
[----:B------:R-:W1:Y:S01]  /*14550*/  LDCU UR26, c[0x0][0x390] ;  /* 0x00007200ff1a77ac */ /* 0x000e620008000800 */
[----:B------:R-:W-:Y:S01]  /*14560*/  I2FP.F32.S32 R12, UR32 ;  /* 0x00000020000c7c45 */ /* 0x000fe20008201400 */
[----:B------:R-:W-:Y:S01]  /*14570*/  IMAD.IADD R10, R81, 0x1, R10 ;  /* 0x00000001510a7824 */ /* 0x000fe200078e020a */
[C---:B------:R-:W-:Y:S01]  /*14580*/  SEL R79, R140.reuse, 0x2, P1 ;  /* 0x000000028c4f7807 */ /* 0x040fe20000800000 */
[----:B------:R-:W-:Y:S01]  /*14590*/  UIADD3 UR32, UPT, UPT, UR49, 0x90, URZ ;  /* 0x0000009031207890 */ /* 0x000fe2000fffe0ff */
[----:B------:R-:W-:Y:S01]  /*145a0*/  I2FP.F32.S32 R6, UR15 ;  /* 0x0000000f00067c45 */ /* 0x000fe20008201400 */
[----:B------:R-:W-:Y:S01]  /*145b0*/  UIADD3 UR15, UPT, UPT, UR49, 0x99, URZ ;  /* 0x00000099310f7890 */ /* 0x000fe2000fffe0ff */
[----:B------:R-:W-:Y:S01]  /*145c0*/  SEL R79, R79, RZ, P3 ;  /* 0x000000ff4f4f7207 */ /* 0x000fe20001800000 */
[----:B---3--:R-:W-:Y:S01]  /*145d0*/  UIADD3 UR31, UPT, UPT, UR31, 0x2a1, URZ ;  /* 0x000002a11f1f7890 */ /* 0x008fe2000fffe0ff */
[C---:B------:R-:W-:Y:S01]  /*145e0*/  FSETP.GT.AND P3, PT, R11.reuse, R6, !P3 ;  /* 0x000000060b00720b */ /* 0x040fe20005f64000 */
[----:B-----5:R-:W-:Y:S01]  /*145f0*/  UIADD3 UR28, UPT, UPT, UR28, 0x2a8, URZ ;  /* 0x000002a81c1c7890 */ /* 0x020fe2000fffe0ff */
[----:B------:R-:W-:Y:S01]  /*14600*/  I2FP.F32.S32 R6, UR32 ;  /* 0x0000002000067c45 */ /* 0x000fe20008201400 */
[----:B------:R-:W-:Y:S01]  /*14610*/  UIADD3 UR32, UPT, UPT, UR49, 0xa1, URZ ;  /* 0x000000a131207890 */ /* 0x000fe2000fffe0ff */
[C---:B------:R-:W-:Y:S01]  /*14620*/  FSETP.GT.AND P1, PT, R11.reuse, R12, PT ;  /* 0x0000000c0b00720b */ /* 0x040fe20003f24000 */
[----:B----4-:R-:W-:Y:S01]  /*14630*/  UIADD3 UR30, UPT, UPT, UR30, 0x2a0, URZ ;  /* 0x000002a01e1e7890 */ /* 0x010fe2000fffe0ff */
[----:B------:R-:W-:Y:S01]  /*14640*/  I2FP.F32.S32 R12, UR15 ;  /* 0x0000000f000c7c45 */ /* 0x000fe20008201400 */
[----:B------:R-:W-:Y:S01]  /*14650*/  UIADD3 UR15, UPT, UPT, UR49, 0x9a, URZ ;  /* 0x0000009a310f7890 */ /* 0x000fe2000fffe0ff */
[----:B------:R-:W-:Y:S01]  /*14660*/  SEL R120, RZ, 0x1, !P3 ;  /* 0x00000001ff787807 */ /* 0x000fe20005800000 */
[----:B------:R-:W-:Y:S01]  /*14670*/  UIADD3 UR25, UPT, UPT, UR25, 0x2b9, URZ ;  /* 0x000002b919197890 */ /* 0x000fe2000fffe0ff */
[----:B------:R-:W-:Y:S01]  /*14680*/  FSETP.GT.AND P3, PT, R11, R12, PT ;  /* 0x0000000c0b00720b */ /* 0x000fe20003f64000 */
[----:B0-----:R-:W-:Y:S01]  /*14690*/  UIADD3 UR27, UPT, UPT, UR27, 0x2b1, URZ ;  /* 0x000002b11b1b7890 */ /* 0x001fe2000fffe0ff */
[----:B------:R-:W-:Y:S01]  /*146a0*/  SEL R67, R140, 0x2, P1 ;  /* 0x000000028c437807 */ /* 0x000fe20000800000 */
[----:B------:R-:W-:Y:S01]  /*146b0*/  IMAD.IADD R120, R79, 0x1, R120 ;  /* 0x000000014f787824 */ /* 0x000fe200078e0278 */
[----:B------:R-:W-:Y:S01]  /*146c0*/  I2FP.F32.S32 R12, UR32 ;  /* 0x00000020000c7c45 */ /* 0x000fe20008201400 */
[----:B------:R-:W-:Y:S01]  /*146d0*/  UIADD3 UR32, UPT, UPT, UR49, 0xa2, URZ ;  /* 0x000000a231207890 */ /* 0x000fe2000fffe0ff */
[----:B------:R-:W-:Y:S01]  /*146e0*/  FSETP.GT.AND P1, PT, R11, R6, !P0 ;  /* 0x000000060b00720b */ /* 0x000fe20004724000 */
[----:B-1----:R-:W-:Y:S01]  /*146f0*/  UIADD3 UR26, UPT, UPT, UR26, 0x2b0, URZ ;  /* 0x000002b01a1a7890 */ /* 0x002fe2000fffe0ff */
[----:B------:R-:W-:Y:S01]  /*14700*/  I2FP.F32.S32 R6, UR15 ;  /* 0x0000000f00067c45 */ /* 0x000fe20008201400 */
[----:B------:R-:W-:Y:S01]  /*14710*/  UIADD3 UR15, UPT, UPT, UR49, 0x98, URZ ;  /* 0x00000098310f7890 */ /* 0x000fe2000fffe0ff */
[----:B------:R-:W-:Y:S01]  /*14720*/  SEL R67, R67, RZ, P0 ;  /* 0x000000ff43437207 */ /* 0x000fe20000000000 */
[----:B------:R-:W0:Y:S01]  /*14730*/  LDCU UR5, c[0x0][0x390] ;  /* 0x00007200ff0577ac */ /* 0x000e220008000800 */
[----:B------:R-:W-:-:S02]  /*14740*/  SEL R30, RZ, 0x1, !P1 ;  /* 0x00000001ff1e7807 */ /* 0x000fc40004800000 */
[C---:B------:R-:W-:Y:S01]  /*14750*/  FSETP.GT.AND P0, PT, R11.reuse, R6, PT ;  /* 0x000000060b00720b */ /* 0x040fe20003f04000 */
[----:B------:R-:W1:Y:S01]  /*14760*/  LDCU UR66, c[0x0][0x390] ;  /* 0x00007200ff4277ac */ /* 0x000e620008000800 */
[----:B------:R-:W-:Y:S01]  /*14770*/  FSETP.GT.AND P1, PT, R11, R12, PT ;  /* 0x0000000c0b00720b */ /* 0x000fe20003f24000 */
[----:B------:R-:W-:Y:S01]  /*14780*/  IMAD.IADD R67, R67, 0x1, R30 ;  /* 0x0000000143437824 */ /* 0x000fe200078e021e */
[----:B------:R-:W-:Y:S01]  /*14790*/  I2FP.F32.S32 R12, UR32 ;  /* 0x00000020000c7c45 */ /* 0x000fe20008201400 */
[----:B------:R-:W-:Y:S01]  /*147a0*/  UIADD3 UR32, UPT, UPT, UR49, 0xa9, URZ ;  /* 0x000000a931207890 */ /* 0x000fe2000fffe0ff */
[----:B------:R-:W-:Y:S01]  /*147b0*/  I2FP.F32.S32 R6, UR15 ;  /* 0x0000000f00067c45 */ /* 0x000fe20008201400 */
[----:B------:R-:W-:Y:S01]  /*147c0*/  UIADD3 UR15, UPT, UPT, UR49, 0xa0, URZ ;  /* 0x000000a0310f7890 */ /* 0x000fe2000fffe0ff */
[----:B------:R-:W-:Y:S01]  /*147d0*/  SEL R28, R140, 0x2, P0 ;  /* 0x000000028c1c7807 */ /* 0x000fe20000000000 */
[----:B------:R-:W2:Y:S01]  /*147e0*/  LDCU UR63, c[0x0][0x390] ;  /* 0x00007200ff3f77ac */ /* 0x000ea20008000800 */
[----:B------:R-:W-:-:S02]  /*147f0*/  FSETP.GT.AND P0, PT, R11, R12, PT ;  /* 0x0000000c0b00720b */ /* 0x000fc40003f04000 */
[----:B------:R-:W-:Y:S01]  /*14800*/  SEL R28, R28, RZ, P3 ;  /* 0x000000ff1c1c7207 */ /* 0x000fe20001800000 */
[----:B------:R-:W3:Y:S01]  /*14810*/  LDCU UR62, c[0x0][0x390] ;  /* 0x00007200ff3e77ac */ /* 0x000ee20008000800 */
[----:B------:R-:W-:Y:S02]  /*14820*/  I2FP.F32.S32 R12, UR32 ;  /* 0x00000020000c7c45 */ /* 0x000fe40008201400 */
[C---:B------:R-:W-:Y:S01]  /*14830*/  FSETP.GT.AND P3, PT, R11.reuse, R6, !P3 ;  /* 0x000000060b00720b */ /* 0x040fe20005f64000 */
[----:B------:R-:W-:Y:S01]  /*14840*/  UIADD3 UR32, UPT, UPT, UR49, 0xaa, URZ ;  /* 0x000000aa31207890 */ /* 0x000fe2000fffe0ff */
[----:B------:R-:W-:Y:S01]  /*14850*/  I2FP.F32.S32 R6, UR15 ;  /* 0x0000000f00067c45 */ /* 0x000fe20008201400 */
[----:B------:R-:W-:Y:S01]  /*14860*/  UIADD3 UR15, UPT, UPT, UR49, 0xb1, URZ ;  /* 0x000000b1310f7890 */ /* 0x000fe2000fffe0ff */
[----:B------:R-:W-:Y:S01]  /*14870*/  SEL R38, R140, 0x2, P0 ;  /* 0x000000028c267807 */ /* 0x000fe20000000000 */
[----:B0-----:R-:W-:Y:S01]  /*14880*/  UIADD3 UR5, UPT, UPT, UR5, 0x309, URZ ;  /* 0x0000030905057890 */ /* 0x001fe2000fffe0ff */
[----:B------:R-:W-:Y:S01]  /*14890*/  I2FP.F32.S32 R170, UR22 ;  /* 0x0000001600aa7c45 */ /* 0x000fe20008201400 */
[----:B------:R-:W-:Y:S01]  /*148a0*/  UIADD3 UR22, UPT, UPT, UR49, 0xa8, URZ ;  /* 0x000000a831167890 */ /* 0x000fe2000fffe0ff */
[C---:B------:R-:W-:Y:S01]  /*148b0*/  FSETP.GT.AND P0, PT, R11.reuse, R6, !P1 ;  /* 0x000000060b00720b */ /* 0x040fe20004f04000 */
[----:B-1----:R-:W-:Y:S01]  /*148c0*/  UIADD3 UR66, UPT, UPT, UR66, 0x321, URZ ;  /* 0x0000032142427890 */ /* 0x002fe2000fffe0ff */
[----:B------:R-:W-:Y:S01]  /*148d0*/  SEL R121, RZ, 0x1, !P3 ;  /* 0x00000001ff797807 */ /* 0x000fe20005800000 */
[----:B--2---:R-:W-:Y:S01]  /*148e0*/  UIADD3 UR63, UPT, UPT, UR63, 0x329, URZ ;  /* 0x000003293f3f7890 */ /* 0x004fe2000fffe0ff */
[----:B------:R-:W-:Y:S01]  /*148f0*/  I2FP.F32.S32 R6, UR32 ;  /* 0x0000002000067c45 */ /* 0x000fe20008201400 */
[----:B------:R-:W-:Y:S01]  /*14900*/  UIADD3 UR32, UPT, UPT, UR49, 0xb2, URZ ;  /* 0x000000b231207890 */ /* 0x000fe2000fffe0ff */
[----:B------:R-:W-:Y:S01]  /*14910*/  FSETP.GT.AND P3, PT, R11, R12, PT ;  /* 0x0000000c0b00720b */ /* 0x000fe20003f64000 */
[----:B------:R-:W-:Y:S01]  /*14920*/  IMAD.IADD R121, R28, 0x1, R121 ;  /* 0x000000011c797824 */ /* 0x000fe200078e0279 */
[----:B------:R-:W-:Y:S01]  /*14930*/  I2FP.F32.S32 R12, UR15 ;  /* 0x0000000f000c7c45 */ /* 0x000fe20008201400 */
[----:B------:R-:W0:Y:S01]  /*14940*/  LDCU UR15, c[0x0][0x390] ;  /* 0x00007200ff0f77ac */ /* 0x000e220008000800 */
[----:B------:R-:W-:-:S02]  /*14950*/  SEL R38, R38, RZ, P1 ;  /* 0x000000ff26267207 */ /* 0x000fc40000800000 */
[C---:B------:R-:W-:Y:S01]  /*14960*/  FSETP.GT.AND P1, PT, R11.reuse, R6, PT ;  /* 0x000000060b00720b */ /* 0x040fe20003f24000 */
[----:B------:R-:W1:Y:S01]  /*14970*/  LDCU UR60, c[0x0][0x390] ;  /* 0x00007200ff3c77ac */ /* 0x000e620008000800 */
        /* <DEDUP_REMOVED lines=8> */
[----:B------:R-:W2:Y:S01]  /*14a00*/  LDCU UR59, c[0x0][0x390] ;  /* 0x00007200ff3b77ac */ /* 0x000ea20008000800 */
[----:B------:R-:W-:-:S02]  /*14a10*/  FSETP.GT.AND P1, PT, R11, R12, PT ;  /* 0x0000000c0b00720b */ /* 0x000fc40003f24000 */
[----:B------:R-:W-:Y:S01]  /*14a20*/  SEL R75, R75, RZ, P3 ;  /* 0x000000ff4b4b7207 */ /* 0x000fe20001800000 */
[----:B0-----:R-:W-:Y:S01]  /*14a30*/  UIADD3 UR15, UPT, UPT, UR15, 0x368, URZ ;  /* 0x000003680f0f7890 */ /* 0x001fe2000fffe0ff */
[----:B------:R-:W-:Y:S01]  /*14a40*/  I2FP.F32.S32 R12, UR22 ;  /* 0x00000016000c7c45 */ /* 0x000fe20008201400 */
[----:B------:R-:W-:Y:S01]  /*14a50*/  UIADD3 UR22, UPT, UPT, UR49, 0xba, URZ ;  /* 0x000000ba31167890 */ /* 0x000fe2000fffe0ff */
[C---:B------:R-:W-:Y:S01]  /*14a60*/  FSETP.GT.AND P3, PT, R11.reuse, R6, !P3 ;  /* 0x000000060b00720b */ /* 0x040fe20005f64000 */
[----:B---3--:R-:W-:Y:S01]  /*14a70*/  UIADD3 UR62, UPT, UPT, UR62, 0x32a, URZ ;  /* 0x0000032a3e3e7890 */ /* 0x008fe2000fffe0ff */
[----:B------:R-:W-:Y:S01]  /*14a80*/  I2FP.F32.S32 R6, UR32 ;  /* 0x0000002000067c45 */ /* 0x000fe20008201400 */
[----:B------:R-:W-:Y:S01]  /*14a90*/  UIADD3 UR32, UPT, UPT, UR49, 0xc1, URZ ;  /* 0x000000c131207890 */ /* 0x000fe2000fffe0ff */
[----:B------:R-:W-:Y:S01]  /*14aa0*/  SEL R55, R140, 0x2, P1 ;  /* 0x000000028c377807 */ /* 0x000fe20000800000 */
[----:B-1----:R-:W-:Y:S01]  /*14ab0*/  UIADD3 UR60, UPT, UPT, UR60, 0x331, URZ ;  /* 0x000003313c3c7890 */ /* 0x002fe2000fffe0ff */
[----:B------:R-:W-:Y:S01]  /*14ac0*/  FSETP.GT.AND P1, PT, R11, R6, !P0 ;  /* 0x000000060b00720b */ /* 0x000fe20004724000 */
[----:B------:R-:W0:Y:S01]  /*14ad0*/  LDCU UR57, c[0x0][0x390] ;  /* 0x00007200ff3977ac */ /* 0x000e220008000800 */
[----:B------:R-:W-:-:S02]  /*14ae0*/  SEL R118, RZ, 0x1, !P3 ;  /* 0x00000001ff767807 */ /* 0x000fc40005800000 */
        /* <DEDUP_REMOVED lines=14> */
[----:B------:R-:W-:Y:S01]  /*14bd0*/  IMAD.IADD R64, R55, 0x1, R64 ;  /* 0x0000000137407824 */ /* 0x000fe200078e0240 */
[----:B------:R-:W-:Y:S01]  /*14be0*/  SEL R96, R140, 0x2, P0 ;  /* 0x000000028c607807 */ /* 0x000fe20000000000 */
[----:B0-----:R-:W-:Y:S01]  /*14bf0*/  UIADD3 UR57, UPT, UPT, UR57, 0x339, URZ ;  /* 0x0000033939397890 */ /* 0x001fe2000fffe0ff */
[----:B------:R-:W-:Y:S01]  /*14c00*/  I2FP.F32.S32 R12, UR32 ;  /* 0x00000020000c7c45 */ /* 0x000fe20008201400 */
[----:B------:R-:W-:Y:S01]  /*14c10*/  UIADD3 UR32, UPT, UPT, UR49, 0xc9, URZ ;  /* 0x000000c931207890 */ /* 0x000fe2000fffe0ff */
[----:B------:R-:W-:Y:S01]  /*14c20*/  SEL R96, R96, RZ, P3 ;  /* 0x000000ff60607207 */ /* 0x000fe20001800000 */
[----:B------:R-:W0:Y:S01]  /*14c30*/  LDCU UR65, c[0x0][0x390] ;  /* 0x00007200ff4177ac */ /* 0x000e220008000800 */
[----:B------:R-:W-:-:S02]  /*14c40*/  FSETP.GT.AND P3, PT, R11, R6, !P3 ;  /* 0x000000060b00720b */ /* 0x000fc40005f64000 */
[----:B------:R-:W-:Y:S01]  /*14c50*/  I2FP.F32.S32 R6, UR22 ;  /* 0x0000001600067c45 */ /* 0x000fe20008201400 */
[----:B------:R-:W-:Y:S01]  /*14c60*/  UIADD3 UR22, UPT, UPT, UR49, 0xca, URZ ;  /* 0x000000ca31167890 */ /* 0x000fe2000fffe0ff */
[C---:B------:R-:W-:Y:S01]  /*14c70*/  FSETP.GT.AND P0, PT, R11.reuse, R12, PT ;  /* 0x0000000c0b00720b */ /* 0x040fe20003f04000 */
[----:B------:R-:W2:Y:S01]  /*14c80*/  LDCU UR53, c[0x0][0x390] ;  /* 0x00007200ff3577ac */ /* 0x000ea20008000800 */
[----:B------:R-:W-:Y:S02]  /*14c90*/  I2FP.F32.S32 R12, UR32 ;  /* 0x00000020000c7c45 */ /* 0x000fe40008201400 */
[----:B------:R-:W-:Y:S01]  /*14ca0*/  SEL R47, R140, 0x2, P0 ;  /* 0x000000028c2f7807 */ /* 0x000fe20000000000 */
[----:B------:R-:W-:Y:S01]  /*14cb0*/  UIADD3 UR32, UPT, UPT, UR49, 0xda, URZ ;  /* 0x000000da31207890 */ /* 0x000fe2000fffe0ff */
[C---:B------:R-:W-:Y:S01]  /*14cc0*/  FSETP.GT.AND P0, PT, R11.reuse, R6, !P1 ;  /* 0x000000060b00720b */ /* 0x040fe20004f04000 */
[----:B-1----:R-:W-:Y:S01]  /*14cd0*/  UIADD3 UR69, UPT, UPT, UR69, 0x31a, URZ ;  /* 0x0000031a45457890 */ /* 0x002fe2000fffe0ff */
        /* <DEDUP_REMOVED lines=8> */
[----:B------:R-:W-:-:S02]  /*14d60*/  FSETP.GT.AND P3, PT, R11, R12, PT ;  /* 0x0000000c0b00720b */ /* 0x000fc40003f64000 */
[----:B------:R-:W-:Y:S01]  /*14d70*/  SEL R47, R47, RZ, P1 ;  /* 0x000000ff2f2f7207 */ /* 0x000fe20000800000 */
[----:B------:R-:W-:Y:S01]  /*14d80*/  IMAD.IADD R119, R96, 0x1, R119 ;  /* 0x0000000160777824 */ /* 0x000fe200078e0277 */
[----:B------:R-:W-:Y:S01]  /*14d90*/  SEL R12, RZ, 0x1, !P0 ;  /* 0x00000001ff0c7807 */ /* 0x000fe20004000000 */
[----:B--2---:R-:W-:Y:S01]  /*14da0*/  UIADD3 UR53, UPT, UPT, UR53, 0x342, URZ ;  /* 0x0000034235357890 */ /* 0x004fe2000fffe0ff */
        /* <DEDUP_REMOVED lines=16> */
[----:B------:R-:W0:Y:S01]  /*14eb0*/  LDCU UR64, c[0x0][0x390] ;  /* 0x00007200ff4077ac */ /* 0x000e220008000800 */
[----:B------:R-:W-:Y:S02]  /*14ec0*/  I2FP.F32.S32 R6, UR18 ;  /* 0x0000001200067c45 */ /* 0x000fe40008201400 */
[----:B------:R-:W-:Y:S01]  /*14ed0*/  SEL R16, R140, 0x2, P0 ;  /* 0x000000028c107807 */ /* 0x000fe20000000000 */
[----:B------:R-:W-:Y:S01]  /*14ee0*/  UIADD3 UR18, UPT, UPT, UR49, 0xfa, URZ ;  /* 0x000000fa31127890 */ /* 0x000fe2000fffe0ff */
[----:B------:R-:W-:Y:S01]  /*14ef0*/  FSETP.GT.AND P0, PT, R11, R18, PT ;  /* 0x000000120b00720b */ /* 0x000fe20003f04000 */
[----:B-1----:R-:W-:Y:S01]  /*14f00*/  UIADD3 UR38, UPT, UPT, UR38, 0x362, URZ ;  /* 0x0000036226267890 */ /* 0x002fe2000fffe0ff */
[----:B------:R-:W-:Y:S01]  /*14f10*/  SEL R116, RZ, 0x1, !P3 ;  /* 0x00000001ff747807 */ /* 0x000fe20005800000 */
[----:B------:R-:W1:Y:S01]  /*14f20*/  LDCU UR61, c[0x0][0x390] ;  /* 0x00007200ff3d77ac */ /* 0x000e620008000800 */
[----:B------:R-:W-:-:S02]  /*14f30*/  I2FP.F32.S32 R18, UR22 ;  /* 0x0000001600127c45 */ /* 0x000fc40008201400 */
[----:B------:R-:W-:Y:S01]  /*14f40*/  FSETP.GT.AND P3, PT, R11, R6, PT ;  /* 0x000000060b00720b */ /* 0x000fe20003f64000 */
[----:B------:R-:W-:Y:S01]  /*14f50*/  UIADD3 UR22, UPT, UPT, UR49, 0x112, URZ ;  /* 0x0000011231167890 */ /* 0x000fe2000fffe0ff */
[----:B------:R-:W-:Y:S01]  /*14f60*/  I2FP.F32.S32 R6, UR18 ;  /* 0x0000001200067c45 */ /* 0x000fe20008201400 */
[----:B------:R-:W-:Y:S01]  /*14f70*/  UIADD3 UR18, UPT, UPT, UR49, 0x10a, URZ ;  /* 0x0000010a31127890 */ /* 0x000fe2000fffe0ff */
[C---:B------:R-:W-:Y:S01]  /*14f80*/  SEL R117, R140.reuse, 0x2, P3 ;  /* 0x000000028c757807 */ /* 0x040fe20001800000 */
[----:B------:R-:W-:Y:S01]  /*14f90*/  IMAD.IADD R116, R45, 0x1, R116 ;  /* 0x000000012d747824 */ /* 0x000fe200078e0274 */
[C---:B------:R-:W-:Y:S01]  /*14fa0*/  FSETP.GT.AND P3, PT, R11.reuse, R18, PT ;  /* 0x000000120b00720b */ /* 0x040fe20003f64000 */
[----:B--2---:R-:W-:Y:S01]  /*14fb0*/  UIADD3 UR32, UPT, UPT, UR32, 0x379, URZ ;  /* 0x0000037920207890 */ /* 0x004fe2000fffe0ff */
[----:B------:R-:W-:Y:S01]  /*14fc0*/  SEL R13, R140, 0x2, P1 ;  /* 0x000000028c0d7807 */ /* 0x000fe20000800000 */
[----:B0-----:R-:W-:Y:S01]  /*14fd0*/  UIADD3 UR64, UPT, UPT, UR64, 0x320, URZ ;  /* 0x0000032040407890 */ /* 0x001fe2000fffe0ff */
[----:B------:R-:W-:Y:S01]  /*14fe0*/  I2FP.F32.S32 R18, UR22 ;  /* 0x0000001600127c45 */ /* 0x000fe20008201400 */
[----:B------:R-:W-:Y:S01]  /*14ff0*/  UIADD3 UR22, UPT, UPT, UR49, 0x122, URZ ;  /* 0x0000012231167890 */ /* 0x000fe2000fffe0ff */
[----:B------:R-:W-:Y:S01]  /*15000*/  FSETP.GT.AND P1, PT, R11, R6, PT ;  /* 0x000000060b00720b */ /* 0x000fe20003f24000 */
[----:B------:R-:W0:Y:S01]  /*15010*/  LDCU UR48, c[0x0][0x390] ;  /* 0x00007200ff3077ac */ /* 0x000e220008000800 */
[----:B------:R-:W-:-:S02]  /*15020*/  I2FP.F32.S32 R6, UR18 ;  /* 0x0000001200067c45 */ /* 0x000fc40008201400 */
[C---:B------:R-:W-:Y:S01]  /*15030*/  SEL R65, R140.reuse, 0x2, P0 ;  /* 0x000000028c417807 */ /* 0x040fe20000000000 */
[----:B------:R-:W-:Y:S01]  /*15040*/  UIADD3 UR18, UPT, UPT, UR49, 0x11a, URZ ;  /* 0x0000011a31127890 */ /* 0x000fe2000fffe0ff */
[C---:B------:R-:W-:Y:S01]  /*15050*/  SEL R114, R140.reuse, 0x2, P1 ;  /* 0x000000028c727807 */ /* 0x040fe20000800000 */
[----:B-1----:R-:W-:Y:S01]  /*15060*/  UIADD3 UR61, UPT, UPT, UR61, 0x328, URZ ;  /* 0x000003283d3d7890 */ /* 0x002fe2000fffe0ff */
[----:B------:R-:W-:Y:S01]  /*15070*/  I2FP.F32.S32 R24, UR22 ;  /* 0x0000001600187c45 */ /* 0x000fe20008201400 */
[----:B------:R-:W-:Y:S01]  /*15080*/  UIADD3 UR22, UPT, UPT, UR49, 0x132, URZ ;  /* 0x0000013231167890 */ /* 0x000fe2000fffe0ff */
[C---:B------:R-:W-:Y:S02]  /*15090*/  FSETP.GT.AND P0, PT, R11.reuse, R6, PT ;  /* 0x000000060b00720b */ /* 0x040fe40003f04000 */
[----:B------:R-:W-:Y:S02]  /*150a0*/  FSETP.GT.AND P1, PT, R11, R18, PT ;  /* 0x000000120b00720b */ /* 0x000fe40003f24000 */
[----:B------:R-:W-:Y:S01]  /*150b0*/  I2FP.F32.S32 R18, UR18 ;  /* 0x0000001200127c45 */ /* 0x000fe20008201400 */
[----:B------:R-:W-:Y:S01]  /*150c0*/  UIADD3 UR18, UPT, UPT, UR49, 0x12a, URZ ;  /* 0x0000012a31127890 */ /* 0x000fe2000fffe0ff */
[----:B------:R-:W-:-:S02]  /*150d0*/  SEL R115, R140, 0x2, P0 ;  /* 0x000000028c737807 */ /* 0x000fc40000000000 */
[C---:B------:R-:W-:Y:S01]  /*150e0*/  FSETP.GT.AND P0, PT, R11.reuse, R24, PT ;  /* 0x000000180b00720b */ /* 0x040fe20003f04000 */
[----:B0-----:R-:W-:Y:S01]  /*150f0*/  UIADD3 UR48, UPT, UPT, UR48, 0x348, URZ ;  /* 0x0000034830307890 */ /* 0x001fe2000fffe0ff */
[C---:B------:R-:W-:Y:S02]  /*15100*/  SEL R6, R140.reuse, 0x2, P3 ;  /* 0x000000028c067807 */ /* 0x040fe40001800000 */
[----:B------:R-:W-:Y:S01]  /*15110*/  I2FP.F32.S32 R24, UR22 ;  /* 0x0000001600187c45 */ /* 0x000fe20008201400 */
[----:B------:R-:W-:Y:S01]  /*15120*/  UIADD3 UR22, UPT, UPT, UR49, 0x142, URZ ;  /* 0x0000014231167890 */ /* 0x000fe2000fffe0ff */
[----:B------:R-:W-:Y:S02]  /*15130*/  FSETP.GT.AND P3, PT, R11, R18, PT ;  /* 0x000000120b00720b */ /* 0x000fe40003f64000 */
        /* <DEDUP_REMOVED lines=26> */
[----:B------:R-:W-:-:S02]  /*152e0*/  FSETP.GT.AND P0, PT, R11, R24, PT ;  /* 0x000000180b00720b */ /* 0x000fc40003f04000 */
        /* <DEDUP_REMOVED lines=25> */
[----:B------:R-:W-:Y:S01]  /*15480*/  I2FP.F32.S32 R54, UR22 ;  /* 0x0000001600367c45 */ /* 0x000fe20008201400 */
[----:B------:R-:W-:Y:S01]  /*15490*/  UIADD3 UR22, UPT, UPT, UR49, 0x1b2, URZ ;  /* 0x000001b231167890 */ /* 0x000fe2000fffe0ff */
[C---:B------:R-:W-:Y:S02]  /*154a0*/  FSETP.GT.AND P1, PT, R11.reuse, R18, PT ;  /* 0x000000120b00720b */ /* 0x040fe40003f24000 */
        /* <DEDUP_REMOVED lines=37> */
[----:B------:R-:W-:Y:S01]  /*15700*/  I2FP.F32.S32 R166, UR20 ;  /* 0x0000001400a67c45 */ /* 0x000fe20008201400 */
[----:B------:R-:W0:Y:S01]  /*15710*/  LDCU UR20, c[0x0][0x390] ;  /* 0x00007200ff1477ac */ /* 0x000e220008000800 */
[----:B------:R-:W-:Y:S02]  /*15720*/  I2FP.F32.S32 R168, UR23 ;  /* 0x0000001700a87c45 */ /* 0x000fe40008201400 */
[C---:B------:R-:W-:Y:S01]  /*15730*/  SEL R25, R140.reuse, 0x2, P3 ;  /* 0x000000028c197807 */ /* 0x040fe20001800000 */
[----:B------:R-:W1:Y:S01]  /*15740*/  LDCU UR23, c[0x0][0x390] ;  /* 0x00007200ff1777ac */ /* 0x000e620008000800 */
[----:B------:R-:W-:Y:S02]  /*15750*/  I2FP.F32.S32 R54, UR22 ;  /* 0x0000001600367c45 */ /* 0x000fe40008201400 */
[----:B------:R-:W-:Y:S01]  /*15760*/  FSETP.GT.AND P3, PT, R11, R34, PT ;  /* 0x000000220b00720b */ /* 0x000fe20003f64000 */
[----:B------:R-:W-:Y:S01]  /*15770*/  UIADD3 UR22, UPT, UPT, UR49, 0x202, URZ ;  /* 0x0000020231167890 */ /* 0x000fe2000fffe0ff */
[----:B------:R-:W-:Y:S01]  /*15780*/  I2FP.F32.S32 R34, UR18 ;  /* 0x0000001200227c45 */ /* 0x000fe20008201400 */
[----:B------:R-:W-:Y:S01]  /*15790*/  UIADD3 UR18, UPT, UPT, UR49, 0x1fa, URZ ;  /* 0x000001fa31127890 */ /* 0x000fe2000fffe0ff */
[----:B------:R-:W-:-:S02]  /*157a0*/  SEL R100, R140, 0x2, P3 ;  /* 0x000000028c647807 */ /* 0x000fc40001800000 */
[C---:B------:R-:W-:Y:S02]  /*157b0*/  FSETP.GT.AND P3, PT, R11.reuse, R54, PT ;  /* 0x000000360b00720b */ /* 0x040fe40003f64000 */
[----:B------:R-:W-:Y:S01]  /*157c0*/  I2FP.F32.S32 R98, UR22 ;  /* 0x0000001600627c45 */ /* 0x000fe20008201400 */
[----:B------:R-:W-:Y:S01]  /*157d0*/  UIADD3 UR22, UPT, UPT, UR49, 0x5, URZ ;  /* 0x0000000531167890 */ /* 0x000fe2000fffe0ff */
[----:B------:R-:W-:Y:S01]  /*157e0*/  I2FP.F32.S32 R162, UR24 ;  /* 0x0000001800a27c45 */ /* 0x000fe20008201400 */
[----:B------:R-:W-:Y:S01]  /*157f0*/  UIADD3 UR24, UPT, UPT, UR49, 0x20a, URZ ;  /* 0x0000020a31187890 */ /* 0x000fe2000fffe0ff */
[----:B------:R-:W-:Y:S01]  /*15800*/  I2FP.F32.S32 R54, UR18 ;  /* 0x0000001200367c45 */ /* 0x000fe20008201400 */
[----:B------:R-:W-:Y:S01]  /*15810*/  UIADD3 UR18, UPT, UPT, UR49, 0x212, URZ ;  /* 0x0000021231127890 */ /* 0x000fe2000fffe0ff */
[C---:B------:R-:W-:Y:S01]  /*15820*/  SEL R56, R140.reuse, 0x2, P1 ;  /* 0x000000028c387807 */ /* 0x040fe20000800000 */
[----:B0-----:R-:W-:Y:S01]  /*15830*/  UIADD3 UR20, UPT, UPT, UR20, 0xb, URZ ;  /* 0x0000000b14147890 */ /* 0x001fe2000fffe0ff */
[----:B------:R-:W-:Y:S01]  /*15840*/  FSETP.GT.AND P1, PT, R11, R34, PT ;  /* 0x000000220b00720b */ /* 0x000fe20003f24000 */
[----:B-1----:R-:W-:Y:S01]  /*15850*/  UIADD3 UR23, UPT, UPT, UR23, 0x3, URZ ;  /* 0x0000000317177890 */ /* 0x002fe2000fffe0ff */
[----:B------:R-:W-:-:S02]  /*15860*/  SEL R34, R140, 0x2, P0 ;  /* 0x000000028c227807 */ /* 0x000fc40000000000 */
[C---:B------:R-:W-:Y:S02]  /*15870*/  FSETP.GT.AND P0, PT, R11.reuse, R54, PT ;  /* 0x000000360b00720b */ /* 0x040fe40003f04000 */
[----:B------:R-:W-:Y:S01]  /*15880*/  I2FP.F32.S32 R54, UR22 ;  /* 0x0000001600367c45 */ /* 0x000fe20008201400 */
[----:B------:R-:W-:Y:S01]  /*15890*/  UIADD3 UR22, UPT, UPT, UR49, 0x6, URZ ;  /* 0x0000000631167890 */ /* 0x000fe2000fffe0ff */
[----:B------:R-:W-:Y:S01]  /*158a0*/  I2FP.F32.S32 R134, UR24 ;  /* 0x0000001800867c45 */ /* 0x000fe20008201400 */
[----:B------:R-:W0:Y:S01]  /*158b0*/  LDCU UR24, c[0x0][0x390] ;  /* 0x00007200ff1877ac */ /* 0x000e220008000800 */
[----:B------:R-:W-:Y:S02]  /*158c0*/  SEL R57, R140, 0x2, P3 ;  /* 0x000000028c397807 */ /* 0x000fe40001800000 */
[----:B------:R-:W-:Y:S01]  /*158d0*/  I2FP.F32.S32 R136, UR18 ;  /* 0x0000001200887c45 */ /* 0x000fe20008201400 */
[----:B------:R-:W1:Y:S01]  /*158e0*/  LDCU UR18, c[0x0][0x390] ;  /* 0x00007200ff1277ac */ /* 0x000e620008000800 */
[----:B------:R-:W-:-:S02]  /*158f0*/  FSETP.GT.AND P3, PT, R11, R134, PT ;  /* 0x000000860b00720b */ /* 0x000fc40003f64000 */
[C---:B------:R-:W-:Y:S02]  /*15900*/  SEL R101, R140.reuse, 0x2, P1 ;  /* 0x000000028c657807 */ /* 0x040fe40000800000 */
[----:B------:R-:W-:Y:S01]  /*15910*/  I2FP.F32.S32 R134, UR22 ;  /* 0x0000001600867c45 */ /* 0x000fe20008201400 */
[----:B------:R-:W-:Y:S01]  /*15920*/  UIADD3 UR22, UPT, UPT, UR49, 0x4, URZ ;  /* 0x0000000431167890 */ /* 0x000fe2000fffe0ff */
[C---:B------:R-:W-:Y:S02]  /*15930*/  FSETP.GT.AND P1, PT, R11.reuse, R98, PT ;  /* 0x000000620b00720b */ /* 0x040fe40003f24000 */
[C---:B------:R-:W-:Y:S02]  /*15940*/  SEL R98, R140.reuse, 0x2, P0 ;  /* 0x000000028c627807 */ /* 0x040fe40000000000 */
[C---:B------:R-:W-:Y:S02]  /*15950*/  FSETP.GT.AND P0, PT, R11.reuse, R136, PT ;  /* 0x000000880b00720b */ /* 0x040fe40003f04000 */
[----:B------:R-:W-:Y:S01]  /*15960*/  I2FP.F32.S32 R142, UR20 ;  /* 0x00000014008e7c45 */ /* 0x000fe20008201400 */
[----:B------:R-:W-:Y:S01]  /*15970*/  UIADD3 UR20, UPT, UPT, UR49, 0xe, URZ ;  /* 0x0000000e31147890 */ /* 0x000fe2000fffe0ff */
[----:B------:R-:W-:Y:S01]  /*15980*/  I2FP.F32.S32 R136, UR23 ;  /* 0x0000001700887c45 */ /* 0x000fe20008201400 */
[----:B0-----:R-:W-:Y:S01]  /*15990*/  UIADD3 UR24, UPT, UPT, UR24, 0x388, URZ ;  /* 0x0000038818187890 */ /* 0x001fe2000fffe0ff */
[C---:B------:R-:W-:Y:S01]  /*159a0*/  SEL R5, R140.reuse, 0x2, P1 ;  /* 0x000000028c057807 */ /* 0x040fe20000800000 */
[----:B-1----:R-:W-:Y:S01]  /*159b0*/  UIADD3 UR18, UPT, UPT, UR18, 0x13, URZ ;  /* 0x0000001312127890 */ /* 0x002fe2000fffe0ff */
[----:B------:R-:W-:Y:S01]  /*159c0*/  SEL R99, R140, 0x2, P3 ;  /* 0x000000028c637807 */ /* 0x000fe20001800000 */
[----:B------:R-:W0:Y:S01]  /*159d0*/  LDCU UR23, c[0x0][0x390] ;  /* 0x00007200ff1777ac */ /* 0x000e220008000800 */
[----:B------:R-:W-:-:S02]  /*159e0*/  FSETP.GT.AND P1, PT, R11, R54, PT ;  /* 0x000000360b00720b */ /* 0x000fc40003f24000 */
[C---:B------:R-:W-:Y:S02]  /*159f0*/  FSETP.GT.AND P3, PT, R11.reuse, R134, PT ;  /* 0x000000860b00720b */ /* 0x040fe40003f64000 */
[----:B------:R-:W-:Y:S01]  /*15a00*/  I2FP.F32.S32 R134, UR22 ;  /* 0x0000001600867c45 */ /* 0x000fe20008201400 */
[----:B------:R-:W1:Y:S01]  /*15a10*/  LDCU UR22, c[0x0][0x390] ;  /* 0x00007200ff1677ac */ /* 0x000e620008000800 */
[----:B------:R-:W-:Y:S02]  /*15a20*/  SEL R54, R140, 0x2, P0 ;  /* 0x000000028c367807 */ /* 0x000fe40000000000 */
[C---:B------:R-:W-:Y:S02]  /*15a30*/  FSETP.GT.AND P0, PT, R11.reuse, R136, PT ;  /* 0x000000880b00720b */ /* 0x040fe40003f04000 */
[----:B------:R-:W-:Y:S02]  /*15a40*/  SEL R138, R130, 0x6, P3 ;  /* 0x00000006828a7807 */ /* 0x000fe40001800000 */
[----:B------:R-:W-:Y:S01]  /*15a50*/  I2FP.F32.S32 R136, UR20 ;  /* 0x0000001400887c45 */ /* 0x000fe20008201400 */
[----:B------:R-:W-:Y:S01]  /*15a60*/  UIADD3 UR20, UPT, UPT, UR49, 0xd, URZ ;  /* 0x0000000d31147890 */ /* 0x000fe2000fffe0ff */
[----:B------:R-:W-:-:S02]  /*15a70*/  FSETP.GT.AND P3, PT, R11, R134, !P1 ;  /* 0x000000860b00720b */ /* 0x000fc40004f64000 */
[----:B------:R-:W-:Y:S01]  /*15a80*/  SEL R149, R138, 0x4, P1 ;  /* 0x000000048a957807 */ /* 0x000fe20000800000 */
[----:B0-----:R-:W-:Y:S01]  /*15a90*/  UIADD3 UR23, UPT, UPT, UR23, 0x391, URZ ;  /* 0x0000039117177890 */ /* 0x001fe2000fffe0ff */
[----:B------:R-:W-:Y:S02]  /*15aa0*/  SEL R134, RZ, 0x1, !P3 ;  /* 0x00000001ff867807 */ /* 0x000fe40005800000 */
[C---:B------:R-:W-:Y:S02]  /*15ab0*/  FSETP.GT.AND P3, PT, R11.reuse, R136, PT ;  /* 0x000000880b00720b */ /* 0x040fe40003f64000 */
[----:B------:R-:W-:Y:S01]  /*15ac0*/  I2FP.F32.S32 R136, UR20 ;  /* 0x0000001400887c45 */ /* 0x000fe20008201400 */
[----:B------:R-:W-:Y:S01]  /*15ad0*/  UIADD3 UR20, UPT, UPT, UR49, 0xc, URZ ;  /* 0x0000000c31147890 */ /* 0x000fe2000fffe0ff */
[----:B------:R-:W-:Y:S01]  /*15ae0*/  @P0 IMAD.IADD R4, R134, 0x1, R149 ;  /* 0x0000000186040824 */ /* 0x000fe200078e0295 */
[C---:B------:R-:W-:Y:S01]  /*15af0*/  FSETP.GT.AND P1, PT, R11.reuse, R142, PT ;  /* 0x0000008e0b00720b */ /* 0x040fe20003f24000 */
[----:B-1----:R-:W-:Y:S01]  /*15b00*/  UIADD3 UR22, UPT, UPT, UR22, 0x392, URZ ;  /* 0x0000039216167890 */ /* 0x002fe2000fffe0ff */
[----:B------:R-:W-:-:S02]  /*15b10*/  FSETP.GT.AND P0, PT, R11, R136, PT ;  /* 0x000000880b00720b */ /* 0x000fc40003f04000 */
[----:B------:R-:W-:Y:S01]  /*15b20*/  SEL R136, R130, 0x6, P3 ;  /* 0x0000000682887807 */ /* 0x000fe20001800000 */
[----:B------:R-:W-:Y:S01]  /*15b30*/  STL [R1+0x10], R4 ;  /* 0x0000100401007387 */ /* 0x000fe20000100800 */
[----:B------:R-:W-:Y:S01]  /*15b40*/  I2FP.F32.S32 R134, UR20 ;  /* 0x0000001400867c45 */ /* 0x000fe20008201400 */
[----:B------:R-:W-:Y:S01]  /*15b50*/  UIADD3 UR20, UPT, UPT, UR49, 0x15, URZ ;  /* 0x0000001531147890 */ /* 0x000fe2000fffe0ff */
[----:B------:R-:W-:Y:S02]  /*15b60*/  SEL R145, R136, 0x4, P0 ;  /* 0x0000000488917807 */ /* 0x000fe40000000000 */
[----:B------:R-:W-:Y:S01]  /*15b70*/  I2FP.F32.S32 R160, UR21 ;  /* 0x0000001500a07c45 */ /* 0x000fe20008201400 */
[----:B------:R-:W-:Y:S01]  /*15b80*/  UIADD3 UR21, UPT, UPT, UR49, 0x16, URZ ;  /* 0x0000001631157890 */ /* 0x000fe2000fffe0ff */
[----:B------:R-:W-:Y:S01]  /*15b90*/  I2FP.F32.S32 R138, UR18 ;  /* 0x00000012008a7c45 */ /* 0x000fe20008201400 */
[----:B------:R-:W0:Y:S01]  /*15ba0*/  LDCU UR18, c[0x0][0x390] ;  /* 0x00007200ff1277ac */ /* 0x000e220008000800 */
[----:B------:R-:W-:-:S02]  /*15bb0*/  FSETP.GT.AND P0, PT, R11, R134, !P0 ;  /* 0x000000860b00720b */ /* 0x000fc40004704000 */
[C---:B------:R-:W-:Y:S02]  /*15bc0*/  FSETP.GT.AND P3, PT, R11.reuse, R138, PT ;  /* 0x0000008a0b00720b */ /* 0x040fe40003f64000 */
[----:B------:R-:W-:Y:S02]  /*15bd0*/  SEL R134, RZ, 0x1, !P0 ;  /* 0x00000001ff867807 */ /* 0x000fe40004000000 */
[----:B------:R-:W-:Y:S02]  /*15be0*/  I2FP.F32.S32 R138, UR21 ;  /* 0x00000015008a7c45 */ /* 0x000fe40008201400 */
[----:B------:R-:W-:Y:S01]  /*15bf0*/  I2FP.F32.S32 R156, UR19 ;  /* 0x00000013009c7c45 */ /* 0x000fe20008201400 */
[----:B------:R-:W-:Y:S01]  /*15c00*/  UIADD3 UR19, UPT, UPT, UR49, 0x14, URZ ;  /* 0x0000001431137890 */ /* 0x000fe2000fffe0ff */
[----:B------:R-:W-:Y:S01]  /*15c10*/  I2FP.F32.S32 R136, UR20 ;  /* 0x0000001400887c45 */ /* 0x000fe20008201400 */
[----:B------:R-:W-:Y:S01]  /*15c20*/  UIADD3 UR20, UPT, UPT, UR49, 0x1d, URZ ;  /* 0x0000001d31147890 */ /* 0x000fe2000fffe0ff */
[----:B------:R-:W-:Y:S01]  /*15c30*/  @P1 IMAD.IADD R128, R134, 0x1, R145 ;  /* 0x0000000186801824 */ /* 0x000fe200078e0291 */
[----:B------:R-:W-:Y:S01]  /*15c40*/  FSETP.GT.AND P1, PT, R11, R138, PT ;  /* 0x0000008a0b00720b */ /* 0x000fe20003f24000 */
[----:B------:R-:W1:Y:S01]  /*15c50*/  LDCU UR21, c[0x0][0x390] ;  /* 0x00007200ff1577ac */ /* 0x000e620008000800 */
[----:B------:R-:W-:-:S02]  /*15c60*/  I2FP.F32.S32 R164, UR12 ;  /* 0x0000000c00a47c45 */ /* 0x000fc40008201400 */
[C---:B------:R-:W-:Y:S01]  /*15c70*/  FSETP.GT.AND P0, PT, R11.reuse, R136, PT ;  /* 0x000000880b00720b */ /* 0x040fe20003f04000 */
[----:B------:R-:W2:Y:S01]  /*15c80*/  LDCU UR12, c[0x0][0x390] ;  /* 0x00007200ff0c77ac */ /* 0x000ea20008000800 */
[----:B------:R-:W-:Y:S01]  /*15c90*/  SEL R138, R130, 0x6, P1 ;  /* 0x00000006828a7807 */ /* 0x000fe20000800000 */
[----:B------:R-:W-:Y:S01]  /*15ca0*/  STL [R1+0x14], R128 ;  /* 0x0000148001007387 */ /* 0x000fe20000100800 */
[----:B------:R-:W-:Y:S01]  /*15cb0*/  I2FP.F32.S32 R134, UR19 ;  /* 0x0000001300867c45 */ /* 0x000fe20008201400 */
[----:B0-----:R-:W-:Y:S01]  /*15cc0*/  UIADD3 UR18, UPT, UPT, UR18, 0x1b, URZ ;  /* 0x0000001b12127890 */ /* 0x001fe2000fffe0ff */
[----:B------:R-:W-:Y:S01]  /*15cd0*/  I2FP.F32.S32 R136, UR20 ;  /* 0x0000001400887c45 */ /* 0x000fe20008201400 */
[----:B------:R-:W-:Y:S01]  /*15ce0*/  UIADD3 UR20, UPT, UPT, UR49, 0x1e, URZ ;  /* 0x0000001e31147890 */ /* 0x000fe2000fffe0ff */
[----:B------:R-:W-:Y:S01]  /*15cf0*/  SEL R138, R138, 0x4, P0 ;  /* 0x000000048a8a7807 */ /* 0x000fe20000000000 */
[----:B------:R-:W0:Y:S01]  /*15d00*/  LDCU UR19, c[0x0][0x390] ;  /* 0x00007200ff1377ac */ /* 0x000e220008000800 */
[----:B------:R-:W-:-:S02]  /*15d10*/  FSETP.GT.AND P0, PT, R11, R134, !P0 ;  /* 0x000000860b00720b */ /* 0x000fc40004704000 */
[C---:B------:R-:W-:Y:S02]  /*15d20*/  FSETP.GT.AND P1, PT, R11.reuse, R136, PT ;  /* 0x000000880b00720b */ /* 0x040fe40003f24000 */
[----:B------:R-:W-:Y:S01]  /*15d30*/  I2FP.F32.S32 R134, UR20 ;  /* 0x0000001400867c45 */ /* 0x000fe20008201400 */
[----:B------:R-:W-:Y:S01]  /*15d40*/  UIADD3 UR20, UPT, UPT, UR49, 0x1c, URZ ;  /* 0x0000001c31147890 */ /* 0x000fe2000fffe0ff */
[----:B------:R-:W-:Y:S01]  /*15d50*/  SEL R129, RZ, 0x1, !P0 ;  /* 0x00000001ff817807 */ /* 0x000fe20004000000 */
[----:B-1----:R-:W-:Y:S01]  /*15d60*/  UIADD3 UR21, UPT, UPT, UR21, 0x390, URZ ;  /* 0x0000039015157890 */ /* 0x002fe2000fffe0ff */
[----:B------:R-:W-:Y:S01]  /*15d70*/  I2FP.F32.S32 R136, UR18 ;  /* 0x0000001200887c45 */ /* 0x000fe20008201400 */
[----:B--2---:R-:W-:Y:S01]  /*15d80*/  UIADD3 UR12, UPT, UPT, UR12, 0x23, URZ ;  /* 0x000000230c0c7890 */ /* 0x004fe2000fffe0ff */
[----:B------:R-:W-:Y:S01]  /*15d90*/  FSETP.GT.AND P0, PT, R11, R134, PT ;  /* 0x000000860b00720b */ /* 0x000fe20003f04000 */
[----:B------:R-:W-:Y:S01]  /*15da0*/  @P3 IMAD.IADD R70, R129, 0x1, R138 ;  /* 0x0000000181463824 */ /* 0x000fe200078e028a */
[----:B------:R-:W-:Y:S01]  /*15db0*/  I2FP.F32.S32 R152, UR75 ;  /* 0x0000004b00987c45 */ /* 0x000fe20008201400 */
[----:B------:R-:W1:Y:S01]  /*15dc0*/  LDCU UR75, c[0x0][0x390] ;  /* 0x00007200ff4b77ac */ /* 0x000e620008000800 */
[----:B------:R-:W-:Y:S01]  /*15dd0*/  I2FP.F32.S32 R134, UR20 ;  /* 0x0000001400867c45 */ /* 0x000fe20008201400 */
[----:B------:R-:W-:Y:S01]  /*15de0*/  IMAD.IADD R129, R132, 0x1, R143 ;  /* 0x0000000184817824 */ /* 0x000fe200078e028f */
[C---:B------:R-:W-:Y:S01]  /*15df0*/  FSETP.GT.AND P3, PT, R11.reuse, R136, PT ;  /* 0x000000880b00720b */ /* 0x040fe20003f64000 */
[----:B------:R-:W-:Y:S01]  /*15e00*/  UIADD3 UR18, UPT, UPT, UR49, 0x25, URZ ;  /* 0x0000002531127890 */ /* 0x000fe2000fffe0ff */
[----:B------:R-:W-:Y:S01]  /*15e10*/  SEL R138, R130, 0x6, P0 ;  /* 0x00000006828a7807 */ /* 0x000fe20000000000 */
[----:B------:R-:W-:Y:S01]  /*15e20*/  UIADD3 UR20, UPT, UPT, UR49, 0x26, URZ ;  /* 0x0000002631147890 */ /* 0x000fe2000fffe0ff */
[----:B------:R-:W-:Y:S01]  /*15e30*/  FSETP.GT.AND P0, PT, R11, R134, !P1 ;  /* 0x000000860b00720b */ /* 0x000fe20004f04000 */
[----:B0-----:R-:W-:Y:S01]  /*15e40*/  UIADD3 UR19, UPT, UPT, UR19, 0x2b, URZ ;  /* 0x0000002b13137890 */ /* 0x001fe2000fffe0ff */
[----:B------:R-:W-:Y:S01]  /*15e50*/  I2FP.F32.S32 R142, UR12 ;  /* 0x0000000c008e7c45 */ /* 0x000fe20008201400 */
[----:B------:R-:W-:Y:S01]  /*15e60*/  UIADD3 UR12, UPT, UPT, UR49, 0x24, URZ ;  /* 0x00000024310c7890 */ /* 0x000fe2000fffe0ff */
[----:B------:R-:W-:Y:S01]  /*15e70*/  I2FP.F32.S32 R134, UR18 ;  /* 0x0000001200867c45 */ /* 0x000fe20008201400 */
[----:B------:R-:W-:Y:S01]  /*15e80*/  UIADD3 UR18, UPT, UPT, UR49, 0x2d, URZ ;  /* 0x0000002d31127890 */ /* 0x000fe2000fffe0ff */
[----:B------:R-:W-:Y:S01]  /*15e90*/  SEL R143, R138, 0x4, P1 ;  /* 0x000000048a8f7807 */ /* 0x000fe20000800000 */
[----:B------:R-:W-:Y:S01]  /*15ea0*/  STL [R1+0x18], R70 ;  /* 0x0000184601007387 */ /* 0x000fe20000100800 */
[----:B------:R-:W-:-:S02]  /*15eb0*/  SEL R132, RZ, 0x1, !P0 ;  /* 0x00000001ff847807 */ /* 0x000fc40004000000 */
[----:B------:R-:W-:Y:S01]  /*15ec0*/  I2FP.F32.S32 R136, UR20 ;  /* 0x0000001400887c45 */ /* 0x000fe20008201400 */
[----:B-1----:R-:W-:Y:S01]  /*15ed0*/  UIADD3 UR75, UPT, UPT, UR75, 0x33, URZ ;  /* 0x000000334b4b7890 */ /* 0x002fe2000fffe0ff */
[C---:B------:R-:W-:Y:S01]  /*15ee0*/  FSETP.GT.AND P0, PT, R11.reuse, R134, PT ;  /* 0x000000860b00720b */ /* 0x040fe20003f04000 */
[----:B------:R-:W-:Y:S01]  /*15ef0*/  @P3 IMAD.IADD R129, R132, 0x1, R143 ;  /* 0x0000000184813824 */ /* 0x000fe200078e028f */
[C---:B------:R-:W-:Y:S01]  /*15f00*/  FSETP.GT.AND P1, PT, R11.reuse, R136, PT ;  /* 0x000000880b00720b */ /* 0x040fe20003f24000 */
[----:B------:R-:W0:Y:S01]  /*15f10*/  LDCU UR20, c[0x0][0x390] ;  /* 0x00007200ff1477ac */ /* 0x000e220008000800 */
[----:B------:R-:W-:Y:S02]  /*15f20*/  I2FP.F32.S32 R132, UR12 ;  /* 0x0000000c00847c45 */ /* 0x000fe40008201400 */
[----:B------:R-:W-:Y:S01]  /*15f30*/  I2FP.F32.S32 R134, UR18 ;  /* 0x0000001200867c45 */ /* 0x000fe20008201400 */
[----:B------:R-:W-:Y:S01]  /*15f40*/  UIADD3 UR18, UPT, UPT, UR49, 0x2e, URZ ;  /* 0x0000002e31127890 */ /* 0x000fe2000fffe0ff */
[C---:B------:R-:W-:Y:S01]  /*15f50*/  FSETP.GT.AND P3, PT, R11.reuse, R142, PT ;  /* 0x0000008e0b00720b */ /* 0x040fe20003f64000 */
[----:B------:R-:W1:Y:S01]  /*15f60*/  LDCU UR12, c[0x0][0x390] ;  /* 0x00007200ff0c77ac */ /* 0x000e620008000800 */
[----:B------:R-:W-:Y:S01]  /*15f70*/  SEL R138, R130, 0x6, P1 ;  /* 0x00000006828a7807 */ /* 0x000fe20000800000 */
[----:B------:R-:W-:Y:S01]  /*15f80*/  STL [R1+0x1c], R129 ;  /* 0x00001c8101007387 */ /* 0x000fe20000100800 */
[----:B------:R-:W-:-:S02]  /*15f90*/  FSETP.GT.AND P1, PT, R11, R132, !P0 ;  /* 0x000000840b00720b */ /* 0x000fc40004724000 */
[----:B------:R-:W-:Y:S01]  /*15fa0*/  I2FP.F32.S32 R136, UR18 ;  /* 0x0000001200887c45 */ /* 0x000fe20008201400 */
[----:B------:R-:W-:Y:S01]  /*15fb0*/  UIADD3 UR18, UPT, UPT, UR49, 0x2c, URZ ;  /* 0x0000002c31127890 */ /* 0x000fe2000fffe0ff */
[----:B------:R-:W-:Y:S02]  /*15fc0*/  SEL R143, R138, 0x4, P0 ;  /* 0x000000048a8f7807 */ /* 0x000fe40000000000 */
[----:B------:R-:W-:Y:S02]  /*15fd0*/  SEL R132, RZ, 0x1, !P1 ;  /* 0x00000001ff847807 */ /* 0x000fe40004800000 */
[C---:B------:R-:W-:Y:S01]  /*15fe0*/  FSETP.GT.AND P0, PT, R11.reuse, R134, PT ;  /* 0x000000860b00720b */ /* 0x040fe20003f04000 */
[----:B0-----:R-:W-:Y:S01]  /*15ff0*/  UIADD3 UR20, UPT, UPT, UR20, 0x399, URZ ;  /* 0x0000039914147890 */ /* 0x001fe2000fffe0ff */
[----:B------:R-:W-:Y:S01]  /*16000*/  I2FP.F32.S32 R138, UR75 ;  /* 0x0000004b008a7c45 */ /* 0x000fe20008201400 */
[----:B------:R-:W-:Y:S01]  /*16010*/  UIADD3 UR75, UPT, UPT, UR49, 0x36, URZ ;  /* 0x00000036314b7890 */ /* 0x000fe2000fffe0ff */
[----:B------:R-:W-:Y:S01]  /*16020*/  I2FP.F32.S32 R134, UR19 ;  /* 0x0000001300867c45 */ /* 0x000fe20008201400 */
[----:B------:R-:W-:Y:S01]  /*16030*/  @P3 IMAD.IADD R40, R132, 0x1, R143 ;  /* 0x0000000184283824 */ /* 0x000fe200078e028f */
[C---:B------:R-:W-:Y:S01]  /*16040*/  FSETP.GT.AND P1, PT, R11.reuse, R136, PT ;  /* 0x000000880b00720b */ /* 0x040fe20003f24000 */
[----:B-1----:R-:W-:Y:S01]  /*16050*/  UIADD3 UR12, UPT, UPT, UR12, 0x3b, URZ ;  /* 0x0000003b0c0c7890 */ /* 0x002fe2000fffe0ff */
[----:B------:R-:W-:Y:S01]  /*16060*/  I2FP.F32.S32 R132, UR18 ;  /* 0x0000001200847c45 */ /* 0x000fe20008201400 */
[----:B------:R-:W0:Y:S01]  /*16070*/  LDCU UR19, c[0x0][0x390] ;  /* 0x00007200ff1377ac */ /* 0x000e220008000800 */
[----:B------:R-:W-:Y:S01]  /*16080*/  FSETP.GT.AND P3, PT, R11, R134, PT ;  /* 0x000000860b00720b */ /* 0x000fe20003f64000 */
[----:B------:R-:W-:Y:S01]  /*16090*/  STL [R1+0x20], R40 ;  /* 0x0000202801007387 */ /* 0x000fe20000100800 */
[----:B------:R-:W-:Y:S01]  /*160a0*/  I2FP.F32.S32 R52, UR16 ;  /* 0x0000001000347c45 */ /* 0x000fe20008201400 */
[----:B------:R-:W1:Y:S01]  /*160b0*/  LDCU UR16, c[0x0][0x390] ;  /* 0x00007200ff1077ac */ /* 0x000e620008000800 */
[----:B------:R-:W-:-:S02]  /*160c0*/  SEL R136, R130, 0x6, P1 ;  /* 0x0000000682887807 */ /* 0x000fc40000800000 */
[----:B------:R-:W-:Y:S01]  /*160d0*/  I2FP.F32.S32 R134, UR75 ;  /* 0x0000004b00867c45 */ /* 0x000fe20008201400 */
[----:B------:R-:W-:Y:S01]  /*160e0*/  UIADD3 UR75, UPT, UPT, UR49, 0x35, URZ ;  /* 0x00000035314b7890 */ /* 0x000fe2000fffe0ff */
[C---:B------:R-:W-:Y:S01]  /*160f0*/  FSETP.GT.AND P1, PT, R11.reuse, R132, !P0 ;  /* 0x000000840b00720b */ /* 0x040fe20004724000 */
[----:B------:R-:W2:Y:S01]  /*16100*/  LDCU UR18, c[0x0][0x390] ;  /* 0x00007200ff1277ac */ /* 0x000ea20008000800 */
[----:B------:R-:W-:Y:S02]  /*16110*/  SEL R137, R136, 0x4, P0 ;  /* 0x0000000488897807 */ /* 0x000fe40000000000 */
[----:B------:R-:W-:Y:S02]  /*16120*/  SEL R132, RZ, 0x1, !P1 ;  /* 0x00000001ff847807 */ /* 0x000fe40004800000 */
[C---:B------:R-:W-:Y:S02]  /*16130*/  FSETP.GT.AND P1, PT, R11.reuse, R134, PT ;  /* 0x000000860b00720b */ /* 0x040fe40003f24000 */
[----:B------:R-:W-:Y:S01]  /*16140*/  I2FP.F32.S32 R134, UR75 ;  /* 0x0000004b00867c45 */ /* 0x000fe20008201400 */
[----:B------:R-:W-:Y:S01]  /*16150*/  UIADD3 UR75, UPT, UPT, UR49, 0x34, URZ ;  /* 0x00000034314b7890 */ /* 0x000fe2000fffe0ff */
[----:B------:R-:W-:Y:S01]  /*16160*/  @P3 IMAD.IADD R126, R132, 0x1, R137 ;  /* 0x00000001847e3824 */ /* 0x000fe200078e0289 */
[C---:B------:R-:W-:Y:S01]  /*16170*/  FSETP.GT.AND P0, PT, R11.reuse, R138, PT ;  /* 0x0000008a0b00720b */ /* 0x040fe20003f04000 */
[----:B0-----:R-:W-:Y:S01]  /*16180*/  UIADD3 UR19, UPT, UPT, UR19, 0x39a, URZ ;  /* 0x0000039a13137890 */ /* 0x001fe2000fffe0ff */
[C---:B------:R-:W-:Y:S01]  /*16190*/  FSETP.GT.AND P3, PT, R11.reuse, R134, PT ;  /* 0x000000860b00720b */ /* 0x040fe20003f64000 */
[----:B-1----:R-:W-:Y:S01]  /*161a0*/  UIADD3 UR16, UPT, UPT, UR16, 0x2e1, URZ ;  /* 0x000002e110107890 */ /* 0x002fe2000fffe0ff */
[----:B------:R-:W-:Y:S01]  /*161b0*/  SEL R134, R130, 0x6, P1 ;  /* 0x0000000682867807 */ /* 0x000fe20000800000 */
[----:B------:R-:W-:Y:S01]  /*161c0*/  STL [R1+0x24], R126 ;  /* 0x0000247e01007387 */ /* 0x000fe20000100800 */
[----:B------:R-:W-:Y:S01]  /*161d0*/  I2FP.F32.S32 R132, UR75 ;  /* 0x0000004b00847c45 */ /* 0x000fe20008201400 */
[----:B------:R-:W-:Y:S01]  /*161e0*/  UIADD3 UR75, UPT, UPT, UR49, 0x3d, URZ ;  /* 0x0000003d314b7890 */ /* 0x000fe2000fffe0ff */
[----:B------:R-:W-:Y:S01]  /*161f0*/  SEL R137, R134, 0x4, P3 ;  /* 0x0000000486897807 */ /* 0x000fe20001800000 */
[----:B--2---:R-:W-:Y:S01]  /*16200*/  UIADD3 UR18, UPT, UPT, UR18, 0x398, URZ ;  /* 0x0000039812127890 */ /* 0x004fe2000fffe0ff */
[----:B------:R-:W-:Y:S01]  /*16210*/  I2FP.F32.S32 R148, UR17 ;  /* 0x0000001100947c45 */ /* 0x000fe20008201400 */
[----:B------:R-:W-:Y:S01]  /*16220*/  UIADD3 UR17, UPT, UPT, UR49, 0x3e, URZ ;  /* 0x0000003e31117890 */ /* 0x000fe2000fffe0ff */
[----:B------:R-:W-:Y:S01]  /*16230*/  I2FP.F32.S32 R136, UR12 ;  /* 0x0000000c00887c45 */ /* 0x000fe20008201400 */
[----:B------:R-:W0:Y:S01]  /*16240*/  LDCU UR12, c[0x0][0x390] ;  /* 0x00007200ff0c77ac */ /* 0x000e220008000800 */
[----:B------:R-:W-:-:S02]  /*16250*/  FSETP.GT.AND P3, PT, R11, R132, !P3 ;  /* 0x000000840b00720b */ /* 0x000fc40005f64000 */
[C---:B------:R-:W-:Y:S02]  /*16260*/  FSETP.GT.AND P1, PT, R11.reuse, R136, PT ;  /* 0x000000880b00720b */ /* 0x040fe40003f24000 */
[----:B------:R-:W-:Y:S02]  /*16270*/  SEL R132, RZ, 0x1, !P3 ;  /* 0x00000001ff847807 */ /* 0x000fe40005800000 */
[----:B------:R-:W-:Y:S01]  /*16280*/  I2FP.F32.S32 R146, UR16 ;  /* 0x0000001000927c45 */ /* 0x000fe20008201400 */
[----:B------:R-:W-:Y:S01]  /*16290*/  UIADD3 UR16, UPT, UPT, UR49, 0x3c, URZ ;  /* 0x0000003c31107890 */ /* 0x000fe2000fffe0ff */
[----:B------:R-:W-:Y:S01]  /*162a0*/  I2FP.F32.S32 R136, UR17 ;  /* 0x0000001100887c45 */ /* 0x000fe20008201400 */
[----:B------:R-:W-:Y:S01]  /*162b0*/  @P0 IMAD.IADD R68, R132, 0x1, R137 ;  /* 0x0000000184440824 */ /* 0x000fe200078e0289 */
[----:B------:R-:W-:Y:S01]  /*162c0*/  I2FP.F32.S32 R134, UR75 ;  /* 0x0000004b00867c45 */ /* 0x000fe20008201400 */
[----:B------:R-:W-:Y:S01]  /*162d0*/  UIADD3 UR75, UPT, UPT, UR49, 0x45, URZ ;  /* 0x00000045314b7890 */ /* 0x000fe2000fffe0ff */
[C---:B------:R-:W-:Y:S01]  /*162e0*/  FSETP.GT.AND P0, PT, R11.reuse, R136, PT ;  /* 0x000000880b00720b */ /* 0x040fe20003f04000 */
[----:B------:R-:W1:Y:S01]  /*162f0*/  LDCU UR17, c[0x0][0x390] ;  /* 0x00007200ff1177ac */ /* 0x000e620008000800 */
[----:B------:R-:W-:Y:S01]  /*16300*/  I2FP.F32.S32 R154, UR77 ;  /* 0x0000004d009a7c45 */ /* 0x000fe20008201400 */
[----:B------:R-:W-:Y:S01]  /*16310*/  STL [R1+0x28], R68 ;  /* 0x0000284401007387 */ /* 0x000fe20000100800 */
[----:B------:R-:W-:Y:S01]  /*16320*/  I2FP.F32.S32 R132, UR16 ;  /* 0x0000001000847c45 */ /* 0x000fe20008201400 */
[----:B------:R-:W2:Y:S01]  /*16330*/  LDCU UR77, c[0x0][0x390] ;  /* 0x00007200ff4d77ac */ /* 0x000ea20008000800 */
[----:B------:R-:W-:-:S02]  /*16340*/  FSETP.GT.AND P3, PT, R11, R134, PT ;  /* 0x000000860b00720b */ /* 0x000fc40003f64000 */
[----:B------:R-:W-:Y:S01]  /*16350*/  SEL R136, R130, 0x6, P0 ;  /* 0x0000000682887807 */ /* 0x000fe20000000000 */
[----:B------:R-:W-:Y:S01]  /*16360*/  UIADD3 UR16, UPT, UPT, UR49, 0x46, URZ ;  /* 0x0000004631107890 */ /* 0x000fe2000fffe0ff */
[----:B------:R-:W-:Y:S01]  /*16370*/  I2FP.F32.S32 R134, UR75 ;  /* 0x0000004b00867c45 */ /* 0x000fe20008201400 */
[----:B0-----:R-:W-:Y:S01]  /*16380*/  UIADD3 UR12, UPT, UPT, UR12, 0x43, URZ ;  /* 0x000000430c0c7890 */ /* 0x001fe2000fffe0ff */
[----:B------:R-:W-:Y:S01]  /*16390*/  SEL R137, R136, 0x4, P3 ;  /* 0x0000000488897807 */ /* 0x000fe20001800000 */
[----:B------:R-:W0:Y:S01]  /*163a0*/  LDCU UR75, c[0x0][0x390] ;  /* 0x00007200ff4b77ac */ /* 0x000e220008000800 */
[C---:B------:R-:W-:Y:S02]  /*163b0*/  FSETP.GT.AND P3, PT, R11.reuse, R132, !P3 ;  /* 0x000000840b00720b */ /* 0x040fe40005f64000 */
[----:B------:R-:W-:Y:S01]  /*163c0*/  I2FP.F32.S32 R132, UR16 ;  /* 0x0000001000847c45 */ /* 0x000fe20008201400 */
[----:B------:R-:W-:Y:S01]  /*163d0*/  UIADD3 UR16, UPT, UPT, UR49, 0x44, URZ ;  /* 0x0000004431107890 */ /* 0x000fe2000fffe0ff */
[----:B------:R-:W-:Y:S01]  /*163e0*/  SEL R78, RZ, 0x1, !P3 ;  /* 0x00000001ff4e7807 */ /* 0x000fe20005800000 */
[----:B-1----:R-:W-:Y:S01]  /*163f0*/  UIADD3 UR17, UPT, UPT, UR17, 0x3a1, URZ ;  /* 0x000003a111117890 */ /* 0x002fe2000fffe0ff */
[----:B------:R-:W-:-:S02]  /*16400*/  FSETP.GT.AND P3, PT, R11, R132, PT ;  /* 0x000000840b00720b */ /* 0x000fc40003f64000 */
[----:B------:R-:W-:Y:S01]  /*16410*/  I2FP.F32.S32 R132, UR12 ;  /* 0x0000000c00847c45 */ /* 0x000fe20008201400 */
[----:B------:R-:W-:Y:S01]  /*16420*/  @P1 IMAD.IADD R127, R78, 0x1, R137 ;  /* 0x000000014e7f1824 */ /* 0x000fe200078e0289 */
[----:B------:R-:W-:Y:S01]  /*16430*/  UIADD3 UR12, UPT, UPT, UR49, 0x4d, URZ ;  /* 0x0000004d310c7890 */ /* 0x000fe2000fffe0ff */
[----:B------:R-:W-:Y:S01]  /*16440*/  I2FP.F32.S32 R142, UR74 ;  /* 0x0000004a008e7c45 */ /* 0x000fe20008201400 */
[----:B------:R-:W1:Y:S01]  /*16450*/  LDCU UR74, c[0x0][0x390] ;  /* 0x00007200ff4a77ac */ /* 0x000e620008000800 */
[C---:B------:R-:W-:Y:S01]  /*16460*/  FSETP.GT.AND P0, PT, R11.reuse, R134, PT ;  /* 0x000000860b00720b */ /* 0x040fe20003f04000 */
[----:B------:R-:W-:Y:S01]  /*16470*/  STL [R1+0x2c], R127 ;  /* 0x00002c7f01007387 */ /* 0x000fe20000100800 */
[----:B------:R-:W-:Y:S01]  /*16480*/  I2FP.F32.S32 R78, UR16 ;  /* 0x00000010004e7c45 */ /* 0x000fe20008201400 */
[----:B--2---:R-:W-:Y:S01]  /*16490*/  UIADD3 UR77, UPT, UPT, UR77, 0x4b, URZ ;  /* 0x0000004b4d4d7890 */ /* 0x004fe2000fffe0ff */
[C---:B------:R-:W-:Y:S01]  /*164a0*/  FSETP.GT.AND P1, PT, R11.reuse, R132, PT ;  /* 0x000000840b00720b */ /* 0x040fe20003f24000 */
[----:B------:R-:W-:Y:S01]  /*164b0*/  UIADD3 UR16, UPT, UPT, UR49, 0x4e, URZ ;  /* 0x0000004e31107890 */ /* 0x000fe2000fffe0ff */
[----:B------:R-:W-:Y:S01]  /*164c0*/  SEL R134, R130, 0x6, P3 ;  /* 0x0000000682867807 */ /* 0x000fe20001800000 */
[----:B0-----:R-:W-:Y:S01]  /*164d0*/  UIADD3 UR75, UPT, UPT, UR75, 0x53, URZ ;  /* 0x000000534b4b7890 */ /* 0x001fe2000fffe0ff */
[----:B------:R-:W-:-:S02]  /*164e0*/  FSETP.GT.AND P3, PT, R11, R78, !P0 ;  /* 0x0000004e0b00720b */ /* 0x000fc40004764000 */
[----:B------:R-:W-:Y:S01]  /*164f0*/  I2FP.F32.S32 R80, UR12 ;  /* 0x0000000c00507c45 */ /* 0x000fe20008201400 */
[----:B------:R-:W-:Y:S01]  /*16500*/  UIADD3 UR12, UPT, UPT, UR49, 0x55, URZ ;  /* 0x00000055310c7890 */ /* 0x000fe2000fffe0ff */
[----:B------:R-:W-:Y:S01]  /*16510*/  I2FP.F32.S32 R136, UR77 ;  /* 0x0000004d00887c45 */ /* 0x000fe20008201400 */
[----:B------:R-:W-:Y:S01]  /*16520*/  UIADD3 UR77, UPT, UPT, UR49, 0x4c, URZ ;  /* 0x0000004c314d7890 */ /* 0x000fe2000fffe0ff */
[----:B------:R-:W-:Y:S02]  /*16530*/  SEL R137, R134, 0x4, P0 ;  /* 0x0000000486897807 */ /* 0x000fe40000000000 */
[----:B------:R-:W-:Y:S01]  /*16540*/  SEL R78, RZ, 0x1, !P3 ;  /* 0x00000001ff4e7807 */ /* 0x000fe20005800000 */
[----:B-1----:R-:W-:Y:S01]  /*16550*/  UIADD3 UR74, UPT, UPT, UR74, 0x5b, URZ ;  /* 0x0000005b4a4a7890 */ /* 0x002fe2000fffe0ff */
[----:B------:R-:W-:Y:S01]  /*16560*/  I2FP.F32.S32 R132, UR16 ;  /* 0x0000001000847c45 */ /* 0x000fe20008201400 */
[----:B------:R-:W0:Y:S01]  /*16570*/  LDCU UR16, c[0x0][0x390] ;  /* 0x00007200ff1077ac */ /* 0x000e220008000800 */
[C---:B------:R-:W-:Y:S01]  /*16580*/  FSETP.GT.AND P0, PT, R11.reuse, R80, PT ;  /* 0x000000500b00720b */ /* 0x040fe20003f04000 */
[----:B------:R-:W-:Y:S01]  /*16590*/  @P1 IMAD.IADD R27, R78, 0x1, R137 ;  /* 0x000000014e1b1824 */ /* 0x000fe200078e0289 */
[----:B------:R-:W-:Y:S01]  /*165a0*/  I2FP.F32.S32 R80, UR12 ;  /* 0x0000000c00507c45 */ /* 0x000fe20008201400 */
[----:B------:R-:W-:Y:S01]  /*165b0*/  UIADD3 UR12, UPT, UPT, UR49, 0x56, URZ ;  /* 0x00000056310c7890 */ /* 0x000fe2000fffe0ff */
[----:B------:R-:W-:-:S02]  /*165c0*/  FSETP.GT.AND P3, PT, R11, R132, PT ;  /* 0x000000840b00720b */ /* 0x000fc40003f64000 */
[----:B------:R-:W-:Y:S01]  /*165d0*/  I2FP.F32.S32 R78, UR77 ;  /* 0x0000004d004e7c45 */ /* 0x000fe20008201400 */
[----:B------:R-:W1:Y:S01]  /*165e0*/  LDCU UR77, c[0x0][0x390] ;  /* 0x00007200ff4d77ac */ /* 0x000e620008000800 */
[C---:B------:R-:W-:Y:S01]  /*165f0*/  FSETP.GT.AND P1, PT, R11.reuse, R136, PT ;  /* 0x000000880b00720b */ /* 0x040fe20003f24000 */
[----:B------:R-:W-:Y:S01]  /*16600*/  STL [R1+0x30], R27 ;  /* 0x0000301b01007387 */ /* 0x000fe20000100800 */
[----:B------:R-:W-:Y:S02]  /*16610*/  SEL R134, R130, 0x6, P3 ;  /* 0x0000000682867807 */ /* 0x000fe40001800000 */
[C---:B------:R-:W-:Y:S02]  /*16620*/  FSETP.GT.AND P3, PT, R11.reuse, R78, !P0 ;  /* 0x0000004e0b00720b */ /* 0x040fe40004764000 */
[----:B------:R-:W-:Y:S01]  /*16630*/  I2FP.F32.S32 R132, UR12 ;  /* 0x0000000c00847c45 */ /* 0x000fe20008201400 */
[----:B------:R-:W-:Y:S01]  /*16640*/  UIADD3 UR12, UPT, UPT, UR49, 0x54, URZ ;  /* 0x00000054310c7890 */ /* 0x000fe2000fffe0ff */
[----:B------:R-:W-:Y:S01]  /*16650*/  SEL R78, RZ, 0x1, !P3 ;  /* 0x00000001ff4e7807 */ /* 0x000fe20005800000 */
[----:B0-----:R-:W-:Y:S01]  /*16660*/  UIADD3 UR16, UPT, UPT, UR16, 0x3a2, URZ ;  /* 0x000003a210107890 */ /* 0x001fe2000fffe0ff */
[----:B------:R-:W-:-:S02]  /*16670*/  FSETP.GT.AND P3, PT, R11, R132, PT ;  /* 0x000000840b00720b */ /* 0x000fc40003f64000 */
[----:B------:R-:W-:Y:S02]  /*16680*/  SEL R137, R134, 0x4, P0 ;  /* 0x0000000486897807 */ /* 0x000fe40000000000 */
[----:B------:R-:W-:Y:S01]  /*16690*/  I2FP.F32.S32 R132, UR74 ;  /* 0x0000004a00847c45 */ /* 0x000fe20008201400 */
[----:B------:R-:W-:Y:S01]  /*166a0*/  UIADD3 UR74, UPT, UPT, UR49, 0x5e, URZ ;  /* 0x0000005e314a7890 */ /* 0x000fe2000fffe0ff */
[C---:B------:R-:W-:Y:S01]  /*166b0*/  FSETP.GT.AND P0, PT, R11.reuse, R80, PT ;  /* 0x000000500b00720b */ /* 0x040fe20003f04000 */
[----:B------:R-:W-:Y:S01]  /*166c0*/  @P1 IMAD.IADD R124, R78, 0x1, R137 ;  /* 0x000000014e7c1824 */ /* 0x000fe200078e0289 */
[----:B------:R-:W-:Y:S01]  /*166d0*/  I2FP.F32.S32 R80, UR75 ;  /* 0x0000004b00507c45 */ /* 0x000fe20008201400 */
[----:B-1----:R-:W-:Y:S01]  /*166e0*/  UIADD3 UR77, UPT, UPT, UR77, 0x63, URZ ;  /* 0x000000634d4d7890 */ /* 0x002fe2000fffe0ff */
[----:B------:R-:W-:Y:S01]  /*166f0*/  I2FP.F32.S32 R78, UR12 ;  /* 0x0000000c004e7c45 */ /* 0x000fe20008201400 */
[----:B------:R-:W0:Y:S01]  /*16700*/  LDCU UR75, c[0x0][0x390] ;  /* 0x00007200ff4b77ac */ /* 0x000e220008000800 */
[----:B------:R-:W-:Y:S01]  /*16710*/  FSETP.GT.AND P1, PT, R11, R80, PT ;  /* 0x000000500b00720b */ /* 0x000fe20003f24000 */
[----:B------:R-:W-:Y:S01]  /*16720*/  STL [R1+0x34], R124 ;  /* 0x0000347c01007387 */ /* 0x000fe20000100800 */
[----:B------:R-:W-:Y:S01]  /*16730*/  I2FP.F32.S32 R22, UR7 ;  /* 0x0000000700167c45 */ /* 0x000fe20008201400 */
[----:B------:R-:W1:Y:S01]  /*16740*/  LDCU UR7, c[0x0][0x390] ;  /* 0x00007200ff0777ac */ /* 0x000e620008000800 */
[----:B------:R-:W-:-:S02]  /*16750*/  I2FP.F32.S32 R80, UR74 ;  /* 0x0000004a00507c45 */ /* 0x000fc40008201400 */
[----:B------:R-:W-:Y:S01]  /*16760*/  SEL R69, R130, 0x6, P3 ;  /* 0x0000000682457807 */ /* 0x000fe20001800000 */
[----:B------:R-:W-:Y:S01]  /*16770*/  UIADD3 UR74, UPT, UPT, UR49, 0x5d, URZ ;  /* 0x0000005d314a7890 */ /* 0x000fe2000fffe0ff */
[----:B------:R-:W-:Y:S01]  /*16780*/  FSETP.GT.AND P3, PT, R11, R78, !P0 ;  /* 0x0000004e0b00720b */ /* 0x000fe20004764000 */
[----:B------:R-:W2:Y:S01]  /*16790*/  LDCU UR12, c[0x0][0x390] ;  /* 0x00007200ff0c77ac */ /* 0x000ea20008000800 */
[----:B------:R-:W-:Y:S01]  /*167a0*/  SEL R137, R69, 0x4, P0 ;  /* 0x0000000445897807 */ /* 0x000fe20000000000 */
[----:B------:R-:W-:Y:S01]  /*167b0*/  IMAD.IADD R69, R135, 0x1, R76 ;  /* 0x0000000187457824 */ /* 0x000fe200078e024c */
[----:B------:R-:W-:Y:S02]  /*167c0*/  SEL R78, RZ, 0x1, !P3 ;  /* 0x00000001ff4e7807 */ /* 0x000fe40005800000 */
[----:B------:R-:W-:Y:S01]  /*167d0*/  I2FP.F32.S32 R76, UR74 ;  /* 0x0000004a004c7c45 */ /* 0x000fe20008201400 */
[----:B------:R-:W-:Y:S01]  /*167e0*/  UIADD3 UR74, UPT, UPT, UR49, 0x5c, URZ ;  /* 0x0000005c314a7890 */ /* 0x000fe2000fffe0ff */
[C---:B------:R-:W-:Y:S01]  /*167f0*/  FSETP.GT.AND P3, PT, R11.reuse, R80, PT ;  /* 0x000000500b00720b */ /* 0x040fe20003f64000 */
[----:B------:R-:W-:Y:S01]  /*16800*/  @P1 IMAD.IADD R69, R78, 0x1, R137 ;  /* 0x000000014e451824 */ /* 0x000fe200078e0289 */
[C---:B------:R-:W-:Y:S01]  /*16810*/  FSETP.GT.AND P1, PT, R11.reuse, R76, PT ;  /* 0x0000004c0b00720b */ /* 0x040fe20003f24000 */
[----:B0-----:R-:W-:Y:S01]  /*16820*/  UIADD3 UR75, UPT, UPT, UR75, 0x3a0, URZ ;  /* 0x000003a04b4b7890 */ /* 0x001fe2000fffe0ff */
[----:B------:R-:W-:Y:S01]  /*16830*/  SEL R78, R130, 0x6, P3 ;  /* 0x00000006824e7807 */ /* 0x000fe20001800000 */
[----:B-1----:R-:W-:Y:S01]  /*16840*/  UIADD3 UR7, UPT, UPT, UR7, 0x2e9, URZ ;  /* 0x000002e907077890 */ /* 0x002fe2000fffe0ff */
[C---:B------:R-:W-:Y:S01]  /*16850*/  FSETP.GT.AND P0, PT, R11.reuse, R132, PT ;  /* 0x000000840b00720b */ /* 0x040fe20003f04000 */
        /* <DEDUP_REMOVED lines=10> */
[----:B------:R-:W-:Y:S01]  /*16900*/  I2FP.F32.S32 R136, UR11 ;  /* 0x0000000b00887c45 */ /* 0x000fe20008201400 */
[----:B------:R-:W-:Y:S01]  /*16910*/  UIADD3 UR11, UPT, UPT, UR49, 0x64, URZ ;  /* 0x00000064310b7890 */ /* 0x000fe2000fffe0ff */
[----:B------:R-:W-:Y:S02]  /*16920*/  SEL R74, RZ, 0x1, !P1 ;  /* 0x00000001ff4a7807 */ /* 0x000fe40004800000 */
[----:B------:R-:W-:Y:S02]  /*16930*/  I2FP.F32.S32 R78, UR10 ;  /* 0x0000000a004e7c45 */ /* 0x000fe40008201400 */
[----:B------:R-:W-:Y:S01]  /*16940*/  I2FP.F32.S32 R76, UR74 ;  /* 0x0000004a004c7c45 */ /* 0x000fe20008201400 */
[----:B------:R-:W-:Y:S01]  /*16950*/  @P0 IMAD.IADD R125, R74, 0x1, R135 ;  /* 0x000000014a7d0824 */ /* 0x000fe200078e0287 */
[C---:B------:R-:W-:Y:S01]  /*16960*/  FSETP.GT.AND P0, PT, R11.reuse, R78, PT ;  /* 0x0000004e0b00720b */ /* 0x040fe20003f04000 */
[----:B------:R-:W-:Y:S01]  /*16970*/  UIADD3 UR74, UPT, UPT, UR49, 0x6d, URZ ;  /* 0x0000006d314a7890 */ /* 0x000fe2000fffe0ff */
[----:B------:R-:W-:Y:S01]  /*16980*/  I2FP.F32.S32 R144, UR7 ;  /* 0x0000000700907c45 */ /* 0x000fe20008201400 */
[----:B------:R-:W1:Y:S01]  /*16990*/  LDCU UR7, c[0x0][0x390] ;  /* 0x00007200ff0777ac */ /* 0x000e620008000800 */
[----:B------:R-:W-:Y:S01]  /*169a0*/  I2FP.F32.S32 R74, UR11 ;  /* 0x0000000b004a7c45 */ /* 0x000fe20008201400 */
[----:B------:R-:W-:Y:S01]  /*169b0*/  STL [R1+0x3c], R125 ;  /* 0x00003c7d01007387 */ /* 0x000fe20000100800 */
[C---:B------:R-:W-:Y:S01]  /*169c0*/  FSETP.GT.AND P1, PT, R11.reuse, R76, PT ;  /* 0x0000004c0b00720b */ /* 0x040fe20003f24000 */
[----:B------:R-:W-:Y:S01]  /*169d0*/  UIADD3 UR11, UPT, UPT, UR49, 0x6e, URZ ;  /* 0x0000006e310b7890 */ /* 0x000fe2000fffe0ff */
[----:B------:R-:W-:Y:S01]  /*169e0*/  SEL R78, R130, 0x6, P0 ;  /* 0x00000006824e7807 */ /* 0x000fe20000000000 */
[----:B0-----:R-:W-:Y:S01]  /*169f0*/  UIADD3 UR77, UPT, UPT, UR77, 0x6b, URZ ;  /* 0x0000006b4d4d7890 */ /* 0x001fe2000fffe0ff */
[----:B------:R-:W-:Y:S01]  /*16a00*/  FSETP.GT.AND P3, PT, R11, R80, PT ;  /* 0x000000500b00720b */ /* 0x000fe20003f64000 */
[----:B------:R-:W0:Y:S01]  /*16a10*/  LDCU UR10, c[0x0][0x390] ;  /* 0x00007200ff0a77ac */ /* 0x000e220008000800 */
[----:B------:R-:W-:-:S02]  /*16a20*/  SEL R135, R78, 0x4, P1 ;  /* 0x000000044e877807 */ /* 0x000fc40000800000 */
[C---:B------:R-:W-:Y:S02]  /*16a30*/  FSETP.GT.AND P1, PT, R11.reuse, R74, !P1 ;  /* 0x0000004a0b00720b */ /* 0x040fe40004f24000 */
[----:B------:R-:W-:Y:S01]  /*16a40*/  I2FP.F32.S32 R74, UR11 ;  /* 0x0000000b004a7c45 */ /* 0x000fe20008201400 */
[----:B------:R-:W-:Y:S01]  /*16a50*/  UIADD3 UR11, UPT, UPT, UR49, 0x6c, URZ ;  /* 0x0000006c310b7890 */ /* 0x000fe2000fffe0ff */
[----:B------:R-:W-:Y:S02]  /*16a60*/  SEL R44, RZ, 0x1, !P1 ;  /* 0x00000001ff2c7807 */ /* 0x000fe40004800000 */
[----:B------:R-:W-:Y:S01]  /*16a70*/  FSETP.GT.AND P1, PT, R11, R74, PT ;  /* 0x0000004a0b00720b */ /* 0x000fe20003f24000 */
[----:B-1----:R-:W-:Y:S01]  /*16a80*/  UIADD3 UR7, UPT, UPT, UR7, 0x73, URZ ;  /* 0x0000007307077890 */ /* 0x002fe2000fffe0ff */
[----:B------:R-:W-:Y:S01]  /*16a90*/  I2FP.F32.S32 R76, UR74 ;  /* 0x0000004a004c7c45 */ /* 0x000fe20008201400 */
[----:B------:R-:W-:Y:S01]  /*16aa0*/  @P3 IMAD.IADD R41, R44, 0x1, R135 ;  /* 0x000000012c293824 */ /* 0x000fe200078e0287 */
[----:B------:R-:W-:Y:S01]  /*16ab0*/  I2FP.F32.S32 R74, UR77 ;  /* 0x0000004d004a7c45 */ /* 0x000fe20008201400 */
[----:B------:R-:W1:Y:S01]  /*16ac0*/  LDCU UR74, c[0x0][0x390] ;  /* 0x00007200ff4a77ac */ /* 0x000e620008000800 */
[----:B------:R-:W-:-:S02]  /*16ad0*/  I2FP.F32.S32 R80, UR55 ;  /* 0x0000003700507c45 */ /* 0x000fc40008201400 */
[C---:B------:R-:W-:Y:S01]  /*16ae0*/  FSETP.GT.AND P0, PT, R11.reuse, R76, PT ;  /* 0x0000004c0b00720b */ /* 0x040fe20003f04000 */
[----:B------:R-:W2:Y:S01]  /*16af0*/  LDCU UR55, c[0x0][0x390] ;  /* 0x00007200ff3777ac */ /* 0x000ea20008000800 */
[----:B------:R-:W-:Y:S01]  /*16b00*/  I2FP.F32.S32 R44, UR11 ;  /* 0x0000000b002c7c45 */ /* 0x000fe20008201400 */
[----:B------:R-:W-:Y:S01]  /*16b10*/  STL [R1+0x40], R41 ;  /* 0x0000402901007387 */ /* 0x000fe20000100800 */
        /* <DEDUP_REMOVED lines=11> */
[----:B-1----:R-:W-:Y:S01]  /*16bd0*/  UIADD3 UR74, UPT, UPT, UR74, 0x7b, URZ ;  /* 0x0000007b4a4a7890 */ /* 0x002fe2000fffe0ff */
[----:B------:R-:W-:-:S02]  /*16be0*/  SEL R44, RZ, 0x1, !P1 ;  /* 0x00000001ff2c7807 */ /* 0x000fc40004800000 */
[----:B------:R-:W-:Y:S01]  /*16bf0*/  I2FP.F32.S32 R76, UR11 ;  /* 0x0000000b004c7c45 */ /* 0x000fe20008201400 */
[----:B--2---:R-:W-:Y:S01]  /*16c00*/  UIADD3 UR55, UPT, UPT, UR55, 0x83, URZ ;  /* 0x0000008337377890 */ /* 0x004fe2000fffe0ff */
        /* <DEDUP_REMOVED lines=16> */
[----:B------:R-:W-:Y:S01]  /*16d10*/  I2FP.F32.S32 R78, UR55 ;  /* 0x00000037004e7c45 */ /* 0x000fe20008201400 */
[----:B------:R-:W-:Y:S01]  /*16d20*/  UIADD3 UR55, UPT, UPT, UR49, 0x86, URZ ;  /* 0x0000008631377890 */ /* 0x000fe2000fffe0ff */
[C---:B------:R-:W-:Y:S01]  /*16d30*/  FSETP.GT.AND P0, PT, R11.reuse, R74, PT ;  /* 0x0000004a0b00720b */ /* 0x040fe20003f04000 */
[----:B------:R-:W-:Y:S01]  /*16d40*/  @P3 IMAD.IADD R66, R44, 0x1, R133 ;  /* 0x000000012c423824 */ /* 0x000fe200078e0285 */
[----:B------:R-:W-:Y:S01]  /*16d50*/  I2FP.F32.S32 R74, UR74 ;  /* 0x0000004a004a7c45 */ /* 0x000fe20008201400 */
[----:B0-----:R-:W-:Y:S01]  /*16d60*/  UIADD3 UR11, UPT, UPT, UR11, 0x3a8, URZ ;  /* 0x000003a80b0b7890 */ /* 0x001fe2000fffe0ff */
[C---:B------:R-:W-:Y:S01]  /*16d70*/  FSETP.GT.AND P1, PT, R11.reuse, R76, PT ;  /* 0x0000004c0b00720b */ /* 0x040fe20003f24000 */
[----:B-1----:R-:W-:Y:S01]  /*16d80*/  UIADD3 UR7, UPT, UPT, UR7, 0x8b, URZ ;  /* 0x0000008b07077890 */ /* 0x002fe2000fffe0ff */
[----:B------:R-:W-:Y:S01]  /*16d90*/  I2FP.F32.S32 R44, UR77 ;  /* 0x0000004d002c7c45 */ /* 0x000fe20008201400 */
[----:B------:R-:W0:Y:S01]  /*16da0*/  LDCU UR77, c[0x0][0x390] ;  /* 0x00007200ff4d77ac */ /* 0x000e220008000800 */
[C---:B------:R-:W-:Y:S01]  /*16db0*/  FSETP.GT.AND P3, PT, R11.reuse, R74, PT ;  /* 0x0000004a0b00720b */ /* 0x040fe20003f64000 */
[----:B------:R-:W-:Y:S01]  /*16dc0*/  STL [R1+0x48], R66 ;  /* 0x0000484201007387 */ /* 0x000fe20000100800 */
[----:B------:R-:W-:Y:S01]  /*16dd0*/  I2FP.F32.S32 R74, UR55 ;  /* 0x00000037004a7c45 */ /* 0x000fe20008201400 */
[----:B------:R-:W-:Y:S01]  /*16de0*/  UIADD3 UR55, UPT, UPT, UR49, 0x85, URZ ;  /* 0x0000008531377890 */ /* 0x000fe2000fffe0ff */
[----:B------:R-:W-:Y:S01]  /*16df0*/  SEL R76, R130, 0x6, P1 ;  /* 0x00000006824c7807 */ /* 0x000fe20000800000 */
[----:B------:R-:W1:Y:S01]  /*16e00*/  LDCU UR74, c[0x0][0x390] ;  /* 0x00007200ff4a77ac */ /* 0x000e620008000800 */
[----:B------:R-:W-:-:S02]  /*16e10*/  FSETP.GT.AND P1, PT, R11, R44, !P0 ;  /* 0x0000002c0b00720b */ /* 0x000fc40004724000 */
[----:B------:R-:W-:Y:S02]  /*16e20*/  SEL R131, R76, 0x4, P0 ;  /* 0x000000044c837807 */ /* 0x000fe40000000000 */
[----:B------:R-:W-:Y:S02]  /*16e30*/  SEL R44, RZ, 0x1, !P1 ;  /* 0x00000001ff2c7807 */ /* 0x000fe40004800000 */
[----:B------:R-:W-:Y:S01]  /*16e40*/  I2FP.F32.S32 R42, UR55 ;  /* 0x00000037002a7c45 */ /* 0x000fe20008201400 */
[----:B------:R-:W-:Y:S01]  /*16e50*/  UIADD3 UR55, UPT, UPT, UR49, 0x84, URZ ;  /* 0x0000008431377890 */ /* 0x000fe2000fffe0ff */
[C---:B------:R-:W-:Y:S01]  /*16e60*/  FSETP.GT.AND P1, PT, R11.reuse, R74, PT ;  /* 0x0000004a0b00720b */ /* 0x040fe20003f24000 */
[----:B------:R-:W-:Y:S01]  /*16e70*/  @P3 IMAD.IADD R123, R44, 0x1, R131 ;  /* 0x000000012c7b3824 */ /* 0x000fe200078e0283 */
[----:B------:R-:W-:Y:S01]  /*16e80*/  FSETP.GT.AND P3, PT, R11, R42, PT ;  /* 0x0000002a0b00720b */ /* 0x000fe20003f64000 */
[----:B0-----:R-:W-:Y:S01]  /*16e90*/  UIADD3 UR77, UPT, UPT, UR77, 0x3b2, URZ ;  /* 0x000003b24d4d7890 */ /* 0x001fe2000fffe0ff */
[----:B------:R-:W-:-:S02]  /*16ea0*/  SEL R44, R130, 0x6, P1 ;  /* 0x00000006822c7807 */ /* 0x000fc40000800000 */
[C---:B------:R-:W-:Y:S01]  /*16eb0*/  FSETP.GT.AND P0, PT, R11.reuse, R78, PT ;  /* 0x0000004e0b00720b */ /* 0x040fe20003f04000 */
[----:B------:R-:W-:Y:S01]  /*16ec0*/  STL [R1+0x4c], R123 ;  /* 0x00004c7b01007387 */ /* 0x000fe20000100800 */
[----:B------:R-:W-:Y:S01]  /*16ed0*/  I2FP.F32.S32 R42, UR55 ;  /* 0x00000037002a7c45 */ /* 0x000fe20008201400 */
[----:B------:R-:W-:Y:S01]  /*16ee0*/  UIADD3 UR55, UPT, UPT, UR49, 0x8d, URZ ;  /* 0x0000008d31377890 */ /* 0x000fe2000fffe0ff */
[----:B------:R-:W-:Y:S01]  /*16ef0*/  SEL R131, R44, 0x4, P3 ;  /* 0x000000042c837807 */ /* 0x000fe20001800000 */
[----:B-1----:R-:W-:Y:S01]  /*16f00*/  UIADD3 UR74, UPT, UPT, UR74, 0x3b1, URZ ;  /* 0x000003b14a4a7890 */ /* 0x002fe2000fffe0ff */
        /* <DEDUP_REMOVED lines=26> */
[C---:B------:R-:W-:Y:S02]  /*170b0*/  FSETP.GT.AND P0, PT, R11.reuse, R44, PT ;  /* 0x0000002c0b00720b */ /* 0x040fe40003f04000 */
[C---:B------:R-:W-:Y:S02]  /*170c0*/  FSETP.GT.AND P3, PT, R11.reuse, R42, !P3 ;  /* 0x0000002a0b00720b */ /* 0x040fe40005f64000 */
[----:B------:R-:W-:Y:S01]  /*170d0*/  I2FP.F32.S32 R44, UR8 ;  /* 0x00000008002c7c45 */ /* 0x000fe20008201400 */
[----:B------:R-:W-:Y:S01]  /*170e0*/  UIADD3 UR8, UPT, UPT, UR49, 0x94, URZ ;  /* 0x0000009431087890 */ /* 0x000fe2000fffe0ff */
[----:B------:R-:W-:Y:S01]  /*170f0*/  SEL R42, RZ, 0x1, !P3 ;  /* 0x00000001ff2a7807 */ /* 0x000fe20005800000 */
[----:B-1----:R-:W-:Y:S01]  /*17100*/  UIADD3 UR9, UPT, UPT, UR9, 0x3b0, URZ ;  /* 0x000003b009097890 */ /* 0x002fe2000fffe0ff */
[C---:B------:R-:W-:Y:S01]  /*17110*/  FSETP.GT.AND P3, PT, R11.reuse, R44, PT ;  /* 0x0000002c0b00720b */ /* 0x040fe20003f64000 */
[----:B--2---:R-:W-:Y:S01]  /*17120*/  UIADD3 UR71, UPT, UPT, UR71, 0x9b, URZ ;  /* 0x0000009b47477890 */ /* 0x004fe2000fffe0ff */
[----:B------:R-:W-:Y:S01]  /*17130*/  I2FP.F32.S32 R44, UR7 ;  /* 0x00000007002c7c45 */ /* 0x000fe20008201400 */
[----:B------:R-:W-:Y:S01]  /*17140*/  @P1 IMAD.IADD R120, R42, 0x1, R81 ;  /* 0x000000012a781824 */ /* 0x000fe200078e0251 */
[----:B------:R-:W-:Y:S01]  /*17150*/  UIADD3 UR7, UPT, UPT, UR49, 0x9d, URZ ;  /* 0x0000009d31077890 */ /* 0x000fe2000fffe0ff */
[----:B------:R-:W-:Y:S01]  /*17160*/  I2FP.F32.S32 R42, UR8 ;  /* 0x00000008002a7c45 */ /* 0x000fe20008201400 */
[----:B------:R-:W-:Y:S01]  /*17170*/  UIADD3 UR8, UPT, UPT, UR49, 0x9e, URZ ;  /* 0x0000009e31087890 */ /* 0x000fe2000fffe0ff */
[----:B------:R-:W-:Y:S01]  /*17180*/  FSETP.GT.AND P1, PT, R11, R44, PT ;  /* 0x0000002c0b00720b */ /* 0x000fe20003f24000 */
[----:B------:R-:W-:Y:S01]  /*17190*/  STL [R1+0x54], R120 ;  /* 0x0000547801007387 */ /* 0x000fe20000100800 */
[----:B------:R-:W-:Y:S01]  /*171a0*/  I2FP.F32.S32 R44, UR73 ;  /* 0x00000049002c7c45 */ /* 0x000fe20008201400 */
[----:B------:R-:W1:Y:S01]  /*171b0*/  LDCU UR73, c[0x0][0x390] ;  /* 0x00007200ff4977ac */ /* 0x000e620008000800 */
[----:B------:R-:W-:-:S02]  /*171c0*/  SEL R79, R130, 0x6, P3 ;  /* 0x00000006824f7807 */ /* 0x000fc40001800000 */
[----:B------:R-:W-:Y:S01]  /*171d0*/  FSETP.GT.AND P3, PT, R11, R42, !P0 ;  /* 0x0000002a0b00720b */ /* 0x000fe20004764000 */
[----:B0-----:R-:W-:Y:S01]  /*171e0*/  UIADD3 UR55, UPT, UPT, UR55, 0xa3, URZ ;  /* 0x000000a337377890 */ /* 0x001fe2000fffe0ff */
[----:B------:R-:W-:Y:S01]  /*171f0*/  I2FP.F32.S32 R134, UR71 ;  /* 0x0000004700867c45 */ /* 0x000fe20008201400 */
[----:B------:R-:W-:Y:S01]  /*17200*/  UIADD3 UR71, UPT, UPT, UR49, 0x9c, URZ ;  /* 0x0000009c31477890 */ /* 0x000fe2000fffe0ff */
[----:B------:R-:W-:Y:S01]  /*17210*/  I2FP.F32.S32 R42, UR7 ;  /* 0x00000007002a7c45 */ /* 0x000fe20008201400 */
[----:B------:R-:W-:Y:S01]  /*17220*/  UIADD3 UR7, UPT, UPT, UR49, 0xa5, URZ ;  /* 0x000000a531077890 */ /* 0x000fe2000fffe0ff */
[----:B------:R-:W-:Y:S02]  /*17230*/  SEL R79, R79, 0x4, P0 ;  /* 0x000000044f4f7807 */ /* 0x000fe40000000000 */
[----:B------:R-:W-:Y:S02]  /*17240*/  SEL R30, RZ, 0x1, !P3 ;  /* 0x00000001ff1e7807 */ /* 0x000fe40005800000 */
[----:B------:R-:W-:Y:S01]  /*17250*/  I2FP.F32.S32 R74, UR8 ;  /* 0x00000008004a7c45 */ /* 0x000fe20008201400 */
[----:B------:R-:W0:Y:S01]  /*17260*/  LDCU UR8, c[0x0][0x390] ;  /* 0x00007200ff0877ac */ /* 0x000e220008000800 */
[C---:B------:R-:W-:Y:S01]  /*17270*/  FSETP.GT.AND P0, PT, R11.reuse, R42, PT ;  /* 0x0000002a0b00720b */ /* 0x040fe20003f04000 */
[----:B------:R-:W-:Y:S01]  /*17280*/  @P1 IMAD.IADD R67, R30, 0x1, R79 ;  /* 0x000000011e431824 */ /* 0x000fe200078e024f */
[----:B------:R-:W-:Y:S01]  /*17290*/  I2FP.F32.S32 R42, UR7 ;  /* 0x00000007002a7c45 */ /* 0x000fe20008201400 */
[----:B------:R-:W-:Y:S01]  /*172a0*/  UIADD3 UR7, UPT, UPT, UR49, 0xa6, URZ ;  /* 0x000000a631077890 */ /* 0x000fe2000fffe0ff */
[C---:B------:R-:W-:Y:S01]  /*172b0*/  FSETP.GT.AND P3, PT, R11.reuse, R74, PT ;  /* 0x0000004a0b00720b */ /* 0x040fe20003f64000 */
[----:B-1----:R-:W-:Y:S01]  /*172c0*/  UIADD3 UR73, UPT, UPT, UR73, 0xab, URZ ;  /* 0x000000ab49497890 */ /* 0x002fe2000fffe0ff */
[----:B------:R-:W-:Y:S01]  /*172d0*/  I2FP.F32.S32 R30, UR71 ;  /* 0x00000047001e7c45 */ /* 0x000fe20008201400 */
[----:B------:R-:W1:Y:S01]  /*172e0*/  LDCU UR71, c[0x0][0x390] ;  /* 0x00007200ff4777ac */ /* 0x000e620008000800 */
[----:B------:R-:W-:Y:S01]  /*172f0*/  FSETP.GT.AND P1, PT, R11, R134, PT ;  /* 0x000000860b00720b */ /* 0x000fe20003f24000 */
[----:B------:R-:W-:Y:S01]  /*17300*/  STL [R1+0x58], R67 ;  /* 0x0000584301007387 */ /* 0x000fe20000100800 */
[----:B------:R-:W-:-:S02]  /*17310*/  SEL R79, R130, 0x6, P3 ;  /* 0x00000006824f7807 */ /* 0x000fc40001800000 */
[----:B------:R-:W-:Y:S02]  /*17320*/  FSETP.GT.AND P3, PT, R11, R30, !P0 ;  /* 0x0000001e0b00720b */ /* 0x000fe40004764000 */
[----:B------:R-:W-:Y:S01]  /*17330*/  I2FP.F32.S32 R74, UR7 ;  /* 0x00000007004a7c45 */ /* 0x000fe20008201400 */
[----:B------:R-:W-:Y:S01]  /*17340*/  UIADD3 UR7, UPT, UPT, UR49, 0xa4, URZ ;  /* 0x000000a431077890 */ /* 0x000fe2000fffe0ff */
[----:B------:R-:W-:Y:S01]  /*17350*/  SEL R30, RZ, 0x1, !P3 ;  /* 0x00000001ff1e7807 */ /* 0x000fe20005800000 */
[----:B0-----:R-:W-:Y:S01]  /*17360*/  UIADD3 UR8, UPT, UPT, UR8, 0x3b9, URZ ;  /* 0x000003b908087890 */ /* 0x001fe2000fffe0ff */
[----:B------:R-:W-:Y:S02]  /*17370*/  SEL R79, R79, 0x4, P0 ;  /* 0x000000044f4f7807 */ /* 0x000fe40000000000 */
[C---:B------:R-:W-:Y:S02]  /*17380*/  FSETP.GT.AND P3, PT, R11.reuse, R74, PT ;  /* 0x0000004a0b00720b */ /* 0x040fe40003f64000 */
[C---:B------:R-:W-:Y:S01]  /*17390*/  FSETP.GT.AND P0, PT, R11.reuse, R42, PT ;  /* 0x0000002a0b00720b */ /* 0x040fe20003f04000 */
[----:B------:R-:W-:Y:S01]  /*173a0*/  @P1 IMAD.IADD R121, R30, 0x1, R79 ;  /* 0x000000011e791824 */ /* 0x000fe200078e024f */
[----:B------:R-:W-:Y:S01]  /*173b0*/  I2FP.F32.S32 R74, UR73 ;  /* 0x00000049004a7c45 */ /* 0x000fe20008201400 */
[----:B------:R-:W-:Y:S01]  /*173c0*/  UIADD3 UR73, UPT, UPT, UR49, 0xae, URZ ;  /* 0x000000ae31497890 */ /* 0x000fe2000fffe0ff */
[----:B------:R-:W-:Y:S01]  /*173d0*/  I2FP.F32.S32 R42, UR55 ;  /* 0x00000037002a7c45 */ /* 0x000fe20008201400 */
[----:B-1----:R-:W-:Y:S01]  /*173e0*/  UIADD3 UR71, UPT, UPT, UR71, 0xb3, URZ ;  /* 0x000000b347477890 */ /* 0x002fe2000fffe0ff */
[----:B------:R-:W-:Y:S01]  /*173f0*/  I2FP.F32.S32 R28, UR7 ;  /* 0x00000007001c7c45 */ /* 0x000fe20008201400 */
[----:B------:R-:W0:Y:S01]  /*17400*/  LDCU UR55, c[0x0][0x390] ;  /* 0x00007200ff3777ac */ /* 0x000e220008000800 */
[----:B------:R-:W-:Y:S01]  /*17410*/  FSETP.GT.AND P1, PT, R11, R42, PT ;  /* 0x0000002a0b00720b */ /* 0x000fe20003f24000 */
[----:B------:R-:W-:Y:S01]  /*17420*/  STL [R1+0x5c], R121 ;  /* 0x00005c7901007387 */ /* 0x000fe20000100800 */
[----:B------:R-:W-:Y:S01]  /*17430*/  SEL R42, R130, 0x6, P3 ;  /* 0x00000006822a7807 */ /* 0x000fe20001800000 */
[----:B------:R-:W1:Y:S01]  /*17440*/  LDCU UR7, c[0x0][0x390] ;  /* 0x00007200ff0777ac */ /* 0x000e620008000800 */
[----:B------:R-:W-:-:S02]  /*17450*/  I2FP.F32.S32 R30, UR73 ;  /* 0x00000049001e7c45 */ /* 0x000fc40008201400 */
[C---:B------:R-:W-:Y:S01]  /*17460*/  FSETP.GT.AND P3, PT, R11.reuse, R28, !P0 ;  /* 0x0000001c0b00720b */ /* 0x040fe20004764000 */
[----:B------:R-:W-:Y:S01]  /*17470*/  UIADD3 UR73, UPT, UPT, UR49, 0xad, URZ ;  /* 0x000000ad31497890 */ /* 0x000fe2000fffe0ff */
[----:B------:R-:W-:Y:S02]  /*17480*/  SEL R79, R42, 0x4, P0 ;  /* 0x000000042a4f7807 */ /* 0x000fe40000000000 */
[----:B------:R-:W-:Y:S02]  /*17490*/  SEL R28, RZ, 0x1, !P3 ;  /* 0x00000001ff1c7807 */ /* 0x000fe40005800000 */
[C---:B------:R-:W-:Y:S02]  /*174a0*/  FSETP.GT.AND P3, PT, R11.reuse, R30, PT ;  /* 0x0000001e0b00720b */ /* 0x040fe40003f64000 */
[----:B------:R-:W-:Y:S01]  /*174b0*/  I2FP.F32.S32 R30, UR73 ;  /* 0x00000049001e7c45 */ /* 0x000fe20008201400 */
[----:B------:R-:W-:Y:S01]  /*174c0*/  UIADD3 UR73, UPT, UPT, UR49, 0xac, URZ ;  /* 0x000000ac31497890 */ /* 0x000fe2000fffe0ff */
[----:B------:R-:W-:Y:S01]  /*174d0*/  @P1 IMAD.IADD R38, R28, 0x1, R79 ;  /* 0x000000011c261824 */ /* 0x000fe200078e024f */
[----:B------:R-:W-:Y:S01]  /*174e0*/  I2FP.F32.S32 R42, UR71 ;  /* 0x00000047002a7c45 */ /* 0x000fe20008201400 */
[----:B------:R-:W2:Y:S01]  /*174f0*/  LDCU UR71, c[0x0][0x390] ;  /* 0x00007200ff4777ac */ /* 0x000ea20008000800 */
[----:B------:R-:W-:-:S02]  /*17500*/  FSETP.GT.AND P1, PT, R11, R30, PT ;  /* 0x0000001e0b00720b */ /* 0x000fc40003f24000 */
[----:B------:R-:W-:Y:S01]  /*17510*/  SEL R30, R130, 0x6, P3 ;  /* 0x00000006821e7807 */ /* 0x000fe20001800000 */
[----:B0-----:R-:W-:Y:S01]  /*17520*/  UIADD3 UR55, UPT, UPT, UR55, 0x3ba, URZ ;  /* 0x000003ba37377890 */ /* 0x001fe2000fffe0ff */
[C---:B------:R-:W-:Y:S01]  /*17530*/  FSETP.GT.AND P0, PT, R11.reuse, R74, PT ;  /* 0x0000004a0b00720b */ /* 0x040fe20003f04000 */
[----:B-1----:R-:W-:Y:S01]  /*17540*/  UIADD3 UR7, UPT, UPT, UR7, 0x3b8, URZ ;  /* 0x000003b807077890 */ /* 0x002fe2000fffe0ff */
[----:B------:R-:W-:Y:S01]  /*17550*/  I2FP.F32.S32 R28, UR73 ;  /* 0x00000049001c7c45 */ /* 0x000fe20008201400 */
[----:B------:R-:W-:Y:S01]  /*17560*/  UIADD3 UR73, UPT, UPT, UR49, 0xb5, URZ ;  /* 0x000000b531497890 */ /* 0x000fe2000fffe0ff */
[C---:B------:R-:W-:Y:S01]  /*17570*/  FSETP.GT.AND P3, PT, R11.reuse, R42, PT ;  /* 0x0000002a0b00720b */ /* 0x040fe20003f64000 */
[----:B------:R-:W-:Y:S01]  /*17580*/  STL [R1+0x60], R38 ;  /* 0x0000602601007387 */ /* 0x000fe20000100800 */
[----:B------:R-:W-:Y:S02]  /*17590*/  SEL R77, R30, 0x4, P1 ;  /* 0x000000041e4d7807 */ /* 0x000fe40000800000 */
[----:B------:R-:W-:Y:S01]  /*175a0*/  I2FP.F32.S32 R42, UR70 ;  /* 0x00000046002a7c45 */ /* 0x000fe20008201400 */
[----:B------:R-:W-:Y:S01]  /*175b0*/  UIADD3 UR70, UPT, UPT, UR49, 0xb6, URZ ;  /* 0x000000b631467890 */ /* 0x000fe2000fffe0ff */
[----:B------:R-:W-:-:S02]  /*175c0*/  FSETP.GT.AND P1, PT, R11, R28, !P1 ;  /* 0x0000001c0b00720b */ /* 0x000fc40004f24000 */
[----:B------:R-:W-:Y:S01]  /*175d0*/  I2FP.F32.S32 R134, UR73 ;  /* 0x0000004900867c45 */ /* 0x000fe20008201400 */
[----:B------:R-:W-:Y:S01]  /*175e0*/  UIADD3 UR73, UPT, UPT, UR49, 0xbd, URZ ;  /* 0x000000bd31497890 */ /* 0x000fe2000fffe0ff */
[----:B------:R-:W-:Y:S02]  /*175f0*/  SEL R28, RZ, 0x1, !P1 ;  /* 0x00000001ff1c7807 */ /* 0x000fe40004800000 */
[----:B------:R-:W-:Y:S02]  /*17600*/  I2FP.F32.S32 R196, UR70 ;  /* 0x0000004600c47c45 */ /* 0x000fe40008201400 */
[----:B------:R-:W-:Y:S01]  /*17610*/  I2FP.F32.S32 R30, UR4 ;  /* 0x00000004001e7c45 */ /* 0x000fe20008201400 */
[----:B------:R-:W-:Y:S01]  /*17620*/  UIADD3 UR4, UPT, UPT, UR49, 0xb4, URZ ;  /* 0x000000b431047890 */ /* 0x000fe2000fffe0ff */
[----:B------:R-:W-:Y:S01]  /*17630*/  @P0 IMAD.IADD R118, R28, 0x1, R77 ;  /* 0x000000011c760824 */ /* 0x000fe200078e024d */
[C---:B------:R-:W-:Y:S01]  /*17640*/  FSETP.GT.AND P0, PT, R11.reuse, R196, PT ;  /* 0x000000c40b00720b */ /* 0x040fe20003f04000 */
[----:B------:R-:W0:Y:S01]  /*17650*/  LDCU UR70, c[0x0][0x390] ;  /* 0x00007200ff4677ac */ /* 0x000e220008000800 */
[----:B------:R-:W-:-:S02]  /*17660*/  FSETP.GT.AND P1, PT, R11, R134, PT ;  /* 0x000000860b00720b */ /* 0x000fc40003f24000 */
[----:B------:R-:W-:Y:S01]  /*17670*/  I2FP.F32.S32 R134, UR73 ;  /* 0x0000004900867c45 */ /* 0x000fe20008201400 */
[----:B--2---:R-:W-:Y:S01]  /*17680*/  UIADD3 UR73, UPT, UPT, UR71, 0xbb, URZ ;  /* 0x000000bb47497890 */ /* 0x004fe2000fffe0ff */
[----:B------:R-:W-:Y:S01]  /*17690*/  SEL R75, R130, 0x6, P0 ;  /* 0x00000006824b7807 */ /* 0x000fe20000000000 */
[----:B------:R-:W-:Y:S01]  /*176a0*/  UIADD3 UR71, UPT, UPT, UR49, 0xbe, URZ ;  /* 0x000000be31477890 */ /* 0x000fe2000fffe0ff */
[----:B------:R-:W-:Y:S01]  /*176b0*/  I2FP.F32.S32 R28, UR4 ;  /* 0x00000004001c7c45 */ /* 0x000fe20008201400 */
[----:B------:R-:W1:Y:S01]  /*176c0*/  LDCU UR4, c[0x0][0x390] ;  /* 0x00007200ff0477ac */ /* 0x000e620008000800 */
[----:B------:R-:W-:Y:S01]  /*176d0*/  SEL R75, R75, 0x4, P1 ;  /* 0x000000044b4b7807 */ /* 0x000fe20000800000 */
[----:B------:R-:W-:Y:S01]  /*176e0*/  STL [R1+0x64], R118 ;  /* 0x0000647601007387 */ /* 0x000fe20000100800 */
[C---:B------:R-:W-:Y:S02]  /*176f0*/  FSETP.GT.AND P1, PT, R11.reuse, R28, !P1 ;  /* 0x0000001c0b00720b */ /* 0x040fe40004f24000 */
[----:B------:R-:W-:-:S02]  /*17700*/  FSETP.GT.AND P0, PT, R11, R134, PT ;  /* 0x000000860b00720b */ /* 0x000fc40003f04000 */
[----:B------:R-:W-:Y:S01]  /*17710*/  I2FP.F32.S32 R134, UR71 ;  /* 0x0000004700867c45 */ /* 0x000fe20008201400 */
[----:B------:R-:W-:Y:S01]  /*17720*/  UIADD3 UR71, UPT, UPT, UR49, 0xbc, URZ ;  /* 0x000000bc31477890 */ /* 0x000fe2000fffe0ff */
[----:B------:R-:W-:Y:S01]  /*17730*/  SEL R28, RZ, 0x1, !P1 ;  /* 0x00000001ff1c7807 */ /* 0x000fe20004800000 */
[----:B0-----:R-:W-:Y:S01]  /*17740*/  UIADD3 UR70, UPT, UPT, UR70, 0xc3, URZ ;  /* 0x000000c346467890 */ /* 0x001fe2000fffe0ff */
[C---:B------:R-:W-:Y:S02]  /*17750*/  FSETP.GT.AND P1, PT, R11.reuse, R134, PT ;  /* 0x000000860b00720b */ /* 0x040fe40003f24000 */
[----:B------:R-:W-:Y:S01]  /*17760*/  I2FP.F32.S32 R196, UR73 ;  /* 0x0000004900c47c45 */ /* 0x000fe20008201400 */
[----:B------:R-:W-:Y:S01]  /*17770*/  @P3 IMAD.IADD R64, R28, 0x1, R75 ;  /* 0x000000011c403824 */ /* 0x000fe200078e024b */
[----:B------:R-:W-:Y:S01]  /*17780*/  I2FP.F32.S32 R28, UR71 ;  /* 0x00000047001c7c45 */ /* 0x000fe20008201400 */
[----:B------:R-:W-:Y:S01]  /*17790*/  UIADD3 UR71, UPT, UPT, UR49, 0xc6, URZ ;  /* 0x000000c631477890 */ /* 0x000fe2000fffe0ff */
[----:B------:R-:W-:Y:S01]  /*177a0*/  SEL R55, R130, 0x6, P1 ;  /* 0x0000000682377807 */ /* 0x000fe20000800000 */
[----:B------:R-:W0:Y:S01]  /*177b0*/  LDCU UR73, c[0x0][0x390] ;  /* 0x00007200ff4977ac */ /* 0x000e220008000800 */
[C---:B------:R-:W-:Y:S01]  /*177c0*/  FSETP.GT.AND P1, PT, R11.reuse, R28, !P0 ;  /* 0x0000001c0b00720b */ /* 0x040fe20004724000 */
[----:B------:R-:W-:Y:S01]  /*177d0*/  STL [R1+0x68], R64 ;  /* 0x0000684001007387 */ /* 0x000fe20000100800 */
[----:B------:R-:W-:Y:S01]  /*177e0*/  I2FP.F32.S32 R28, UR68 ;  /* 0x00000044001c7c45 */ /* 0x000fe20008201400 */
[----:B------:R-:W2:Y:S01]  /*177f0*/  LDCU UR68, c[0x0][0x390] ;  /* 0x00007200ff4477ac */ /* 0x000ea20008000800 */
[----:B------:R-:W-:-:S02]  /*17800*/  FSETP.GT.AND P3, PT, R11, R196, PT ;  /* 0x000000c40b00720b */ /* 0x000fc40003f64000 */
[----:B------:R-:W-:Y:S01]  /*17810*/  I2FP.F32.S32 R232, UR70 ;  /* 0x0000004600e87c45 */ /* 0x000fe20008201400 */
[----:B------:R-:W-:Y:S01]  /*17820*/  UIADD3 UR70, UPT, UPT, UR49, 0xc4, URZ ;  /* 0x000000c431467890 */ /* 0x000fe2000fffe0ff */
[----:B------:R-:W-:Y:S01]  /*17830*/  I2FP.F32.S32 R196, UR72 ;  /* 0x0000004800c47c45 */ /* 0x000fe20008201400 */
[----:B------:R-:W-:Y:S01]  /*17840*/  UIADD3 UR72, UPT, UPT, UR49, 0xc5, URZ ;  /* 0x000000c531487890 */ /* 0x000fe2000fffe0ff */
[----:B------:R-:W-:Y:S01]  /*17850*/  I2FP.F32.S32 R134, UR71 ;  /* 0x0000004700867c45 */ /* 0x000fe20008201400 */
[----:B------:R-:W-:Y:S01]  /*17860*/  UIADD3 UR71, UPT, UPT, UR49, 0xce, URZ ;  /* 0x000000ce31477890 */ /* 0x000fe2000fffe0ff */
[----:B------:R-:W-:Y:S01]  /*17870*/  SEL R198, R55, 0x4, P0 ;  /* 0x0000000437c67807 */ /* 0x000fe20000000000 */
[----:B-1----:R-:W-:Y:S01]  /*17880*/  UIADD3 UR4, UPT, UPT, UR4, 0x3c2, URZ ;  /* 0x000003c204047890 */ /* 0x002fe2000fffe0ff */
[----:B------:R-:W-:Y:S02]  /*17890*/  SEL R55, RZ, 0x1, !P1 ;  /* 0x00000001ff377807 */ /* 0x000fe40004800000 */
[----:B------:R-:W-:Y:S01]  /*178a0*/  FSETP.GT.AND P1, PT, R11, R134, PT ;  /* 0x000000860b00720b */ /* 0x000fe20003f24000 */
[----:B0-----:R-:W-:Y:S01]  /*178b0*/  UIADD3 UR73, UPT, UPT, UR73, 0x3c0, URZ ;  /* 0x000003c049497890 */ /* 0x001fe2000fffe0ff */
[----:B------:R-:W-:Y:S01]  /*178c0*/  I2FP.F32.S32 R134, UR70 ;  /* 0x0000004600867c45 */ /* 0x000fe20008201400 */
[----:B------:R-:W-:Y:S01]  /*178d0*/  UIADD3 UR70, UPT, UPT, UR6, 0x35f, URZ ;  /* 0x0000035f06467890 */ /* 0x000fe2000fffe0ff */
[----:B------:R-:W-:Y:S01]  /*178e0*/  I2FP.F32.S32 R96, UR72 ;  /* 0x0000004800607c45 */ /* 0x000fe20008201400 */
        /* <DEDUP_REMOVED lines=8> */
[----:B------:R-:W-:Y:S01]  /*17970*/  FSETP.GT.AND P5, PT, R11, R134, !P3 ;  /* 0x000000860b00720b */ /* 0x000fe20005fa4000 */
[----:B------:R-:W-:Y:S01]  /*17980*/  STL [R1+0x6c], R119 ;  /* 0x00006c7701007387 */ /* 0x000fe20000100800 */
[----:B------:R-:W-:Y:S01]  /*17990*/  I2FP.F32.S32 R198, UR71 ;  /* 0x0000004700c67c45 */ /* 0x000fe20008201400 */
[----:B------:R-:W1:Y:S01]  /*179a0*/  LDCU UR71, c[0x0][0x390] ;  /* 0x00007200ff4777ac */ /* 0x000e620008000800 */
[----:B------:R-:W-:Y:S02]  /*179b0*/  SEL R134, R55, 0x4, P3 ;  /* 0x0000000437867807 */ /* 0x000fe40001800000 */
[----:B------:R-:W-:-:S02]  /*179c0*/  FSETP.GT.AND P1, PT, R11, R96, PT ;  /* 0x000000600b00720b */ /* 0x000fc40003f24000 */
[----:B------:R-:W-:Y:S02]  /*179d0*/  SEL R55, RZ, 0x1, !P5 ;  /* 0x00000001ff377807 */ /* 0x000fe40006800000 */
[----:B------:R-:W-:Y:S01]  /*179e0*/  I2FP.F32.S32 R96, UR68 ;  /* 0x0000004400607c45 */ /* 0x000fe20008201400 */
[----:B------:R-:W-:Y:S01]  /*179f0*/  UIADD3 UR68, UPT, UPT, UR49, 0xcc, URZ ;  /* 0x000000cc31447890 */ /* 0x000fe2000fffe0ff */
[----:B------:R-:W-:Y:S01]  /*17a00*/  FSETP.GT.AND P3, PT, R11, R198, PT ;  /* 0x000000c60b00720b */ /* 0x000fe20003f64000 */
[----:B------:R-:W-:Y:S01]  /*17a10*/  @P0 IMAD.IADD R12, R55, 0x1, R134 ;  /* 0x00000001370c0824 */ /* 0x000fe200078e0286 */
[----:B------:R-:W-:Y:S01]  /*17a20*/  I2FP.F32.S32 R198, UR70 ;  /* 0x0000004600c67c45 */ /* 0x000fe20008201400 */
[----:B------:R-:W2:Y:S01]  /*17a30*/  LDCU UR70, c[0x0][0x390] ;  /* 0x00007200ff4677ac */ /* 0x000ea20008000800 */
[C---:B------:R-:W-:Y:S02]  /*17a40*/  FSETP.GT.AND P0, PT, R11.reuse, R96, PT ;  /* 0x000000600b00720b */ /* 0x040fe40003f04000 */
[----:B------:R-:W-:Y:S01]  /*17a50*/  SEL R47, R130, 0x6, P3 ;  /* 0x00000006822f7807 */ /* 0x000fe20001800000 */
[----:B------:R-:W-:Y:S01]  /*17a60*/  STL [R1+0x70], R12 ;  /* 0x0000700c01007387 */ /* 0x000fe20000100800 */
[----:B------:R-:W-:Y:S01]  /*17a70*/  I2FP.F32.S32 R96, UR68 ;  /* 0x0000004400607c45 */ /* 0x000fe20008201400 */
[----:B------:R-:W-:Y:S01]  /*17a80*/  UIADD3 UR68, UPT, UPT, UR6, 0x33f, URZ ;  /* 0x0000033f06447890 */ /* 0x000fe2000fffe0ff */
[----:B------:R-:W-:Y:S01]  /*17a90*/  FSETP.GT.AND P3, PT, R11, R198, PT ;  /* 0x000000c60b00720b */ /* 0x000fe20003f64000 */
[----:B-1----:R-:W-:Y:S01]  /*17aa0*/  UIADD3 UR71, UPT, UPT, UR71, 0x3ca, URZ ;  /* 0x000003ca47477890 */ /* 0x002fe2000fffe0ff */
[----:B------:R-:W-:Y:S01]  /*17ab0*/  SEL R134, R47, 0x4, P0 ;  /* 0x000000042f867807 */ /* 0x000fe20000000000 */
[----:B0-----:R-:W-:Y:S01]  /*17ac0*/  UIADD3 UR72, UPT, UPT, UR72, 0x3c9, URZ ;  /* 0x000003c948487890 */ /* 0x001fe2000fffe0ff */
[----:B------:R-:W-:-:S02]  /*17ad0*/  FSETP.GT.AND P0, PT, R11, R96, !P0 ;  /* 0x000000600b00720b */ /* 0x000fc40004704000 */
[----:B------:R-:W-:Y:S01]  /*17ae0*/  I2FP.F32.S32 R198, UR67 ;  /* 0x0000004300c67c45 */ /* 0x000fe20008201400 */
[----:B------:R-:W-:Y:S01]  /*17af0*/  UIADD3 UR67, UPT, UPT, UR49, 0x21a, URZ ;  /* 0x0000021a31437890 */ /* 0x000fe2000fffe0ff */
[----:B------:R-:W-:Y:S02]  /*17b00*/  SEL R45, RZ, 0x1, !P0 ;  /* 0x00000001ff2d7807 */ /* 0x000fe40004000000 */
[----:B------:R-:W-:Y:S01]  /*17b10*/  FSETP.GT.AND P5, PT, R11, R72, PT ;  /* 0x000000480b00720b */ /* 0x000fe20003fa4000 */
[----:B--2---:R-:W-:Y:S01]  /*17b20*/  UIADD3 UR70, UPT, UPT, UR70, 0x3c8, URZ ;  /* 0x000003c846467890 */ /* 0x004fe2000fffe0ff */
[----:B------:R-:W-:Y:S01]  /*17b30*/  I2FP.F32.S32 R96, UR68 ;  /* 0x0000004400607c45 */ /* 0x000fe20008201400 */
[----:B------:R-:W-:Y:S01]  /*17b40*/  @P3 IMAD.IADD R116, R45, 0x1, R134 ;  /* 0x000000012d743824 */ /* 0x000fe200078e0286 */
[----:B------:R-:W-:Y:S01]  /*17b50*/  I2FP.F32.S32 R72, UR67 ;  /* 0x0000004300487c45 */ /* 0x000fe20008201400 */
[----:B------:R-:W0:Y:S01]  /*17b60*/  LDCU UR68, c[0x0][0x390] ;  /* 0x00007200ff4477ac */ /* 0x000e220008000800 */
[----:B------:R-:W-:Y:S01]  /*17b70*/  FSETP.GT.AND P3, PT, R11, R14, PT ;  /* 0x0000000e0b00720b */ /* 0x000fe20003f64000 */
[----:B------:R-:W-:Y:S01]  /*17b80*/  STL [R1+0xbc], R198 ;  /* 0x0000bcc601007387 */ /* 0x000fe20000100800 */
[----:B------:R-:W-:Y:S01]  /*17b90*/  SEL R14, R73, 0x4, P5 ;  /* 0x00000004490e7807 */ /* 0x000fe20002800000 */
[----:B------:R-:W1:Y:S01]  /*17ba0*/  LDCU UR67, c[0x0][0x390] ;  /* 0x00007200ff4377ac */ /* 0x000e620008000800 */
[C---:B------:R-:W-:Y:S01]  /*17bb0*/  FSETP.GT.AND P5, PT, R11.reuse, R72, PT ;  /* 0x000000480b00720b */ /* 0x040fe20003fa4000 */
[----:B------:R-:W-:Y:S01]  /*17bc0*/  STL [R1+0x74], R116 ;  /* 0x0000747401007387 */ /* 0x000fe20000100800 */
[----:B------:R-:W-:Y:S01]  /*17bd0*/  FSETP.GT.AND P0, PT, R11, R96, PT ;  /* 0x000000600b00720b */ /* 0x000fe20003f04000 */
[----:B------:R-:W-:Y:S01]  /*17be0*/  @P6 IMAD.IADD R181, R71, 0x1, R14 ;  /* 0x0000000147b56824 */ /* 0x000fe200078e020e */
[----:B------:R-:W-:-:S02]  /*17bf0*/  SEL R96, R140, 0x2, P5 ;  /* 0x000000028c607807 */ /* 0x000fc40002800000 */
[----:B------:R-:W-:Y:S01]  /*17c00*/  FSETP.GT.AND P5, PT, R11, R52, !P3 ;  /* 0x000000340b00720b */ /* 0x000fe20005fa4000 */
[----:B------:R-:W-:Y:S01]  /*17c10*/  @P4 VIADD R158, R181, 0x8 ;  /* 0x00000008b59e4836 */ /* 0x000fe20000000000 */
[----:B------:R-:W-:Y:S02]  /*17c20*/  SEL R35, R35, RZ, P3 ;  /* 0x000000ff23237207 */ /* 0x000fe40001800000 */
[----:B------:R-:W-:Y:S01]  /*17c30*/  SEL R232, RZ, 0x1, !P5 ;  /* 0x00000001ffe87807 */ /* 0x000fe20006800000 */
[----:B------:R-:W-:Y:S01]  /*17c40*/  @P2 VIADD R26, R158, 0x10 ;  /* 0x000000109e1a2836 */ /* 0x000fe20000000000 */
[C---:B------:R-:W-:Y:S01]  /*17c50*/  FSETP.GT.AND P5, PT, R11.reuse, R194, PT ;  /* 0x000000c20b00720b */ /* 0x040fe20003fa4000 */
[----:B0-----:R-:W-:Y:S01]  /*17c60*/  UIADD3 UR68, UPT, UPT, UR68, 0x3d2, URZ ;  /* 0x000003d244447890 */ /* 0x001fe2000fffe0ff */
[C---:B------:R-:W-:Y:S01]  /*17c70*/  FSETP.GT.AND P3, PT, R11.reuse, R32, PT ;  /* 0x000000200b00720b */ /* 0x040fe20003f64000 */
[----:B------:R-:W-:Y:S01]  /*17c80*/  @P1 VIADD R20, R26, 0x20 ;  /* 0x000000201a141836 */ /* 0x000fe20000000000 */
[----:B------:R-:W-:Y:S01]  /*17c90*/  SEL R226, R226, RZ, P5 ;  /* 0x000000ffe2e27207 */ /* 0x000fe20002800000 */
[----:B-1----:R-:W-:Y:S01]  /*17ca0*/  UIADD3 UR67, UPT, UPT, UR67, 0x3d0, URZ ;  /* 0x000003d043437890 */ /* 0x002fe2000fffe0ff */
[----:B------:R-:W-:Y:S01]  /*17cb0*/  FSETP.GT.AND P5, PT, R11, R230, !P5 ;  /* 0x000000e60b00720b */ /* 0x000fe20006fa4000 */
[----:B------:R-:W-:Y:S01]  /*17cc0*/  @P0 VIADD R8, R20, 0x40 ;  /* 0x0000004014080836 */ /* 0x000fe20000000000 */
[----:B------:R-:W-:Y:S01]  /*17cd0*/  I2FP.F32.S32 R252, UR56 ;  /* 0x0000003800fc7c45 */ /* 0x000fe20008201400 */
[----:B------:R-:W0:Y:S01]  /*17ce0*/  LDCU UR56, c[0x0][0x390] ;  /* 0x00007200ff3877ac */ /* 0x000e220008000800 */
[----:B------:R-:W-:Y:S01]  /*17cf0*/  SEL R97, R97, RZ, P3 ;  /* 0x000000ff61617207 */ /* 0x000fe20001800000 */
[----:B------:R-:W-:Y:S01]  /*17d00*/  IMAD.IADD R35, R35, 0x1, R232 ;  /* 0x0000000123237824 */ /* 0x000fe200078e02e8 */
[----:B------:R-:W-:-:S02]  /*17d10*/  FSETP.GT.AND P3, PT, R11, R22, !P3 ;  /* 0x000000160b00720b */ /* 0x000fc40005f64000 */
[----:B------:R-:W-:Y:S01]  /*17d20*/  I2FP.F32.S32 R43, UR58 ;  /* 0x0000003a002b7c45 */ /* 0x000fe20008201400 */
[----:B------:R-:W1:Y:S01]  /*17d30*/  LDCU UR58, c[0x0][0x390] ;  /* 0x00007200ff3a77ac */ /* 0x000e620008000800 */
[----:B------:R-:W-:Y:S02]  /*17d40*/  SEL R55, RZ, 0x1, !P5 ;  /* 0x00000001ff377807 */ /* 0x000fe40006800000 */
[C---:B------:R-:W-:Y:S02]  /*17d50*/  FSETP.GT.AND P5, PT, R11.reuse, R252, PT ;  /* 0x000000fc0b00720b */ /* 0x040fe40003fa4000 */
[----:B------:R-:W-:Y:S01]  /*17d60*/  I2FP.F32.S32 R248, UR54 ;  /* 0x0000003600f87c45 */ /* 0x000fe20008201400 */
[----:B------:R-:W2:Y:S01]  /*17d70*/  LDCU UR54, c[0x0][0x390] ;  /* 0x00007200ff3677ac */ /* 0x000ea20008000800 */
[----:B------:R-:W-:Y:S01]  /*17d80*/  SEL R230, RZ, 0x1, !P3 ;  /* 0x00000001ffe67807 */ /* 0x000fe20005800000 */
[----:B------:R-:W-:Y:S01]  /*17d90*/  IMAD.IADD R55, R226, 0x1, R55 ;  /* 0x00000001e2377824 */ /* 0x000fe200078e0237 */
[----:B------:R-:W-:-:S02]  /*17da0*/  FSETP.GT.AND P3, PT, R11, R43, PT ;  /* 0x0000002b0b00720b */ /* 0x000fc40003f64000 */
[----:B------:R-:W-:Y:S01]  /*17db0*/  SEL R22, R29, RZ, P5 ;  /* 0x000000ff1d167207 */ /* 0x000fe20002800000 */
[----:B0-----:R-:W-:Y:S01]  /*17dc0*/  UIADD3 UR56, UPT, UPT, UR56, 0x33a, URZ ;  /* 0x0000033a38387890 */ /* 0x001fe2000fffe0ff */
[----:B------:R-:W-:Y:S01]  /*17dd0*/  FSETP.GT.AND P5, PT, R11, R248, !P5 ;  /* 0x000000f80b00720b */ /* 0x000fe20006fa4000 */
[----:B------:R-:W-:Y:S01]  /*17de0*/  IMAD.IADD R97, R97, 0x1, R230 ;  /* 0x0000000161617824 */ /* 0x000fe200078e02e6 */
[----:B------:R-:W-:Y:S01]  /*17df0*/  I2FP.F32.S32 R244, UR50 ;  /* 0x0000003200f47c45 */ /* 0x000fe20008201400 */
[----:B------:R-:W0:Y:S01]  /*17e00*/  LDCU UR50, c[0x0][0x390] ;  /* 0x00007200ff3277ac */ /* 0x000e220008000800 */
[----:B------:R-:W-:Y:S02]  /*17e10*/  SEL R94, R94, RZ, P3 ;  /* 0x000000ff5e5e7207 */ /* 0x000fe40001800000 */
[----:B------:R-:W-:Y:S01]  /*17e20*/  FSETP.GT.AND P3, PT, R11, R250, !P3 ;  /* 0x000000fa0b00720b */ /* 0x000fe20005f64000 */
[----:B-1----:R-:W-:Y:S01]  /*17e30*/  UIADD3 UR58, UPT, UPT, UR58, 0x330, URZ ;  /* 0x000003303a3a7890 */ /* 0x002fe2000fffe0ff */
[----:B------:R-:W-:Y:S01]  /*17e40*/  I2FP.F32.S32 R246, UR51 ;  /* 0x0000003300f67c45 */ /* 0x000fe20008201400 */
[----:B------:R-:W1:Y:S01]  /*17e50*/  LDCU UR51, c[0x0][0x390] ;  /* 0x00007200ff3377ac */ /* 0x000e620008000800 */
[----:B------:R-:W-:-:S02]  /*17e60*/  SEL R167, RZ, 0x1, !P5 ;  /* 0x00000001ffa77807 */ /* 0x000fc40006800000 */
[C---:B------:R-:W-:Y:S01]  /*17e70*/  FSETP.GT.AND P5, PT, R11.reuse, R244, PT ;  /* 0x000000f40b00720b */ /* 0x040fe20003fa4000 */
[----:B--2---:R-:W-:Y:S01]  /*17e80*/  UIADD3 UR54, UPT, UPT, UR54, 0x338, URZ ;  /* 0x0000033836367890 */ /* 0x004fe2000fffe0ff */
[----:B------:R-:W-:Y:S01]  /*17e90*/  I2FP.F32.S32 R176, UR13 ;  /* 0x0000000d00b07c45 */ /* 0x000fe20008201400 */
[----:B------:R-:W2:Y:S01]  /*17ea0*/  LDCU UR13, c[0x0][0x390] ;  /* 0x00007200ff0d77ac */ /* 0x000ea20008000800 */
[----:B------:R-:W-:Y:S01]  /*17eb0*/  SEL R171, RZ, 0x1, !P3 ;  /* 0x00000001ffab7807 */ /* 0x000fe20005800000 */
[----:B------:R-:W-:Y:S01]  /*17ec0*/  IMAD.IADD R22, R22, 0x1, R167 ;  /* 0x0000000116167824 */ /* 0x000fe200078e02a7 */
[----:B------:R-:W-:Y:S02]  /*17ed0*/  FSETP.GT.AND P3, PT, R11, R246, PT ;  /* 0x000000f60b00720b */ /* 0x000fe40003f64000 */
[----:B------:R-:W-:Y:S01]  /*17ee0*/  SEL R52, R21, RZ, P5 ;  /* 0x000000ff15347207 */ /* 0x000fe20002800000 */
[----:B0-----:R-:W-:Y:S01]  /*17ef0*/  UIADD3 UR50, UPT, UPT, UR50, 0x340, URZ ;  /* 0x0000034032327890 */ /* 0x001fe2000fffe0ff */
[----:B------:R-:W-:Y:S01]  /*17f00*/  FSETP.GT.AND P5, PT, R11, R176, !P5 ;  /* 0x000000b00b00720b */ /* 0x000fe20006fa4000 */
[----:B------:R-:W-:Y:S01]  /*17f10*/  IMAD.IADD R94, R94, 0x1, R171 ;  /* 0x000000015e5e7824 */ /* 0x000fe200078e02ab */
[----:B------:R-:W-:Y:S01]  /*17f20*/  I2FP.F32.S32 R186, UR47 ;  /* 0x0000002f00ba7c45 */ /* 0x000fe20008201400 */
[----:B------:R-:W0:Y:S01]  /*17f30*/  LDCU UR47, c[0x0][0x390] ;  /* 0x00007200ff2f77ac */ /* 0x000e220008000800 */
[----:B------:R-:W-:-:S02]  /*17f40*/  SEL R95, R95, RZ, P3 ;  /* 0x000000ff5f5f7207 */ /* 0x000fc40001800000 */
[C---:B------:R-:W-:Y:S01]  /*17f50*/  FSETP.GT.AND P3, PT, R11.reuse, R242, !P3 ;  /* 0x000000f20b00720b */ /* 0x040fe20005f64000 */
[----:B-1----:R-:W-:Y:S01]  /*17f60*/  UIADD3 UR51, UPT, UPT, UR51, 0x341, URZ ;  /* 0x0000034133337890 */ /* 0x002fe2000fffe0ff */
[----:B------:R-:W-:Y:S01]  /*17f70*/  I2FP.F32.S32 R240, UR52 ;  /* 0x0000003400f07c45 */ /* 0x000fe20008201400 */
[----:B------:R-:W1:Y:S01]  /*17f80*/  LDCU UR52, c[0x0][0x390] ;  /* 0x00007200ff3477ac */ /* 0x000e620008000800 */
[----:B------:R-:W-:Y:S02]  /*17f90*/  SEL R165, RZ, 0x1, !P5 ;  /* 0x00000001ffa57807 */ /* 0x000fe40006800000 */
[C---:B------:R-:W-:Y:S01]  /*17fa0*/  FSETP.GT.AND P5, PT, R11.reuse, R186, PT ;  /* 0x000000ba0b00720b */ /* 0x040fe20003fa4000 */
[----:B--2---:R-:W-:Y:S01]  /*17fb0*/  UIADD3 UR13, UPT, UPT, UR13, 0x349, URZ ;  /* 0x000003490d0d7890 */ /* 0x004fe2000fffe0ff */
        /* <DEDUP_REMOVED lines=33> */
[----:B------:R-:W-:Y:S02]  /*181d0*/  SEL R222, RZ, 0x1, !P5 ;  /* 0x00000001ffde7807 */ /* 0x000fe40006800000 */
[----:B------:R-:W-:Y:S01]  /*181e0*/  FSETP.GT.AND P5, PT, R11, R190, PT ;  /* 0x000000be0b00720b */ /* 0x000fe20003fa4000 */
[----:B--2---:R-:W-:Y:S01]  /*181f0*/  UIADD3 UR42, UPT, UPT, UR42, 0x358, URZ ;  /* 0x000003582a2a7890 */ /* 0x004fe2000fffe0ff */
[----:B------:R-:W-:Y:S01]  /*18200*/  I2FP.F32.S32 R214, UR36 ;  /* 0x0000002400d67c45 */ /* 0x000fe20008201400 */
[----:B------:R-:W1:Y:S01]  /*18210*/  LDCU UR36, c[0x0][0x390] ;  /* 0x00007200ff2477ac */ /* 0x000e620008000800 */
[----:B------:R-:W-:Y:S01]  /*18220*/  I2FP.F32.S32 R212, UR35 ;  /* 0x0000002300d47c45 */ /* 0x000fe20008201400 */
[----:B------:R-:W-:Y:S01]  /*18230*/  IMAD.IADD R53, R53, 0x1, R222 ;  /* 0x0000000135357824 */ /* 0x000fe200078e02de */
[----:B------:R-:W-:Y:S01]  /*18240*/  SEL R19, R19, RZ, P5 ;  /* 0x000000ff13137207 */ /* 0x000fe20002800000 */
[----:B------:R-:W2:Y:S01]  /*18250*/  LDCU UR35, c[0x0][0x390] ;  /* 0x00007200ff2377ac */ /* 0x000ea20008000800 */
[----:B------:R-:W-:-:S02]  /*18260*/  I2FP.F32.S32 R218, UR39 ;  /* 0x0000002700da7c45 */ /* 0x000fc40008201400 */
[C---:B------:R-:W-:Y:S01]  /*18270*/  FSETP.GT.AND P5, PT, R11.reuse, R214, !P5 ;  /* 0x000000d60b00720b */ /* 0x040fe20006fa4000 */
[----:B------:R-:W3:Y:S01]  /*18280*/  LDCU UR39, c[0x0][0x390] ;  /* 0x00007200ff2777ac */ /* 0x000ee20008000800 */
[C---:B------:R-:W-:Y:S02]  /*18290*/  FSETP.GT.AND P6, PT, R11.reuse, R212, PT ;  /* 0x000000d40b00720b */ /* 0x040fe40003fc4000 */
[----:B------:R-:W-:Y:S01]  /*182a0*/  SEL R224, RZ, 0x1, !P3 ;  /* 0x00000001ffe07807 */ /* 0x000fe20005800000 */
[----:B0-----:R-:W-:Y:S01]  /*182b0*/  UIADD3 UR37, UPT, UPT, UR37, 0x360, URZ ;  /* 0x0000036025257890 */ /* 0x001fe2000fffe0ff */
[----:B------:R-:W-:Y:S02]  /*182c0*/  FSETP.GT.AND P3, PT, R11, R218, PT ;  /* 0x000000da0b00720b */ /* 0x000fe40003f64000 */
[----:B------:R-:W-:Y:S01]  /*182d0*/  SEL R220, RZ, 0x1, !P5 ;  /* 0x00000001ffdc7807 */ /* 0x000fe20006800000 */
[----:B------:R-:W-:Y:S01]  /*182e0*/  IMAD.IADD R93, R93, 0x1, R224 ;  /* 0x000000015d5d7824 */ /* 0x000fe200078e02e0 */
[----:B------:R-:W-:Y:S01]  /*182f0*/  FSETP.GT.AND P5, PT, R11, R170, !P6 ;  /* 0x000000aa0b00720b */ /* 0x000fe200077a4000 */
[----:B-1----:R-:W-:Y:S01]  /*18300*/  UIADD3 UR36, UPT, UPT, UR36, 0x369, URZ ;  /* 0x0000036924247890 */ /* 0x002fe2000fffe0ff */
[----:B------:R-:W-:Y:S01]  /*18310*/  I2FP.F32.S32 R210, UR33 ;  /* 0x0000002100d27c45 */ /* 0x000fe20008201400 */
[----:B------:R-:W-:Y:S01]  /*18320*/  IMAD.IADD R19, R19, 0x1, R220 ;  /* 0x0000000113137824 */ /* 0x000fe200078e02dc */
[----:B------:R-:W-:Y:S01]  /*18330*/  SEL R90, R90, RZ, P3 ;  /* 0x000000ff5a5a7207 */ /* 0x000fe20001800000 */
[----:B--2---:R-:W-:Y:S01]  /*18340*/  UIADD3 UR35, UPT, UPT, UR35, 0x36a, URZ ;  /* 0x0000036a23237890 */ /* 0x004fe2000fffe0ff */
[----:B------:R-:W-:Y:S01]  /*18350*/  FSETP.GT.AND P3, PT, R11, R216, !P3 ;  /* 0x000000d80b00720b */ /* 0x000fe20005f64000 */
[----:B------:R-:W0:Y:S01]  /*18360*/  LDCU UR33, c[0x0][0x390] ;  /* 0x00007200ff2177ac */ /* 0x000e220008000800 */
[----:B------:R-:W-:-:S02]  /*18370*/  SEL R170, RZ, 0x1, !P5 ;  /* 0x00000001ffaa7807 */ /* 0x000fc40006800000 */
[----:B------:R-:W-:Y:S01]  /*18380*/  I2FP.F32.S32 R192, UR34 ;  /* 0x0000002200c07c45 */ /* 0x000fe20008201400 */
[----:B---3--:R-:W-:Y:S01]  /*18390*/  UIADD3 UR39, UPT, UPT, UR39, 0x361, URZ ;  /* 0x0000036127277890 */ /* 0x008fe2000fffe0ff */
[C---:B------:R-:W-:Y:S01]  /*183a0*/  FSETP.GT.AND P5, PT, R11.reuse, R210, PT ;  /* 0x000000d20b00720b */ /* 0x040fe20003fa4000 */
[----:B------:R-:W1:Y:S01]  /*183b0*/  LDCU UR34, c[0x0][0x390] ;  /* 0x00007200ff2277ac */ /* 0x000e620008000800 */
[----:B------:R-:W-:Y:S02]  /*183c0*/  SEL R159, RZ, 0x1, !P3 ;  /* 0x00000001ff9f7807 */ /* 0x000fe40005800000 */
[C---:B------:R-:W-:Y:S02]  /*183d0*/  FSETP.GT.AND P3, PT, R11.reuse, R192, PT ;  /* 0x000000c00b00720b */ /* 0x040fe40003f64000 */
[----:B------:R-:W-:Y:S01]  /*183e0*/  SEL R88, R88, RZ, P5 ;  /* 0x000000ff58587207 */ /* 0x000fe20002800000 */
[----:B------:R-:W-:Y:S01]  /*183f0*/  IMAD.IADD R90, R90, 0x1, R159 ;  /* 0x000000015a5a7824 */ /* 0x000fe200078e029f */
[----:B------:R-:W-:Y:S01]  /*18400*/  I2FP.F32.S32 R208, UR14 ;  /* 0x0000000e00d07c45 */ /* 0x000fe20008201400 */
[----:B------:R-:W2:Y:S01]  /*18410*/  LDCU UR14, c[0x0][0x390] ;  /* 0x00007200ff0e77ac */ /* 0x000ea20008000800 */
[----:B------:R-:W-:-:S02]  /*18420*/  FSETP.GT.AND P5, PT, R11, R204, !P5 ;  /* 0x000000cc0b00720b */ /* 0x000fc40006fa4000 */
[----:B------:R-:W-:Y:S01]  /*18430*/  I2FP.F32.S32 R182, UR29 ;  /* 0x0000001d00b67c45 */ /* 0x000fe20008201400 */
[----:B------:R-:W3:Y:S01]  /*18440*/  LDCU UR29, c[0x0][0x390] ;  /* 0x00007200ff1d77ac */ /* 0x000ee20008000800 */
[----:B------:R-:W-:Y:S02]  /*18450*/  SEL R50, R50, RZ, P3 ;  /* 0x000000ff32327207 */ /* 0x000fe40001800000 */
[C---:B------:R-:W-:Y:S01]  /*18460*/  FSETP.GT.AND P3, PT, R11.reuse, R208, !P3 ;  /* 0x000000d00b00720b */ /* 0x040fe20005f64000 */
[----:B0-----:R-:W-:Y:S01]  /*18470*/  UIADD3 UR33, UPT, UPT, UR33, 0x370, URZ ;  /* 0x0000037021217890 */ /* 0x001fe2000fffe0ff */
[----:B------:R-:W-:Y:S01]  /*18480*/  SEL R155, RZ, 0x1, !P5 ;  /* 0x00000001ff9b7807 */ /* 0x000fe20006800000 */
[----:B-1----:R-:W-:Y:S01]  /*18490*/  UIADD3 UR34, UPT, UPT, UR34, 0x371, URZ ;  /* 0x0000037122227890 */ /* 0x002fe2000fffe0ff */
[----:B------:R-:W-:Y:S01]  /*184a0*/  I2FP.F32.S32 R202, UR31 ;  /* 0x0000001f00ca7c45 */ /* 0x000fe20008201400 */
[----:B------:R-:W0:Y:S01]  /*184b0*/  LDCU UR31, c[0x0][0x390] ;  /* 0x00007200ff1f77ac */ /* 0x000e220008000800 */
[----:B------:R-:W-:Y:S01]  /*184c0*/  FSETP.GT.AND P5, PT, R11, R182, PT ;  /* 0x000000b60b00720b */ /* 0x000fe20003fa4000 */
[----:B------:R-:W-:Y:S01]  /*184d0*/  IMAD.IADD R88, R88, 0x1, R155 ;  /* 0x0000000158587824 */ /* 0x000fe200078e029b */
[----:B------:R-:W-:Y:S01]  /*184e0*/  I2FP.F32.S32 R180, UR28 ;  /* 0x0000001c00b47c45 */ /* 0x000fe20008201400 */
[----:B------:R-:W1:Y:S01]  /*184f0*/  LDCU UR28, c[0x0][0x390] ;  /* 0x00007200ff1c77ac */ /* 0x000e620008000800 */
[----:B------:R-:W-:-:S02]  /*18500*/  SEL R157, RZ, 0x1, !P3 ;  /* 0x00000001ff9d7807 */ /* 0x000fc40005800000 */
[----:B------:R-:W-:Y:S01]  /*18510*/  FSETP.GT.AND P3, PT, R11, R202, PT ;  /* 0x000000ca0b00720b */ /* 0x000fe20003f64000 */
[----:B--2---:R-:W-:Y:S01]  /*18520*/  UIADD3 UR14, UPT, UPT, UR14, 0x372, URZ ;  /* 0x000003720e0e7890 */ /* 0x004fe2000fffe0ff */
[----:B------:R-:W-:Y:S01]  /*18530*/  SEL R89, R89, RZ, P5 ;  /* 0x000000ff59597207 */ /* 0x000fe20002800000 */
[----:B---3--:R-:W-:Y:S01]  /*18540*/  UIADD3 UR29, UPT, UPT, UR29, 0x381, URZ ;  /* 0x000003811d1d7890 */ /* 0x008fe2000fffe0ff */
[----:B------:R-:W-:Y:S01]  /*18550*/  I2FP.F32.S32 R184, UR30 ;  /* 0x0000001e00b87c45 */ /* 0x000fe20008201400 */
[----:B------:R-:W-:Y:S01]  /*18560*/  IMAD.IADD R50, R50, 0x1, R157 ;  /* 0x0000000132327824 */ /* 0x000fe200078e029d */
[----:B------:R-:W-:Y:S01]  /*18570*/  FSETP.GT.AND P5, PT, R11, R180, !P5 ;  /* 0x000000b40b00720b */ /* 0x000fe20006fa4000 */
[----:B------:R-:W2:Y:S01]  /*18580*/  LDCU UR30, c[0x0][0x390] ;  /* 0x00007200ff1e77ac */ /* 0x000ea20008000800 */
[----:B------:R-:W-:Y:S02]  /*18590*/  I2FP.F32.S32 R174, UR25 ;  /* 0x0000001900ae7c45 */ /* 0x000fe40008201400 */
[----:B------:R-:W-:Y:S01]  /*185a0*/  SEL R33, R33, RZ, P3 ;  /* 0x000000ff21217207 */ /* 0x000fe20001800000 */
[----:B------:R-:W3:Y:S01]  /*185b0*/  LDCU UR25, c[0x0][0x390] ;  /* 0x00007200ff1977ac */ /* 0x000ee20008000800 */
[----:B------:R-:W-:-:S02]  /*185c0*/  FSETP.GT.AND P3, PT, R11, R184, !P3 ;  /* 0x000000b80b00720b */ /* 0x000fc40005f64000 */
[----:B------:R-:W-:Y:S01]  /*185d0*/  SEL R216, RZ, 0x1, !P5 ;  /* 0x00000001ffd87807 */ /* 0x000fe20006800000 */
[----:B0-----:R-:W-:Y:S01]  /*185e0*/  UIADD3 UR31, UPT, UPT, UR31, 0x37a, URZ ;  /* 0x0000037a1f1f7890 */ /* 0x001fe2000fffe0ff */
[----:B------:R-:W-:Y:S01]  /*185f0*/  I2FP.F32.S32 R178, UR27 ;  /* 0x0000001b00b27c45 */ /* 0x000fe20008201400 */
[----:B-1----:R-:W-:Y:S01]  /*18600*/  UIADD3 UR28, UPT, UPT, UR28, 0x382, URZ ;  /* 0x000003821c1c7890 */ /* 0x002fe2000fffe0ff */
[----:B------:R-:W-:Y:S01]  /*18610*/  FSETP.GT.AND P5, PT, R11, R174, PT ;  /* 0x000000ae0b00720b */ /* 0x000fe20003fa4000 */
[----:B------:R-:W-:Y:S01]  /*18620*/  IMAD.IADD R89, R89, 0x1, R216 ;  /* 0x0000000159597824 */ /* 0x000fe200078e02d8 */
[----:B------:R-:W-:Y:S01]  /*18630*/  SEL R218, RZ, 0x1, !P3 ;  /* 0x00000001ffda7807 */ /* 0x000fe20005800000 */
[----:B------:R-:W0:Y:S01]  /*18640*/  LDCU UR27, c[0x0][0x390] ;  /* 0x00007200ff1b77ac */ /* 0x000e220008000800 */
[----:B------:R-:W-:Y:S02]  /*18650*/  FSETP.GT.AND P3, PT, R11, R178, PT ;  /* 0x000000b20b00720b */ /* 0x000fe40003f64000 */
[----:B------:R-:W-:Y:S01]  /*18660*/  SEL R86, R86, RZ, P5 ;  /* 0x000000ff56567207 */ /* 0x000fe20002800000 */
[----:B------:R-:W-:Y:S01]  /*18670*/  IMAD.IADD R33, R33, 0x1, R218 ;  /* 0x0000000121217824 */ /* 0x000fe200078e02da */
[----:B------:R-:W-:Y:S01]  /*18680*/  I2FP.F32.S32 R172, UR26 ;  /* 0x0000001a00ac7c45 */ /* 0x000fe20008201400 */
[----:B------:R-:W1:Y:S01]  /*18690*/  LDCU UR26, c[0x0][0x390] ;  /* 0x00007200ff1a77ac */ /* 0x000e620008000800 */
[----:B------:R-:W-:-:S02]  /*186a0*/  FSETP.GT.AND P5, PT, R11, R168, !P5 ;  /* 0x000000a80b00720b */ /* 0x000fc40006fa4000 */
[----:B------:R-:W-:Y:S01]  /*186b0*/  SEL R51, R51, RZ, P3 ;  /* 0x000000ff33337207 */ /* 0x000fe20001800000 */
[----:B---3--:R-:W-:Y:S01]  /*186c0*/  UIADD3 UR25, UPT, UPT, UR25, 0x38a, URZ ;  /* 0x0000038a19197890 */ /* 0x008fe2000fffe0ff */
[C---:B------:R-:W-:Y:S01]  /*186d0*/  FSETP.GT.AND P3, PT, R11.reuse, R172, !P3 ;  /* 0x000000ac0b00720b */ /* 0x040fe20005f64000 */
[----:B--2---:R-:W-:Y:S01]  /*186e0*/  UIADD3 UR30, UPT, UPT, UR30, 0x378, URZ ;  /* 0x000003781e1e7890 */ /* 0x004fe2000fffe0ff */
[----:B------:R-:W-:Y:S02]  /*186f0*/  SEL R153, RZ, 0x1, !P5 ;  /* 0x00000001ff997807 */ /* 0x000fe40006800000 */
[C---:B------:R-:W-:Y:S02]  /*18700*/  FSETP.GT.AND P5, PT, R11.reuse, R164, PT ;  /* 0x000000a40b00720b */ /* 0x040fe40003fa4000 */
[----:B------:R-:W-:Y:S01]  /*18710*/  SEL R214, RZ, 0x1, !P3 ;  /* 0x00000001ffd67807 */ /* 0x000fe20005800000 */
[----:B------:R-:W-:Y:S01]  /*18720*/  IMAD.IADD R86, R86, 0x1, R153 ;  /* 0x0000000156567824 */ /* 0x000fe200078e0299 */
[----:B------:R-:W-:Y:S01]  /*18730*/  FSETP.GT.AND P3, PT, R11, R166, PT ;  /* 0x000000a60b00720b */ /* 0x000fe20003f64000 */
[----:B0-----:R-:W-:Y:S01]  /*18740*/  UIADD3 UR27, UPT, UPT, UR27, 0x380, URZ ;  /* 0x000003801b1b7890 */ /* 0x001fe2000fffe0ff */
[----:B------:R-:W-:Y:S01]  /*18750*/  SEL R87, R87, RZ, P5 ;  /* 0x000000ff57577207 */ /* 0x000fe20002800000 */
[----:B------:R-:W-:Y:S01]  /*18760*/  IMAD.IADD R51, R51, 0x1, R214 ;  /* 0x0000000133337824 */ /* 0x000fe200078e02d6 */
[----:B------:R-:W-:Y:S01]  /*18770*/  FSETP.GT.AND P5, PT, R11, R160, !P5 ;  /* 0x000000a00b00720b */ /* 0x000fe20006fa4000 */
[----:B-1----:R-:W-:Y:S01]  /*18780*/  UIADD3 UR26, UPT, UPT, UR26, 0x389, URZ ;  /* 0x000003891a1a7890 */ /* 0x002fe2000fffe0ff */
[----:B------:R-:W-:-:S02]  /*18790*/  SEL R23, R23, RZ, P3 ;  /* 0x000000ff17177207 */ /* 0x000fc40001800000 */
[C---:B------:R-:W-:Y:S02]  /*187a0*/  FSETP.GT.AND P3, PT, R11.reuse, R162, !P3 ;  /* 0x000000a20b00720b */ /* 0x040fe40005f64000 */
[----:B------:R-:W-:Y:S02]  /*187b0*/  SEL R166, RZ, 0x1, !P5 ;  /* 0x00000001ffa67807 */ /* 0x000fe40006800000 */
[----:B------:R-:W-:Y:S02]  /*187c0*/  FSETP.GT.AND P5, PT, R11, R154, PT ;  /* 0x0000009a0b00720b */ /* 0x000fe40003fa4000 */
[----:B------:R-:W-:Y:S01]  /*187d0*/  SEL R212, RZ, 0x1, !P3 ;  /* 0x00000001ffd47807 */ /* 0x000fe20005800000 */
[----:B------:R-:W-:Y:S01]  /*187e0*/  IMAD.IADD R87, R87, 0x1, R166 ;  /* 0x0000000157577824 */ /* 0x000fe200078e02a6 */
[----:B------:R-:W-:Y:S02]  /*187f0*/  FSETP.GT.AND P3, PT, R11, R156, PT ;  /* 0x0000009c0b00720b */ /* 0x000fe40003f64000 */
[----:B------:R-:W-:Y:S01]  /*18800*/  SEL R84, R84, RZ, P5 ;  /* 0x000000ff54547207 */ /* 0x000fe20002800000 */
[----:B------:R-:W-:Y:S01]  /*18810*/  IMAD.IADD R23, R23, 0x1, R212 ;  /* 0x0000000117177824 */ /* 0x000fe200078e02d4 */
[----:B------:R-:W-:-:S02]  /*18820*/  FSETP.GT.AND P5, PT, R11, R148, !P5 ;  /* 0x000000940b00720b */ /* 0x000fc40006fa4000 */
[----:B------:R-:W-:Y:S02]  /*18830*/  SEL R48, R48, RZ, P3 ;  /* 0x000000ff30307207 */ /* 0x000fe40001800000 */
[C---:B------:R-:W-:Y:S02]  /*18840*/  FSETP.GT.AND P3, PT, R11.reuse, R152, !P3 ;  /* 0x000000980b00720b */ /* 0x040fe40005f64000 */
[----:B------:R-:W-:Y:S02]  /*18850*/  SEL R149, RZ, 0x1, !P5 ;  /* 0x00000001ff957807 */ /* 0x000fe40006800000 */
[C---:B------:R-:W-:Y:S02]  /*18860*/  FSETP.GT.AND P5, PT, R11.reuse, R144, PT ;  /* 0x000000900b00720b */ /* 0x040fe40003fa4000 */
[----:B------:R-:W-:Y:S01]  /*18870*/  SEL R151, RZ, 0x1, !P3 ;  /* 0x00000001ff977807 */ /* 0x000fe20005800000 */
[----:B------:R-:W-:Y:S01]  /*18880*/  IMAD.IADD R84, R84, 0x1, R149 ;  /* 0x0000000154547824 */ /* 0x000fe200078e0295 */
[----:B------:R-:W-:-:S02]  /*18890*/  FSETP.GT.AND P3, PT, R11, R146, PT ;  /* 0x000000920b00720b */ /* 0x000fc40003f64000 */
[----:B------:R-:W-:Y:S01]  /*188a0*/  SEL R85, R85, RZ, P5 ;  /* 0x000000ff55557207 */ /* 0x000fe20002800000 */
[----:B------:R-:W-:Y:S01]  /*188b0*/  IMAD.IADD R48, R48, 0x1, R151 ;  /* 0x0000000130307824 */ /* 0x000fe200078e0297 */
[----:B------:R-:W-:Y:S02]  /*188c0*/  FSETP.GT.AND P5, PT, R11, R138, !P5 ;  /* 0x0000008a0b00720b */ /* 0x000fe40006fa4000 */
[----:B------:R-:W-:Y:S02]  /*188d0*/  SEL R31, R31, RZ, P3 ;  /* 0x000000ff1f1f7207 */ /* 0x000fe40001800000 */
[C---:B------:R-:W-:Y:S02]  /*188e0*/  FSETP.GT.AND P3, PT, R11.reuse, R142, !P3 ;  /* 0x0000008e0b00720b */ /* 0x040fe40005f64000 */
[----:B------:R-:W-:Y:S02]  /*188f0*/  SEL R208, RZ, 0x1, !P5 ;  /* 0x00000001ffd07807 */ /* 0x000fe40006800000 */
[----:B------:R-:W-:-:S02]  /*18900*/  FSETP.GT.AND P5, PT, R11, R132, PT ;  /* 0x000000840b00720b */ /* 0x000fc40003fa4000 */
[----:B------:R-:W-:Y:S01]  /*18910*/  SEL R210, RZ, 0x1, !P3 ;  /* 0x00000001ffd27807 */ /* 0x000fe20005800000 */
[----:B------:R-:W-:Y:S01]  /*18920*/  IMAD.IADD R85, R85, 0x1, R208 ;  /* 0x0000000155557824 */ /* 0x000fe200078e02d0 */
[----:B------:R-:W-:Y:S02]  /*18930*/  FSETP.GT.AND P3, PT, R11, R136, PT ;  /* 0x000000880b00720b */ /* 0x000fe40003f64000 */
[----:B------:R-:W-:Y:S01]  /*18940*/  SEL R82, R82, RZ, P5 ;  /* 0x000000ff52527207 */ /* 0x000fe20002800000 */
[----:B------:R-:W-:Y:S01]  /*18950*/  IMAD.IADD R31, R31, 0x1, R210 ;  /* 0x000000011f1f7824 */ /* 0x000fe200078e02d2 */
[----:B------:R-:W-:Y:S02]  /*18960*/  FSETP.GT.AND P5, PT, R11, R78, !P5 ;  /* 0x0000004e0b00720b */ /* 0x000fe40006fa4000 */
[----:B------:R-:W-:Y:S01]  /*18970*/  I2FP.F32.S32 R74, UR5 ;  /* 0x00000005004a7c45 */ /* 0x000fe20008201400 */
[----:B------:R-:W0:Y:S01]  /*18980*/  LDCU UR5, c[0x0][0x390] ;  /* 0x00007200ff0577ac */ /* 0x000e220008000800 */
[----:B------:R-:W-:-:S02]  /*18990*/  SEL R49, R49, RZ, P3 ;  /* 0x000000ff31317207 */ /* 0x000fc40001800000 */
[C---:B------:R-:W-:Y:S02]  /*189a0*/  FSETP.GT.AND P3, PT, R11.reuse, R80, !P3 ;  /* 0x000000500b00720b */ /* 0x040fe40005f64000 */
[----:B------:R-:W-:Y:S02]  /*189b0*/  SEL R147, RZ, 0x1, !P5 ;  /* 0x00000001ff937807 */ /* 0x000fe40006800000 */
[----:B------:R-:W-:Y:S01]  /*189c0*/  I2FP.F32.S32 R175, UR15 ;  /* 0x0000000f00af7c45 */ /* 0x000fe20008201400 */
[----:B------:R-:W-:Y:S01]  /*189d0*/  UIADD3 UR15, UPT, UPT, UR49, 0xd9, URZ ;  /* 0x000000d9310f7890 */ /* 0x000fe2000fffe0ff */
[C---:B------:R-:W-:Y:S01]  /*189e0*/  FSETP.GT.AND P5, PT, R11.reuse, R74, PT ;  /* 0x0000004a0b00720b */ /* 0x040fe20003fa4000 */
[----:B------:R-:W-:Y:S01]  /*189f0*/  IMAD.IADD R82, R82, 0x1, R147 ;  /* 0x0000000152527824 */ /* 0x000fe200078e0293 */
[----:B------:R-:W-:Y:S02]  /*18a00*/  SEL R164, RZ, 0x1, !P3 ;  /* 0x00000001ffa47807 */ /* 0x000fe40005800000 */
[----:B------:R-:W-:-:S02]  /*18a10*/  FSETP.GT.AND P3, PT, R11, R76, PT ;  /* 0x0000004c0b00720b */ /* 0x000fc40003f64000 */
[----:B------:R-:W-:Y:S01]  /*18a20*/  SEL R83, R83, RZ, P5 ;  /* 0x000000ff53537207 */ /* 0x000fe20002800000 */
[----:B------:R-:W-:Y:S01]  /*18a30*/  IMAD.IADD R49, R49, 0x1, R164 ;  /* 0x0000000131317824 */ /* 0x000fe200078e02a4 */
[----:B------:R-:W-:Y:S01]  /*18a40*/  FSETP.GT.AND P5, PT, R11, R42, !P5 ;  /* 0x0000002a0b00720b */ /* 0x000fe20006fa4000 */
[----:B0-----:R-:W-:Y:S01]  /*18a50*/  UIADD3 UR5, UPT, UPT, UR5, 0x3c1, URZ ;  /* 0x000003c105057890 */ /* 0x001fe2000fffe0ff */
[----:B------:R-:W-:Y:S01]  /*18a60*/  I2FP.F32.S32 R42, UR15 ;  /* 0x0000000f002a7c45 */ /* 0x000fe20008201400 */
[----:B------:R-:W-:Y:S01]  /*18a70*/  UIADD3 UR15, UPT, UPT, UR49, 0xd8, URZ ;  /* 0x000000d8310f7890 */ /* 0x000fe2000fffe0ff */
[----:B------:R-:W-:Y:S02]  /*18a80*/  SEL R7, R7, RZ, P3 ;  /* 0x000000ff07077207 */ /* 0x000fe40001800000 */
[----:B------:R-:W-:Y:S02]  /*18a90*/  FSETP.GT.AND P3, PT, R11, R44, !P3 ;  /* 0x0000002c0b00720b */ /* 0x000fe40005f64000 */
[----:B------:R-:W-:-:S02]  /*18aa0*/  SEL R91, R91, RZ, P6 ;  /* 0x000000ff5b5b7207 */ /* 0x000fc40003000000 */
[----:B------:R-:W-:Y:S01]  /*18ab0*/  I2FP.F32.S32 R221, UR14 ;  /* 0x0000000e00dd7c45 */ /* 0x000fe20008201400 */
[----:B------:R-:W-:Y:S01]  /*18ac0*/  UIADD3 UR14, UPT, UPT, UR49, 0xe1, URZ ;  /* 0x000000e1310e7890 */ /* 0x000fe2000fffe0ff */
[----:B------:R-:W-:Y:S01]  /*18ad0*/  FSETP.GT.AND P6, PT, R11, R30, PT ;  /* 0x0000001e0b00720b */ /* 0x000fe20003fc4000 */
[----:B------:R-:W-:Y:S01]  /*18ae0*/  IMAD.IADD R91, R91, 0x1, R170 ;  /* 0x000000015b5b7824 */ /* 0x000fe200078e02aa */
[----:B------:R-:W-:Y:S02]  /*18af0*/  SEL R162, RZ, 0x1, !P3 ;  /* 0x00000001ffa27807 */ /* 0x000fe40005800000 */
[----:B------:R-:W-:Y:S01]  /*18b00*/  I2FP.F32.S32 R30, UR15 ;  /* 0x0000000f001e7c45 */ /* 0x000fe20008201400 */
[----:B------:R-:W-:Y:S01]  /*18b10*/  UIADD3 UR15, UPT, UPT, UR49, 0xe9, URZ ;  /* 0x000000e9310f7890 */ /* 0x000fe2000fffe0ff */
[----:B------:R-:W-:Y:S01]  /*18b20*/  FSETP.GT.AND P3, PT, R11, R42, PT ;  /* 0x0000002a0b00720b */ /* 0x000fe20003f64000 */
[----:B------:R-:W-:Y:S01]  /*18b30*/  IMAD.IADD R7, R7, 0x1, R162 ;  /* 0x0000000107077824 */ /* 0x000fe200078e02a2 */
[----:B------:R-:W-:-:S02]  /*18b40*/  SEL R160, RZ, 0x1, !P5 ;  /* 0x00000001ffa07807 */ /* 0x000fc40006800000 */
[----:B------:R-:W-:Y:S02]  /*18b50*/  FSETP.GT.AND P5, PT, R11, R28, !P6 ;  /* 0x0000001c0b00720b */ /* 0x000fe400077a4000 */
[----:B------:R-:W-:Y:S01]  /*18b60*/  SEL R16, R16, RZ, P3 ;  /* 0x000000ff10107207 */ /* 0x000fe20001800000 */
[----:B------:R-:W-:Y:S01]  /*18b70*/  IMAD.IADD R83, R83, 0x1, R160 ;  /* 0x0000000153537824 */ /* 0x000fe200078e02a0 */
[----:B------:R-:W-:Y:S01]  /*18b80*/  I2FP.F32.S32 R28, UR14 ;  /* 0x0000000e001c7c45 */ /* 0x000fe20008201400 */
[----:B------:R-:W-:Y:S01]  /*18b90*/  UIADD3 UR14, UPT, UPT, UR49, 0xe0, URZ ;  /* 0x000000e0310e7890 */ /* 0x000fe2000fffe0ff */
[----:B------:R-:W-:Y:S02]  /*18ba0*/  FSETP.GT.AND P3, PT, R11, R30, !P3 ;  /* 0x0000001e0b00720b */ /* 0x000fe40005f64000 */
[----:B------:R-:W-:Y:S01]  /*18bb0*/  I2FP.F32.S32 R30, UR15 ;  /* 0x0000000f001e7c45 */ /* 0x000fe20008201400 */
[----:B------:R-:W-:Y:S01]  /*18bc0*/  UIADD3 UR15, UPT, UPT, UR49, 0xe8, URZ ;  /* 0x000000e8310f7890 */ /* 0x000fe2000fffe0ff */
[----:B------:R-:W-:-:S02]  /*18bd0*/  SEL R145, RZ, 0x1, !P5 ;  /* 0x00000001ff917807 */ /* 0x000fc40006800000 */
[C---:B------:R-:W-:Y:S02]  /*18be0*/  FSETP.GT.AND P5, PT, R11.reuse, R28, PT ;  /* 0x0000001c0b00720b */ /* 0x040fe40003fa4000 */
[----:B------:R-:W-:Y:S02]  /*18bf0*/  SEL R46, R46, RZ, P6 ;  /* 0x000000ff2e2e7207 */ /* 0x000fe40003000000 */
[----:B------:R-:W-:Y:S01]  /*18c00*/  I2FP.F32.S32 R28, UR14 ;  /* 0x0000000e001c7c45 */ /* 0x000fe20008201400 */
[----:B------:R-:W-:Y:S01]  /*18c10*/  UIADD3 UR14, UPT, UPT, UR49, 0xf1, URZ ;  /* 0x000000f1310e7890 */ /* 0x000fe2000fffe0ff */
[----:B------:R-:W-:Y:S01]  /*18c20*/  FSETP.GT.AND P6, PT, R11, R30, PT ;  /* 0x0000001e0b00720b */ /* 0x000fe20003fc4000 */
[----:B------:R-:W-:Y:S01]  /*18c30*/  IMAD.IADD R46, R46, 0x1, R145 ;  /* 0x000000012e2e7824 */ /* 0x000fe200078e0291 */
[----:B------:R-:W-:Y:S01]  /*18c40*/  I2FP.F32.S32 R30, UR15 ;  /* 0x0000000f001e7c45 */ /* 0x000fe20008201400 */
[----:B------:R-:W-:Y:S01]  /*18c50*/  UIADD3 UR15, UPT, UPT, UR49, 0xf9, URZ ;  /* 0x000000f9310f7890 */ /* 0x000fe2000fffe0ff */
        /* <DEDUP_REMOVED lines=10> */
[----:B------:R-:W-:Y:S02]  /*18d00*/  FSETP.GT.AND P3, PT, R11, R28, PT ;  /* 0x0000001c0b00720b */ /* 0x000fe40003f64000 */
[----:B------:R-:W-:Y:S01]  /*18d10*/  SEL R154, RZ, 0x1, !P5 ;  /* 0x00000001ff9a7807 */ /* 0x000fe20006800000 */
[----:B------:R-:W-:Y:S01]  /*18d20*/  IMAD.IADD R13, R13, 0x1, R156 ;  /* 0x000000010d0d7824 */ /* 0x000fe200078e029c */
[----:B------:R-:W-:Y:S01]  /*18d30*/  I2FP.F32.S32 R28, UR14 ;  /* 0x0000000e001c7c45 */ /* 0x000fe20008201400 */
[----:B------:R-:W-:Y:S01]  /*18d40*/  UIADD3 UR14, UPT, UPT, UR49, 0x101, URZ ;  /* 0x00000101310e7890 */ /* 0x000fe2000fffe0ff */
[----:B------:R-:W-:Y:S02]  /*18d50*/  FSETP.GT.AND P5, PT, R11, R30, PT ;  /* 0x0000001e0b00720b */ /* 0x000fe40003fa4000 */
[----:B------:R-:W-:Y:S01]  /*18d60*/  I2FP.F32.S32 R30, UR15 ;  /* 0x0000000f001e7c45 */ /* 0x000fe20008201400 */
[----:B------:R-:W-:Y:S01]  /*18d70*/  UIADD3 UR15, UPT, UPT, UR49, 0x109, URZ ;  /* 0x00000109310f7890 */ /* 0x000fe2000fffe0ff */
[----:B------:R-:W-:-:S02]  /*18d80*/  SEL R65, R65, RZ, P3 ;  /* 0x000000ff41417207 */ /* 0x000fc40001800000 */
[C---:B------:R-:W-:Y:S02]  /*18d90*/  FSETP.GT.AND P3, PT, R11.reuse, R28, !P3 ;  /* 0x0000001c0b00720b */ /* 0x040fe40005f64000 */
[----:B------:R-:W-:Y:S02]  /*18da0*/  SEL R114, R114, RZ, P5 ;  /* 0x000000ff72727207 */ /* 0x000fe40002800000 */
        /* <DEDUP_REMOVED lines=11> */
[----:B------:R-:W-:Y:S01]  /*18e60*/  FSETP.GT.AND P5, PT, R11, R30, PT ;  /* 0x0000001e0b00720b */ /* 0x000fe20003fa4000 */
[----:B------:R-:W-:Y:S01]  /*18e70*/  IMAD.IADD R114, R114, 0x1, R141 ;  /* 0x0000000172727824 */ /* 0x000fe200078e028d */
[----:B------:R-:W-:Y:S01]  /*18e80*/  I2FP.F32.S32 R30, UR15 ;  /* 0x0000000f001e7c45 */ /* 0x000fe20008201400 */
[----:B------:R-:W-:Y:S01]  /*18e90*/  UIADD3 UR15, UPT, UPT, UR49, 0x119, URZ ;  /* 0x00000119310f7890 */ /* 0x000fe2000fffe0ff */
[----:B------:R-:W-:-:S02]  /*18ea0*/  SEL R6, R6, RZ, P3 ;  /* 0x000000ff06067207 */ /* 0x000fc40001800000 */
[----:B------:R-:W-:Y:S02]  /*18eb0*/  FSETP.GT.AND P3, PT, R11, R28, !P3 ;  /* 0x0000001c0b00720b */ /* 0x000fe40005f64000 */
[----:B------:R-:W-:Y:S02]  /*18ec0*/  SEL R115, R115, RZ, P5 ;  /* 0x000000ff73737207 */ /* 0x000fe40002800000 */
[----:B------:R-:W-:Y:S01]  /*18ed0*/  I2FP.F32.S32 R28, UR14 ;  /* 0x0000000e001c7c45 */ /* 0x000fe20008201400 */
[----:B------:R-:W-:Y:S01]  /*18ee0*/  UIADD3 UR14, UPT, UPT, UR49, 0x110, URZ ;  /* 0x00000110310e7890 */ /* 0x000fe2000fffe0ff */
[----:B------:R-:W-:Y:S02]  /*18ef0*/  FSETP.GT.AND P5, PT, R11, R30, !P5 ;  /* 0x0000001e0b00720b */ /* 0x000fe40006fa4000 */
[----:B------:R-:W-:Y:S01]  /*18f00*/  I2FP.F32.S32 R30, UR15 ;  /* 0x0000000f001e7c45 */ /* 0x000fe20008201400 */
[----:B------:R-:W-:Y:S01]  /*18f10*/  UIADD3 UR15, UPT, UPT, UR49, 0x118, URZ ;  /* 0x00000118310f7890 */ /* 0x000fe2000fffe0ff */
[----:B------:R-:W-:-:S02]  /*18f20*/  SEL R139, RZ, 0x1, !P3 ;  /* 0x00000001ff8b7807 */ /* 0x000fc40005800000 */
[C---:B------:R-:W-:Y:S02]  /*18f30*/  FSETP.GT.AND P3, PT, R11.reuse, R28, PT ;  /* 0x0000001c0b00720b */ /* 0x040fe40003f64000 */
        /* <DEDUP_REMOVED lines=220> */
[----:B------:R-:W-:Y:S01]  /*19d00*/  I2FP.F32.S32 R0, UR25 ;  /* 0x0000001900007c45 */ /* 0x000fe20008201400 */
[----:B------:R-:W-:Y:S01]  /*19d10*/  IMAD.IADD R103, R103, 0x1, R42 ;  /* 0x0000000167677824 */ /* 0x000fe200078e022a */
[----:B------:R-:W-:Y:S01]  /*19d20*/  FSETP.GT.AND P5, PT, R11, R30, PT ;  /* 0x0000001e0b00720b */ /* 0x000fe20003fa4000 */
[----:B------:R-:W0:Y:S01]  /*19d30*/  LDCU UR25, c[0x0][0x390] ;  /* 0x00007200ff1977ac */ /* 0x000e220008000800 */
[----:B------:R-:W-:-:S02]  /*19d40*/  I2FP.F32.S32 R0, UR24 ;  /* 0x0000001800007c45 */ /* 0x000fc40008201400 */
[----:B------:R-:W-:Y:S01]  /*19d50*/  I2FP.F32.S32 R30, UR15 ;  /* 0x0000000f001e7c45 */ /* 0x000fe20008201400 */
[----:B------:R-:W-:Y:S01]  /*19d60*/  UIADD3 UR15, UPT, UPT, UR49, 0x1e9, URZ ;  /* 0x000001e9310f7890 */ /* 0x000fe2000fffe0ff */
[----:B------:R-:W-:Y:S01]  /*19d70*/  I2FP.F32.S32 R0, UR22 ;  /* 0x0000001600007c45 */ /* 0x000fe20008201400 */
[----:B------:R-:W1:Y:S01]  /*19d80*/  LDCU UR22, c[0x0][0x390] ;  /* 0x00007200ff1677ac */ /* 0x000e620008000800 */
[----:B------:R-:W-:Y:S02]  /*19d90*/  I2FP.F32.S32 R0, UR21 ;  /* 0x0000001500007c45 */ /* 0x000fe40008201400 */
[----:B------:R-:W-:Y:S01]  /*19da0*/  I2FP.F32.S32 R0, UR19 ;  /* 0x0000001300007c45 */ /* 0x000fe20008201400 */
[----:B------:R-:W2:Y:S01]  /*19db0*/  LDCU UR19, c[0x0][0x390] ;  /* 0x00007200ff1377ac */ /* 0x000ea20008000800 */
[----:B------:R-:W-:Y:S02]  /*19dc0*/  SEL R56, R56, RZ, P3 ;  /* 0x000000ff38387207 */ /* 0x000fe40001800000 */
[----:B------:R-:W-:Y:S01]  /*19dd0*/  I2FP.F32.S32 R0, UR18 ;  /* 0x0000001200007c45 */ /* 0x000fe20008201400 */
[----:B------:R-:W3:Y:S01]  /*19de0*/  LDCU UR24, c[0x0][0x390] ;  /* 0x00007200ff1877ac */ /* 0x000ee20008000800 */
[----:B------:R-:W-:-:S02]  /*19df0*/  FSETP.GT.AND P3, PT, R11, R28, !P3 ;  /* 0x0000001c0b00720b */ /* 0x000fc40005f64000 */
[----:B------:R-:W-:Y:S01]  /*19e00*/  SEL R100, R100, RZ, P5 ;  /* 0x000000ff64647207 */ /* 0x000fe20002800000 */
[----:B0-----:R-:W-:Y:S01]  /*19e10*/  UIADD3 UR25, UPT, UPT, UR25, 0x256, URZ ;  /* 0x0000025619197890 */ /* 0x001fe2000fffe0ff */
[----:B------:R-:W-:Y:S01]  /*19e20*/  I2FP.F32.S32 R28, UR14 ;  /* 0x0000000e001c7c45 */ /* 0x000fe20008201400 */
[----:B------:R-:W-:Y:S01]  /*19e30*/  UIADD3 UR14, UPT, UPT, UR49, 0x1e0, URZ ;  /* 0x000001e0310e7890 */ /* 0x000fe2000fffe0ff */
[----:B------:R-:W-:Y:S01]  /*19e40*/  I2FP.F32.S32 R0, UR16 ;  /* 0x0000001000007c45 */ /* 0x000fe20008201400 */
[----:B------:R-:W-:Y:S01]  /*19e50*/  UIADD3 UR16, UPT, UPT, UR49, 0x1f1, URZ ;  /* 0x000001f131107890 */ /* 0x000fe2000fffe0ff */
[C---:B------:R-:W-:Y:S01]  /*19e60*/  FSETP.GT.AND P5, PT, R11.reuse, R30, !P5 ;  /* 0x0000001e0b00720b */ /* 0x040fe20006fa4000 */
[----:B-1----:R-:W-:Y:S01]  /*19e70*/  UIADD3 UR22, UPT, UPT, UR22, 0x25e, URZ ;  /* 0x0000025e16167890 */ /* 0x002fe2000fffe0ff */
[----:B------:R-:W-:Y:S01]  /*19e80*/  I2FP.F32.S32 R0, UR75 ;  /* 0x0000004b00007c45 */ /* 0x000fe20008201400 */
[----:B------:R-:W-:Y:S01]  /*19e90*/  UIADD3 UR75, UPT, UPT, UR49, 0x201, URZ ;  /* 0x00000201314b7890 */ /* 0x000fe2000fffe0ff */
[----:B------:R-:W-:Y:S01]  /*19ea0*/  I2FP.F32.S32 R30, UR15 ;  /* 0x0000000f001e7c45 */ /* 0x000fe20008201400 */
[----:B------:R-:W-:Y:S01]  /*19eb0*/  UIADD3 UR15, UPT, UPT, UR49, 0x1e8, URZ ;  /* 0x000001e8310f7890 */ /* 0x000fe2000fffe0ff */
[----:B------:R-:W-:Y:S01]  /*19ec0*/  SEL R43, RZ, 0x1, !P3 ;  /* 0x00000001ff2b7807 */ /* 0x000fe20005800000 */
[----:B--2---:R-:W-:Y:S01]  /*19ed0*/  UIADD3 UR19, UPT, UPT, UR19, 0x266, URZ ;  /* 0x0000026613137890 */ /* 0x004fe2000fffe0ff */
[C---:B------:R-:W-:Y:S01]  /*19ee0*/  FSETP.GT.AND P3, PT, R11.reuse, R28, PT ;  /* 0x0000001c0b00720b */ /* 0x040fe20003f64000 */
[----:B------:R-:W0:Y:S01]  /*19ef0*/  LDCU UR21, c[0x0][0x390] ;  /* 0x00007200ff1577ac */ /* 0x000e220008000800 */
[----:B------:R-:W-:Y:S01]  /*19f00*/  I2FP.F32.S32 R0, UR10 ;  /* 0x0000000a00007c45 */ /* 0x000fe20008201400 */
[----:B------:R-:W-:Y:S01]  /*19f10*/  IMAD.IADD R56, R56, 0x1, R43 ;  /* 0x0000000138387824 */ /* 0x000fe200078e022b */
[----:B------:R-:W-:Y:S01]  /*19f20*/  SEL R29, RZ, 0x1, !P5 ;  /* 0x00000001ff1d7807 */ /* 0x000fe20006800000 */
[----:B------:R-:W-:Y:S01]  /*19f30*/  UIADD3 UR10, UPT, UPT, UR49, 0x200, URZ ;  /* 0x00000200310a7890 */ /* 0x000fe2000fffe0ff */
[----:B------:R-:W-:Y:S01]  /*19f40*/  I2FP.F32.S32 R28, UR14 ;  /* 0x0000000e001c7c45 */ /* 0x000fe20008201400 */
[----:B------:R-:W-:Y:S01]  /*19f50*/  UIADD3 UR14, UPT, UPT, UR49, 0x1f0, URZ ;  /* 0x000001f0310e7890 */ /* 0x000fe2000fffe0ff */
[C---:B------:R-:W-:Y:S01]  /*19f60*/  FSETP.GT.AND P5, PT, R11.reuse, R30, PT ;  /* 0x0000001e0b00720b */ /* 0x040fe20003fa4000 */
[----:B------:R-:W-:Y:S01]  /*19f70*/  IMAD.IADD R100, R100, 0x1, R29 ;  /* 0x0000000164647824 */ /* 0x000fe200078e021d */
[----:B------:R-:W-:Y:S01]  /*19f80*/  I2FP.F32.S32 R158, UR75 ;  /* 0x0000004b009e7c45 */ /* 0x000fe20008201400 */
[----:B------:R-:W-:Y:S01]  /*19f90*/  UIADD3 UR75, UPT, UPT, UR49, 0x209, URZ ;  /* 0x00000209314b7890 */ /* 0x000fe2000fffe0ff */
[----:B------:R-:W-:Y:S01]  /*19fa0*/  I2FP.F32.S32 R30, UR15 ;  /* 0x0000000f001e7c45 */ /* 0x000fe20008201400 */
[----:B------:R-:W-:Y:S01]  /*19fb0*/  UIADD3 UR15, UPT, UPT, UR49, 0x1f9, URZ ;  /* 0x000001f9310f7890 */ /* 0x000fe2000fffe0ff */
[----:B------:R-:W-:Y:S01]  /*19fc0*/  SEL R34, R34, RZ, P3 ;  /* 0x000000ff22227207 */ /* 0x000fe20001800000 */
[----:B------:R-:W1:Y:S01]  /*19fd0*/  LDCU UR18, c[0x0][0x390] ;  /* 0x00007200ff1277ac */ /* 0x000e620008000800 */
[----:B------:R-:W-:-:S02]  /*19fe0*/  FSETP.GT.AND P3, PT, R11, R28, !P3 ;  /* 0x0000001c0b00720b */ /* 0x000fc40005f64000 */
[----:B------:R-:W-:Y:S01]  /*19ff0*/  FSETP.GT.AND P1, PT, R11, R158, PT ;  /* 0x0000009e0b00720b */ /* 0x000fe20003f24000 */
[----:B---3--:R-:W-:Y:S01]  /*1a000*/  UIADD3 UR24, UPT, UPT, UR24, 0x254, URZ ;  /* 0x0000025418187890 */ /* 0x008fe2000fffe0ff */
[----:B------:R-:W-:Y:S01]  /*1a010*/  I2FP.F32.S32 R28, UR16 ;  /* 0x00000010001c7c45 */ /* 0x000fe20008201400 */
[----:B------:R-:W2:Y:S01]  /*1a020*/  LDCU UR16, c[0x0][0x390] ;  /* 0x00007200ff1077ac */ /* 0x000ea20008000800 */
[----:B------:R-:W-:Y:S02]  /*1a030*/  I2FP.F32.S32 R26, UR10 ;  /* 0x0000000a001a7c45 */ /* 0x000fe40008201400 */
[----:B------:R-:W-:Y:S01]  /*1a040*/  SEL R101, R101, RZ, P5 ;  /* 0x000000ff65657207 */ /* 0x000fe20002800000 */
[----:B------:R-:W-:Y:S01]  /*1a050*/  UIADD3 UR10, UPT, UPT, UR49, 0x208, URZ ;  /* 0x00000208310a7890 */ /* 0x000fe2000fffe0ff */
[----:B------:R-:W-:Y:S01]  /*1a060*/  I2FP.F32.S32 R234, UR14 ;  /* 0x0000000e00ea7c45 */ /* 0x000fe20008201400 */
[----:B------:R-:W-:Y:S01]  /*1a070*/  UIADD3 UR14, UPT, UPT, UR49, 0x1f8, URZ ;  /* 0x000001f8310e7890 */ /* 0x000fe2000fffe0ff */
[----:B------:R-:W-:Y:S01]  /*1a080*/  SEL R117, R117, RZ, P6 ;  /* 0x000000ff75757207 */ /* 0x000fe20003000000 */
[----:B0-----:R-:W-:Y:S01]  /*1a090*/  UIADD3 UR21, UPT, UPT, UR21, 0x25c, URZ ;  /* 0x0000025c15157890 */ /* 0x001fe2000fffe0ff */
[----:B------:R-:W-:-:S02]  /*1a0a0*/  FSETP.GT.AND P5, PT, R11, R30, !P5 ;  /* 0x0000001e0b00720b */ /* 0x000fc40006fa4000 */
[----:B------:R-:W-:Y:S01]  /*1a0b0*/  I2FP.F32.S32 R192, UR13 ;  /* 0x0000000d00c07c45 */ /* 0x000fe20008201400 */
[----:B------:R-:W-:Y:S01]  /*1a0c0*/  UIADD3 UR13, UPT, UPT, UR6, 0x37f, URZ ;  /* 0x0000037f060d7890 */ /* 0x000fe2000fffe0ff */
[----:B------:R-:W-:Y:S01]  /*1a0d0*/  I2FP.F32.S32 R236, UR15 ;  /* 0x0000000f00ec7c45 */ /* 0x000fe20008201400 */
[----:B------:R-:W-:Y:S01]  /*1a0e0*/  UIADD3 UR6, UPT, UPT, UR6, 0x2ff, URZ ;  /* 0x000002ff06067890 */ /* 0x000fe2000fffe0ff */
[----:B------:R-:W-:Y:S01]  /*1a0f0*/  SEL R21, RZ, 0x1, !P3 ;  /* 0x00000001ff157807 */ /* 0x000fe20005800000 */
[----:B------:R-:W-:Y:S01]  /*1a100*/  IMAD.IADD R117, R117, 0x1, R154 ;  /* 0x0000000175757824 */ /* 0x000fe200078e029a */
[----:B------:R-:W-:Y:S01]  /*1a110*/  FSETP.GT.AND P6, PT, R11, R196, PT ;  /* 0x000000c40b00720b */ /* 0x000fe20003fc4000 */
[----:B--2---:R-:W-:Y:S01]  /*1a120*/  UIADD3 UR16, UPT, UPT, UR16, 0x26e, URZ ;  /* 0x0000026e10107890 */ /* 0x004fe2000fffe0ff */
[----:B------:R-:W-:Y:S01]  /*1a130*/  SEL R5, R5, RZ, P1 ;  /* 0x000000ff05057207 */ /* 0x000fe20000800000 */
[----:B------:R-:W-:Y:S01]  /*1a140*/  IMAD.IADD R34, R34, 0x1, R21 ;  /* 0x0000000122227824 */ /* 0x000fe200078e0215 */
[C---:B------:R-:W-:Y:S01]  /*1a150*/  FSETP.GT.AND P3, PT, R11.reuse, R28, PT ;  /* 0x0000001c0b00720b */ /* 0x040fe20003f64000 */
[----:B------:R-:W0:Y:S01]  /*1a160*/  LDCU UR15, c[0x0][0x390] ;  /* 0x00007200ff0f77ac */ /* 0x000e220008000800 */
[----:B------:R-:W-:-:S02]  /*1a170*/  FSETP.GT.AND P1, PT, R11, R26, !P1 ;  /* 0x0000001a0b00720b */ /* 0x000fc40004f24000 */
[----:B------:R-:W-:Y:S01]  /*1a180*/  I2FP.F32.S32 R158, UR75 ;  /* 0x0000004b009e7c45 */ /* 0x000fe20008201400 */
[----:B------:R-:W-:Y:S01]  /*1a190*/  UIADD3 UR75, UPT, UPT, UR49, 0x211, URZ ;  /* 0x00000211314b7890 */ /* 0x000fe2000fffe0ff */
[----:B------:R-:W-:Y:S01]  /*1a1a0*/  SEL R30, RZ, 0x1, !P5 ;  /* 0x00000001ff1e7807 */ /* 0x000fe20006800000 */
[----:B-1----:R-:W-:Y:S01]  /*1a1b0*/  UIADD3 UR18, UPT, UPT, UR18, 0x264, URZ ;  /* 0x0000026412127890 */ /* 0x002fe2000fffe0ff */
[----:B------:R-:W-:Y:S01]  /*1a1c0*/  I2FP.F32.S32 R134, UR66 ;  /* 0x0000004200867c45 */ /* 0x000fe20008201400 */
[----:B------:R-:W1:Y:S01]  /*1a1d0*/  LDCU UR66, c[0x0][0x390] ;  /* 0x00007200ff4277ac */ /* 0x000e620008000800 */
[----:B------:R-:W-:Y:S01]  /*1a1e0*/  FSETP.GT.AND P5, PT, R11, R236, PT ;  /* 0x000000ec0b00720b */ /* 0x000fe20003fa4000 */
[----:B------:R-:W-:Y:S01]  /*1a1f0*/  IMAD.IADD R101, R101, 0x1, R30 ;  /* 0x0000000165657824 */ /* 0x000fe200078e021e */
[----:B------:R-:W-:Y:S02]  /*1a200*/  SEL R57, R57, RZ, P3 ;  /* 0x000000ff39397207 */ /* 0x000fe40001800000 */
[----:B------:R-:W-:Y:S01]  /*1a210*/  I2FP.F32.S32 R28, UR14 ;  /* 0x0000000e001c7c45 */ /* 0x000fe20008201400 */
[----:B------:R-:W2:Y:S01]  /*1a220*/  LDCU UR14, c[0x0][0x390] ;  /* 0x00007200ff0e77ac */ /* 0x000ea20008000800 */
[----:B------:R-:W-:-:S02]  /*1a230*/  SEL R26, RZ, 0x1, !P1 ;  /* 0x00000001ff1a7807 */ /* 0x000fc40004800000 */
[----:B------:R-:W-:Y:S01]  /*1a240*/  I2FP.F32.S32 R229, UR52 ;  /* 0x0000003400e57c45 */ /* 0x000fe20008201400 */
[----:B------:R-:W3:Y:S01]  /*1a250*/  LDCU UR52, c[0x0][0x390] ;  /* 0x00007200ff3477ac */ /* 0x000ee20008000800 */
[----:B------:R-:W-:Y:S01]  /*1a260*/  FSETP.GT.AND P3, PT, R11, R234, !P3 ;  /* 0x000000ea0b00720b */ /* 0x000fe20005f64000 */
[----:B------:R-:W-:Y:S01]  /*1a270*/  IMAD.IADD R5, R5, 0x1, R26 ;  /* 0x0000000105057824 */ /* 0x000fe200078e021a */
[C---:B------:R-:W-:Y:S01]  /*1a280*/  FSETP.GT.AND P1, PT, R11.reuse, R158, PT ;  /* 0x0000009e0b00720b */ /* 0x040fe20003f24000 */
[----:B0-----:R-:W-:Y:S01]  /*1a290*/  UIADD3 UR15, UPT, UPT, UR15, 0x26c, URZ ;  /* 0x0000026c0f0f7890 */ /* 0x001fe2000fffe0ff */
[----:B------:R-:W-:Y:S01]  /*1a2a0*/  I2FP.F32.S32 R234, UR13 ;  /* 0x0000000d00ea7c45 */ /* 0x000fe20008201400 */
[----:B------:R-:W0:Y:S01]  /*1a2b0*/  LDCU UR13, c[0x0][0x390] ;  /* 0x00007200ff0d77ac */ /* 0x000e220008000800 */
[----:B------:R-:W-:Y:S02]  /*1a2c0*/  I2FP.F32.S32 R20, UR10 ;  /* 0x0000000a00147c45 */ /* 0x000fe40008201400 */
[----:B------:R-:W-:Y:S01]  /*1a2d0*/  SEL R98, R98, RZ, P5 ;  /* 0x000000ff62627207 */ /* 0x000fe20002800000 */
[----:B------:R-:W4:Y:S01]  /*1a2e0*/  LDCU UR10, c[0x0][0x390] ;  /* 0x00007200ff0a77ac */ /* 0x000f220008000800 */
[----:B------:R-:W-:-:S02]  /*1a2f0*/  FSETP.GT.AND P4, PT, R11, R134, PT ;  /* 0x000000860b00720b */ /* 0x000fc40003f84000 */
[----:B------:R-:W-:Y:S01]  /*1a300*/  FSETP.GT.AND P5, PT, R11, R28, !P5 ;  /* 0x0000001c0b00720b */ /* 0x000fe20006fa4000 */
[----:B--2---:R-:W-:Y:S01]  /*1a310*/  UIADD3 UR14, UPT, UPT, UR14, 0x275, URZ ;  /* 0x000002750e0e7890 */ /* 0x004fe2000fffe0ff */
[----:B------:R-:W-:Y:S01]  /*1a320*/  SEL R28, RZ, 0x1, !P3 ;  /* 0x00000001ff1c7807 */ /* 0x000fe20005800000 */
[----:B-1----:R-:W-:Y:S01]  /*1a330*/  UIADD3 UR66, UPT, UPT, UR66, 0x3d9, URZ ;  /* 0x000003d942427890 */ /* 0x002fe2000fffe0ff */
[----:B------:R-:W-:Y:S02]  /*1a340*/  SEL R99, R99, RZ, P1 ;  /* 0x000000ff63637207 */ /* 0x000fe40000800000 */
[----:B------:R-:W-:Y:S01]  /*1a350*/  FSETP.GT.AND P3, PT, R11, R234, PT ;  /* 0x000000ea0b00720b */ /* 0x000fe20003f64000 */
[----:B------:R-:W-:Y:S01]  /*1a360*/  IMAD.IADD R57, R57, 0x1, R28 ;  /* 0x0000000139397824 */ /* 0x000fe200078e021c */
[C---:B------:R-:W-:Y:S02]  /*1a370*/  FSETP.GT.AND P1, PT, R11.reuse, R20, !P1 ;  /* 0x000000140b00720b */ /* 0x040fe40004f24000 */
[----:B------:R-:W-:Y:S01]  /*1a380*/  I2FP.F32.S32 R193, UR63 ;  /* 0x0000003f00c17c45 */ /* 0x000fe20008201400 */
[----:B0-----:R-:W-:Y:S01]  /*1a390*/  UIADD3 UR13, UPT, UPT, UR13, 0x276, URZ ;  /* 0x000002760d0d7890 */ /* 0x001fe2000fffe0ff */
[----:B------:R-:W-:Y:S01]  /*1a3a0*/  I2FP.F32.S32 R234, UR75 ;  /* 0x0000004b00ea7c45 */ /* 0x000fe20008201400 */
[----:B------:R-:W-:Y:S01]  /*1a3b0*/  UIADD3 UR75, UPT, UPT, UR49, 0x210, URZ ;  /* 0x00000210314b7890 */ /* 0x000fe2000fffe0ff */
[----:B------:R-:W-:Y:S01]  /*1a3c0*/  @P6 LOP3.LUT R150, R150, 0x10000000, RZ, 0xfc, !PT ;  /* 0x1000000096966812 */ /* 0x000fe200078efcff */
[----:B----4-:R-:W-:Y:S01]  /*1a3d0*/  UIADD3 UR10, UPT, UPT, UR10, 0x27e, URZ ;  /* 0x0000027e0a0a7890 */ /* 0x010fe2000fffe0ff */
[----:B------:R-:W-:Y:S01]  /*1a3e0*/  SEL R20, RZ, 0x1, !P1 ;  /* 0x00000001ff147807 */ /* 0x000fe20004800000 */
[----:B------:R-:W0:Y:S01]  /*1a3f0*/  LDCU UR63, c[0x0][0x390] ;  /* 0x00007200ff3f77ac */ /* 0x000e220008000800 */
[----:B------:R-:W-:Y:S01]  /*1a400*/  FSETP.GT.AND P1, PT, R11, R193, PT ;  /* 0x000000c10b00720b */ /* 0x000fe20003f24000 */
[----:B------:R-:W-:Y:S01]  /*1a410*/  @P3 VIADD R8, R15, 0x80 ;  /* 0x000000800f083836 */ /* 0x000fe20000000000 */
[----:B------:R-:W-:Y:S01]  /*1a420*/  LOP3.LUT R150, R150, 0xfdffffff, RZ, 0xc0, !PT ;  /* 0xfdffffff96967812 */ /* 0x000fe200078ec0ff */
[----:B------:R-:W-:Y:S01]  /*1a430*/  IMAD.IADD R99, R99, 0x1, R20 ;  /* 0x0000000163637824 */ /* 0x000fe200078e0214 */
[----:B------:R-:W-:Y:S01]  /*1a440*/  I2FP.F32.S32 R158, UR75 ;  /* 0x0000004b009e7c45 */ /* 0x000fe20008201400 */
[----:B------:R-:W-:Y:S01]  /*1a450*/  UIADD3 UR75, UPT, UPT, UR49, 0x219, URZ ;  /* 0x00000219314b7890 */ /* 0x000fe2000fffe0ff */
[----:B------:R-:W-:-:S02]  /*1a460*/  @P4 LOP3.LUT R150, R150, 0x2000000, RZ, 0xfc, !PT ;  /* 0x0200000096964812 */ /* 0x000fc400078efcff */
[----:B------:R-:W-:Y:S01]  /*1a470*/  I2FP.F32.S32 R0, UR11 ;  /* 0x0000000b00007c45 */ /* 0x000fe20008201400 */
[----:B------:R-:W1:Y:S01]  /*1a480*/  LDCU UR11, c[0x0][0x390] ;  /* 0x00007200ff0b77ac */ /* 0x000e620008000800 */
[----:B------:R-:W-:Y:S02]  /*1a490*/  I2FP.F32.S32 R0, UR77 ;  /* 0x0000004d00007c45 */ /* 0x000fe40008201400 */
[----:B------:R-:W-:Y:S01]  /*1a4a0*/  FSETP.GT.AND P0, PT, R11, R234, PT ;  /* 0x000000ea0b00720b */ /* 0x000fe20003f04000 */
[----:B---3--:R-:W-:Y:S01]  /*1a4b0*/  UIADD3 UR77, UPT, UPT, UR52, 0x218, URZ ;  /* 0x00000218344d7890 */ /* 0x008fe2000fffe0ff */
[----:B------:R-:W-:Y:S01]  /*1a4c0*/  LOP3.LUT R150, R150, 0xfeffffff, RZ, 0xc0, !PT ;  /* 0xfeffffff96967812 */ /* 0x000fe200078ec0ff */
[----:B------:R-:W-:Y:S01]  /*1a4d0*/  UIADD3 UR52, UPT, UPT, UR52, 0x21d, URZ ;  /* 0x0000021d34347890 */ /* 0x000fe2000fffe0ff */
[----:B------:R-:W-:Y:S01]  /*1a4e0*/  I2FP.F32.S32 R234, UR75 ;  /* 0x0000004b00ea7c45 */ /* 0x000fe20008201400 */
[----:B------:R-:W2:Y:S01]  /*1a4f0*/  LDCU UR75, c[0x0][0x390] ;  /* 0x00007200ff4b77ac */ /* 0x000ea20008000800 */
[----:B------:R-:W-:-:S02]  /*1a500*/  SEL R54, R54, RZ, P0 ;  /* 0x000000ff36367207 */ /* 0x000fc40000000000 */
[----:B------:R-:W-:Y:S01]  /*1a510*/  @P1 LOP3.LUT R150, R150, 0x1000000, RZ, 0xfc, !PT ;  /* 0x0100000096961812 */ /* 0x000fe200078efcff */
[----:B0-----:R-:W-:Y:S01]  /*1a520*/  UIADD3 UR63, UPT, UPT, UR63, 0x3e1, URZ ;  /* 0x000003e13f3f7890 */ /* 0x001fe2000fffe0ff */
[C---:B------:R-:W-:Y:S02]  /*1a530*/  FSETP.GT.AND P0, PT, R11.reuse, R158, !P0 ;  /* 0x0000009e0b00720b */ /* 0x040fe40004704000 */
[----:B------:R-:W-:Y:S02]  /*1a540*/  FSETP.GT.AND P1, PT, R11, R234, PT ;  /* 0x000000ea0b00720b */ /* 0x000fe40003f24000 */
[----:B------:R-:W-:Y:S01]  /*1a550*/  I2FP.F32.S32 R234, UR77 ;  /* 0x0000004d00ea7c45 */ /* 0x000fe20008201400 */
[----:B-1----:R-:W-:Y:S01]  /*1a560*/  UIADD3 UR11, UPT, UPT, UR11, 0x27d, URZ ;  /* 0x0000027d0b0b7890 */ /* 0x002fe2000fffe0ff */
[----:B------:R-:W-:Y:S01]  /*1a570*/  I2FP.F32.S32 R14, UR62 ;  /* 0x0000003e000e7c45 */ /* 0x000fe20008201400 */
[----:B------:R-:W0:Y:S01]  /*1a580*/  LDCU UR62, c[0x0][0x390] ;  /* 0x00007200ff3e77ac */ /* 0x000e220008000800 */
[----:B------:R-:W-:-:S02]  /*1a590*/  SEL R15, RZ, 0x1, !P0 ;  /* 0x00000001ff0f7807 */ /* 0x000fc40004000000 */
[C---:B------:R-:W-:Y:S01]  /*1a5a0*/  FSETP.GT.AND P0, PT, R11.reuse, R234, !P1 ;  /* 0x000000ea0b00720b */ /* 0x040fe20004f04000 */
[----:B------:R-:W1:Y:S01]  /*1a5b0*/  LDCU UR77, c[0x0][0x390] ;  /* 0x00007200ff4d77ac */ /* 0x000e620008000800 */
[----:B------:R-:W-:Y:S01]  /*1a5c0*/  I2FP.F32.S32 R197, UR60 ;  /* 0x0000003c00c57c45 */ /* 0x000fe20008201400 */
[----:B------:R-:W-:Y:S01]  /*1a5d0*/  IMAD.IADD R54, R54, 0x1, R15 ;  /* 0x0000000136367824 */ /* 0x000fe200078e020f */
[----:B------:R-:W-:Y:S01]  /*1a5e0*/  SEL R96, R96, RZ, P1 ;  /* 0x000000ff60607207 */ /* 0x000fe20000800000 */
[----:B--2---:R-:W-:Y:S01]  /*1a5f0*/  UIADD3 UR75, UPT, UPT, UR75, 0x285, URZ ;  /* 0x000002854b4b7890 */ /* 0x004fe2000fffe0ff */
[C---:B------:R-:W-:Y:S01]  /*1a600*/  FSETP.GT.AND P1, PT, R11.reuse, R14, PT ;  /* 0x0000000e0b00720b */ /* 0x040fe20003f24000 */
[----:B------:R-:W2:Y:S01]  /*1a610*/  LDCU UR60, c[0x0][0x390] ;  /* 0x00007200ff3c77ac */ /* 0x000ea20008000800 */
[----:B------:R-:W-:Y:S02]  /*1a620*/  SEL R14, RZ, 0x1, !P0 ;  /* 0x00000001ff0e7807 */ /* 0x000fe40004000000 */
[----:B------:R-:W-:-:S02]  /*1a630*/  FSETP.GT.AND P0, PT, R11, R197, PT ;  /* 0x000000c50b00720b */ /* 0x000fc40003f04000 */
[----:B------:R-:W-:Y:S01]  /*1a640*/  LOP3.LUT R150, R150, 0xff7fffff, RZ, 0xc0, !PT ;  /* 0xff7fffff96967812 */ /* 0x000fe200078ec0ff */
[----:B------:R-:W-:Y:S01]  /*1a650*/  IMAD.IADD R96, R96, 0x1, R14 ;  /* 0x0000000160607824 */ /* 0x000fe200078e020e */
[----:B------:R-:W-:Y:S01]  /*1a660*/  I2FP.F32.S32 R235, UR59 ;  /* 0x0000003b00eb7c45 */ /* 0x000fe20008201400 */
[----:B------:R-:W3:Y:S01]  /*1a670*/  LDCU UR59, c[0x0][0x390] ;  /* 0x00007200ff3b77ac */ /* 0x000ee20008000800 */
[----:B------:R-:W-:Y:S02]  /*1a680*/  LOP3.LUT R205, R205, 0xdfffffff, RZ, 0xc0, !PT ;  /* 0xdfffffffcdcd7812 */ /* 0x000fe400078ec0ff */
[----:B------:R-:W-:Y:S01]  /*1a690*/  I2FP.F32.S32 R187, UR57 ;  /* 0x0000003900bb7c45 */ /* 0x000fe20008201400 */
[----:B0-----:R-:W-:Y:S01]  /*1a6a0*/  UIADD3 UR62, UPT, UPT, UR62, 0x3e2, URZ ;  /* 0x000003e23e3e7890 */ /* 0x001fe2000fffe0ff */
[----:B------:R-:W-:Y:S01]  /*1a6b0*/  @P1 LOP3.LUT R205, R205, 0x20000000, RZ, 0xfc, !PT ;  /* 0x20000000cdcd1812 */ /* 0x000fe200078efcff */
[----:B-1----:R-:W-:Y:S01]  /*1a6c0*/  UIADD3 UR77, UPT, UPT, UR77, 0x286, URZ ;  /* 0x000002864d4d7890 */ /* 0x002fe2000fffe0ff */
[----:B------:R-:W-:Y:S01]  /*1a6d0*/  I2FP.F32.S32 R233, UR56 ;  /* 0x0000003800e97c45 */ /* 0x000fe20008201400 */
[----:B------:R-:W0:Y:S01]  /*1a6e0*/  LDCU UR56, c[0x0][0x390] ;  /* 0x00007200ff3877ac */ /* 0x000e220008000800 */
[----:B------:R-:W-:-:S02]  /*1a6f0*/  @P0 LOP3.LUT R150, R150, 0x800000, RZ, 0xfc, !PT ;  /* 0x0080000096960812 */ /* 0x000fc400078efcff */
[----:B------:R-:W-:Y:S01]  /*1a700*/  FSETP.GT.AND P0, PT, R11, R235, PT ;  /* 0x000000eb0b00720b */ /* 0x000fe20003f04000 */
[----:B--2---:R-:W-:Y:S01]  /*1a710*/  UIADD3 UR60, UPT, UPT, UR60, 0x3e9, URZ ;  /* 0x000003e93c3c7890 */ /* 0x004fe2000fffe0ff */
[----:B------:R-:W-:Y:S01]  /*1a720*/  LOP3.LUT R205, R205, 0xbfffffff, RZ, 0xc0, !PT ;  /* 0xbfffffffcdcd7812 */ /* 0x000fe200078ec0ff */
[----:B------:R-:W1:Y:S01]  /*1a730*/  LDCU UR57, c[0x0][0x390] ;  /* 0x00007200ff3977ac */ /* 0x000e620008000800 */
[----:B------:R-:W-:Y:S02]  /*1a740*/  LOP3.LUT R150, R150, 0xffbfffff, RZ, 0xc0, !PT ;  /* 0xffbfffff96967812 */ /* 0x000fe400078ec0ff */
[----:B------:R-:W-:Y:S01]  /*1a750*/  I2FP.F32.S32 R199, UR69 ;  /* 0x0000004500c77c45 */ /* 0x000fe20008201400 */
[----:B---3--:R-:W-:Y:S01]  /*1a760*/  UIADD3 UR59, UPT, UPT, UR59, 0x3ea, URZ ;  /* 0x000003ea3b3b7890 */ /* 0x008fe2000fffe0ff */
[----:B------:R-:W-:Y:S01]  /*1a770*/  I2FP.F32.S32 R190, UR51 ;  /* 0x0000003300be7c45 */ /* 0x000fe20008201400 */
[----:B------:R-:W2:Y:S01]  /*1a780*/  LDCU UR51, c[0x0][0x390] ;  /* 0x00007200ff3377ac */ /* 0x000ea20008000800 */
[----:B------:R-:W-:-:S02]  /*1a790*/  SEL R17, RZ, 0x1, !P5 ;  /* 0x00000001ff117807 */ /* 0x000fc40006800000 */
[----:B------:R-:W-:Y:S01]  /*1a7a0*/  FSETP.GT.AND P5, PT, R11, R199, PT ;  /* 0x000000c70b00720b */ /* 0x000fe20003fa4000 */
[----:B------:R-:W3:Y:S01]  /*1a7b0*/  LDCU UR69, c[0x0][0x390] ;  /* 0x00007200ff4577ac */ /* 0x000ee20008000800 */
[----:B------:R-:W-:Y:S01]  /*1a7c0*/  @P0 LOP3.LUT R205, R205, 0x40000000, RZ, 0xfc, !PT ;  /* 0x40000000cdcd0812 */ /* 0x000fe200078efcff */
[----:B------:R-:W-:Y:S01]  /*1a7d0*/  IMAD.IADD R98, R98, 0x1, R17 ;  /* 0x0000000162627824 */ /* 0x000fe200078e0211 */
[----:B------:R-:W-:Y:S01]  /*1a7e0*/  FSETP.GT.AND P0, PT, R11, R187, PT ;  /* 0x000000bb0b00720b */ /* 0x000fe20003f04000 */
[----:B0-----:R-:W-:Y:S01]  /*1a7f0*/  UIADD3 UR56, UPT, UPT, UR56, 0x3f2, URZ ;  /* 0x000003f238387890 */ /* 0x001fe2000fffe0ff */
[----:B------:R-:W-:Y:S02]  /*1a800*/  LOP3.LUT R205, R205, 0x7fffffff, RZ, 0xc0, !PT ;  /* 0x7fffffffcdcd7812 */ /* 0x000fe400078ec0ff */
[----:B------:R-:W-:Y:S01]  /*1a810*/  I2FP.F32.S32 R2, UR65 ;  /* 0x0000004100027c45 */ /* 0x000fe20008201400 */
[----:B------:R-:W0:Y:S01]  /*1a820*/  LDCU UR65, c[0x0][0x390] ;  /* 0x00007200ff4177ac */ /* 0x000e220008000800 */
[----:B------:R-:W-:-:S02]  /*1a830*/  I2FP.F32.S32 R231, UR53 ;  /* 0x0000003500e77c45 */ /* 0x000fc40008201400 */
[C---:B------:R-:W-:Y:S01]  /*1a840*/  FSETP.GT.AND P2, PT, R11.reuse, R2, PT ;  /* 0x000000020b00720b */ /* 0x040fe20003f44000 */
[----:B------:R-:W4:Y:S01]  /*1a850*/  LDCU UR53, c[0x0][0x390] ;  /* 0x00007200ff3577ac */ /* 0x000f220008000800 */
[----:B------:R-:W-:Y:S02]  /*1a860*/  @P5 LOP3.LUT R200, R200, 0x10, RZ, 0xfc, !PT ;  /* 0x00000010c8c85812 */ /* 0x000fe400078efcff */
[----:B------:R-:W-:Y:S01]  /*1a870*/  I2FP.F32.S32 R183, UR47 ;  /* 0x0000002f00b77c45 */ /* 0x000fe20008201400 */
[----:B--2---:R-:W-:Y:S01]  /*1a880*/  UIADD3 UR51, UPT, UPT, UR51, 0x3fa, URZ ;  /* 0x000003fa33337890 */ /* 0x004fe2000fffe0ff */
[----:B------:R-:W-:Y:S01]  /*1a890*/  @P0 LOP3.LUT R150, R150, 0x400000, RZ, 0xfc, !PT ;  /* 0x0040000096960812 */ /* 0x000fe200078efcff */
[----:B---3--:R-:W-:Y:S01]  /*1a8a0*/  UIADD3 UR69, UPT, UPT, UR69, 0x3d1, URZ ;  /* 0x000003d145457890 */ /* 0x008fe2000fffe0ff */
[----:B------:R-:W-:Y:S01]  /*1a8b0*/  FSETP.GT.AND P0, PT, R11, R233, PT ;  /* 0x000000e90b00720b */ /* 0x000fe20003f04000 */
[----:B-1----:R-:W-:Y:S01]  /*1a8c0*/  UIADD3 UR57, UPT, UPT, UR57, 0x3f1, URZ ;  /* 0x000003f139397890 */ /* 0x002fe2000fffe0ff */
[----:B------:R-:W-:Y:S01]  /*1a8d0*/  LOP3.LUT R150, R150, 0xffdfffff, RZ, 0xc0, !PT ;  /* 0xffdfffff96967812 */ /* 0x000fe200078ec0ff */
[----:B------:R-:W1:Y:S01]  /*1a8e0*/  LDCU UR47, c[0x0][0x390] ;  /* 0x00007200ff2f77ac */ /* 0x000e620008000800 */
[----:B------:R-:W-:-:S02]  /*1a8f0*/  LOP3.LUT R200, R200, 0xfffffffd, RZ, 0xc0, !PT ;  /* 0xfffffffdc8c87812 */ /* 0x000fc400078ec0ff */
[----:B------:R-:W-:Y:S01]  /*1a900*/  I2FP.F32.S32 R225, UR46 ;  /* 0x0000002e00e17c45 */ /* 0x000fe20008201400 */
[----:B0-----:R-:W-:Y:S01]  /*1a910*/  UIADD3 UR65, UPT, UPT, UR65, 0x3da, URZ ;  /* 0x000003da41417890 */ /* 0x001fe2000fffe0ff */
[----:B------:R-:W-:Y:S01]  /*1a920*/  @P2 LOP3.LUT R200, R200, 0x2, RZ, 0xfc, !PT ;  /* 0x00000002c8c82812 */ /* 0x000fe200078efcff */
[----:B------:R-:W0:Y:S01]  /*1a930*/  LDCU UR46, c[0x0][0x390] ;  /* 0x00007200ff2e77ac */ /* 0x000e220008000800 */
[----:B------:R-:W-:Y:S02]  /*1a940*/  I2FP.F32.S32 R185, UR44 ;  /* 0x0000002c00b97c45 */ /* 0x000fe40008201400 */
[----:B------:R-:W-:Y:S01]  /*1a950*/  LOP3.LUT R200, R200, 0xfffffffe, RZ, 0xc0, !PT ;  /* 0xfffffffec8c87812 */ /* 0x000fe200078ec0ff */
[----:B----4-:R-:W-:Y:S01]  /*1a960*/  UIADD3 UR53, UPT, UPT, UR53, 0x3f9, URZ ;  /* 0x000003f935357890 */ /* 0x010fe2000fffe0ff */
[----:B------:R-:W-:Y:S01]  /*1a970*/  @P0 LOP3.LUT R205, R205, 0x80000000, RZ, 0xfc, !PT ;  /* 0x80000000cdcd0812 */ /* 0x000fe200078efcff */
[----:B------:R-:W2:Y:S01]  /*1a980*/  LDCU UR44, c[0x0][0x390] ;  /* 0x00007200ff2c77ac */ /* 0x000ea20008000800 */
[----:B------:R-:W-:-:S02]  /*1a990*/  FSETP.GT.AND P0, PT, R11, R190, PT ;  /* 0x000000be0b00720b */ /* 0x000fc40003f04000 */
[----:B------:R-:W-:Y:S01]  /*1a9a0*/  I2FP.F32.S32 R217, UR43 ;  /* 0x0000002b00d97c45 */ /* 0x000fe20008201400 */
[----:B------:R-:W3:Y:S01]  /*1a9b0*/  LDCU UR43, c[0x0][0x390] ;  /* 0x00007200ff2b77ac */ /* 0x000ee20008000800 */
[----:B------:R-:W-:Y:S02]  /*1a9c0*/  I2FP.F32.S32 R177, UR39 ;  /* 0x0000002700b17c45 */ /* 0x000fe40008201400 */
[----:B------:R-:W-:Y:S01]  /*1a9d0*/  I2FP.F32.S32 R223, UR38 ;  /* 0x0000002600df7c45 */ /* 0x000fe20008201400 */
[----:B------:R-:W4:Y:S01]  /*1a9e0*/  LDCU UR38, c[0x0][0x390] ;  /* 0x00007200ff2677ac */ /* 0x000f220008000800 */
[----:B------:R-:W-:Y:S02]  /*1a9f0*/  I2FP.F32.S32 R179, UR36 ;  /* 0x0000002400b37c45 */ /* 0x000fe40008201400 */
[----:B------:R-:W-:Y:S01]  /*1aa00*/  I2FP.F32.S32 R209, UR35 ;  /* 0x0000002300d17c45 */ /* 0x000fe20008201400 */
[----:B0-----:R-:W-:Y:S01]  /*1aa10*/  UIADD3 UR46, UPT, UPT, UR46, 0x225, URZ ;  /* 0x000002252e2e7890 */ /* 0x001fe2000fffe0ff */
[----:B------:R-:W-:Y:S01]  /*1aa20*/  I2FP.F32.S32 R172, UR34 ;  /* 0x0000002200ac7c45 */ /* 0x000fe20008201400 */
[----:B------:R-:W0:Y:S01]  /*1aa30*/  LDCU UR35, c[0x0][0x390] ;  /* 0x00007200ff2377ac */ /* 0x000e220008000800 */
[----:B------:R-:W-:-:S02]  /*1aa40*/  @P0 LOP3.LUT R150, R150, 0x200000, RZ, 0xfc, !PT ;  /* 0x0020000096960812 */ /* 0x000fc400078efcff */
[----:B------:R-:W-:Y:S01]  /*1aa50*/  FSETP.GT.AND P0, PT, R11, R231, PT ;  /* 0x000000e70b00720b */ /* 0x000fe20003f04000 */
[----:B------:R-:W5:Y:S01]  /*1aa60*/  LDCU UR34, c[0x0][0x390] ;  /* 0x00007200ff2277ac */ /* 0x000f620008000800 */
[----:B------:R-:W-:Y:S02]  /*1aa70*/  LOP3.LUT R150, R150, 0xffefffff, RZ, 0xc0, !PT ;  /* 0xffefffff96967812 */ /* 0x000fe400078ec0ff */
[----:B------:R-:W-:Y:S01]  /*1aa80*/  I2FP.F32.S32 R174, UR32 ;  /* 0x0000002000ae7c45 */ /* 0x000fe20008201400 */
[----:B---3--:R-:W-:Y:S01]  /*1aa90*/  UIADD3 UR43, UPT, UPT, UR43, 0x22d, URZ ;  /* 0x0000022d2b2b7890 */ /* 0x008fe2000fffe0ff */
[----:B------:R-:W-:Y:S01]  /*1aaa0*/  I2FP.F32.S32 R219, UR31 ;  /* 0x0000001f00db7c45 */ /* 0x000fe20008201400 */
[----:B------:R-:W3:Y:S01]  /*1aab0*/  LDCU UR32, c[0x0][0x390] ;  /* 0x00007200ff2077ac */ /* 0x000ee20008000800 */
[----:B------:R-:W-:Y:S02]  /*1aac0*/  I2FP.F32.S32 R169, UR29 ;  /* 0x0000001d00a97c45 */ /* 0x000fe40008201400 */
[----:B------:R-:W-:Y:S01]  /*1aad0*/  I2FP.F32.S32 R215, UR28 ;  /* 0x0000001c00d77c45 */ /* 0x000fe20008201400 */
[----:B----4-:R-:W-:Y:S01]  /*1aae0*/  UIADD3 UR38, UPT, UPT, UR38, 0x235, URZ ;  /* 0x0000023526267890 */ /* 0x010fe2000fffe0ff */
[----:B------:R-:W-:Y:S01]  /*1aaf0*/  I2FP.F32.S32 R194, UR64 ;  /* 0x0000004000c27c45 */ /* 0x000fe20008201400 */
[----:B------:R-:W4:Y:S01]  /*1ab00*/  LDCU UR64, c[0x0][0x390] ;  /* 0x00007200ff4077ac */ /* 0x000f220008000800 */
[----:B------:R-:W-:-:S02]  /*1ab10*/  @P0 LOP3.LUT R200, R200, 0x1, RZ, 0xfc, !PT ;  /* 0x00000001c8c80812 */ /* 0x000fc400078efcff */
[----:B------:R-:W-:Y:S01]  /*1ab20*/  FSETP.GT.AND P0, PT, R11, R192, PT ;  /* 0x000000c00b00720b */ /* 0x000fe20003f04000 */
[----:B------:R-:W-:Y:S01]  /*1ab30*/  STL [R1+0xb8], R194 ;  /* 0x0000b8c201007387 */ /* 0x000fe20000100800 */
[----:B------:R-:W-:Y:S01]  /*1ab40*/  LOP3.LUT R200, R200, 0xfffffffb, RZ, 0xc0, !PT ;  /* 0xfffffffbc8c87812 */ /* 0x000fe200078ec0ff */
[----:B0-----:R-:W-:Y:S01]  /*1ab50*/  UIADD3 UR35, UPT, UPT, UR35, 0x23d, URZ ;  /* 0x0000023d23237890 */ /* 0x001fe2000fffe0ff */
[----:B------:R-:W-:Y:S01]  /*1ab60*/  I2FP.F32.S32 R195, UR61 ;  /* 0x0000003d00c37c45 */ /* 0x000fe20008201400 */
[----:B------:R-:W0:Y:S01]  /*1ab70*/  LDCU UR61, c[0x0][0x390] ;  /* 0x00007200ff3d77ac */ /* 0x000e220008000800 */
[----:B------:R-:W-:Y:S02]  /*1ab80*/  I2FP.F32.S32 R186, UR58 ;  /* 0x0000003a00ba7c45 */ /* 0x000fe40008201400 */
[----:B------:R-:W-:Y:S01]  /*1ab90*/  I2FP.F32.S32 R213, UR26 ;  /* 0x0000001a00d57c45 */ /* 0x000fe20008201400 */
[----:B------:R-:W1:Y:S01]  /*1aba0*/  LDCU UR58, c[0x0][0x390] ;  /* 0x00007200ff3a77ac */ /* 0x000e620008000800 */
[----:B------:R-:W-:Y:S01]  /*1abb0*/  I2FP.F32.S32 R191, UR50 ;  /* 0x0000003200bf7c45 */ /* 0x000fe20008201400 */
[----:B------:R-:W-:Y:S01]  /*1abc0*/  STL [R1+0xc0], R195 ;  /* 0x0000c0c301007387 */ /* 0x000fe20000100800 */
[----:B------:R-:W-:Y:S01]  /*1abd0*/  I2FP.F32.S32 R0, UR9 ;  /* 0x0000000900007c45 */ /* 0x000fe20008201400 */
[----:B------:R-:W2:Y:S01]  /*1abe0*/  LDCU UR50, c[0x0][0x390] ;  /* 0x00007200ff3277ac */ /* 0x000ea20008000800 */
[----:B------:R-:W-:-:S02]  /*1abf0*/  @P0 LOP3.LUT R150, R150, 0x100000, RZ, 0xfc, !PT ;  /* 0x0010000096960812 */ /* 0x000fc400078efcff */
[C---:B------:R-:W-:Y:S01]  /*1ac00*/  FSETP.GT.AND P0, PT, R11.reuse, R229, PT ;  /* 0x000000e50b00720b */ /* 0x040fe20003f04000 */
[----:B----4-:R-:W-:Y:S01]  /*1ac10*/  UIADD3 UR64, UPT, UPT, UR64, 0x3d8, URZ ;  /* 0x000003d840407890 */ /* 0x010fe2000fffe0ff */
[----:B------:R-:W-:Y:S01]  /*1ac20*/  LOP3.LUT R150, R150, 0xfff7ffff, RZ, 0xc0, !PT ;  /* 0xfff7ffff96967812 */ /* 0x000fe200078ec0ff */
[----:B-----5:R-:W-:Y:S01]  /*1ac30*/  UIADD3 UR34, UPT, UPT, UR34, 0x23e, URZ ;  /* 0x0000023e22227890 */ /* 0x020fe2000fffe0ff */
[----:B------:R-:W-:Y:S01]  /*1ac40*/  I2FP.F32.S32 R0, UR55 ;  /* 0x0000003700007c45 */ /* 0x000fe20008201400 */
[----:B------:R-:W4:Y:S01]  /*1ac50*/  LDCU UR31, c[0x0][0x390] ;  /* 0x00007200ff1f77ac */ /* 0x000f220008000800 */
[----:B------:R-:W-:Y:S02]  /*1ac60*/  I2FP.F32.S32 R0, UR7 ;  /* 0x0000000700007c45 */ /* 0x000fe40008201400 */
[----:B------:R-:W-:Y:S01]  /*1ac70*/  I2FP.F32.S32 R0, UR4 ;  /* 0x0000000400007c45 */ /* 0x000fe20008201400 */
[----:B0-----:R-:W-:Y:S01]  /*1ac80*/  UIADD3 UR61, UPT, UPT, UR61, 0x3e0, URZ ;  /* 0x000003e03d3d7890 */ /* 0x001fe2000fffe0ff */
[----:B------:R-:W-:Y:S01]  /*1ac90*/  I2FP.F32.S32 R0, UR73 ;  /* 0x0000004900007c45 */ /* 0x000fe20008201400 */
[----:B-1----:R-:W-:Y:S01]  /*1aca0*/  UIADD3 UR58, UPT, UPT, UR58, 0x3e8, URZ ;  /* 0x000003e83a3a7890 */ /* 0x002fe2000fffe0ff */
[----:B------:R-:W-:Y:S01]  /*1acb0*/  I2FP.F32.S32 R227, UR52 ;  /* 0x0000003400e37c45 */ /* 0x000fe20008201400 */
[----:B------:R-:W-:Y:S01]  /*1acc0*/  UIADD3 UR52, UPT, UPT, UR49, 0xdd, URZ ;  /* 0x000000dd31347890 */ /* 0x000fe2000fffe0ff */
[----:B------:R-:W-:Y:S01]  /*1acd0*/  @P0 LOP3.LUT R200, R200, 0x4, RZ, 0xfc, !PT ;  /* 0x00000004c8c80812 */ /* 0x000fe200078efcff */
[----:B--2---:R-:W-:Y:S01]  /*1ace0*/  UIADD3 UR50, UPT, UPT, UR50, 0x3f8, URZ ;  /* 0x000003f832327890 */ /* 0x004fe2000fffe0ff */
[----:B------:R-:W-:Y:S01]  /*1acf0*/  FSETP.GT.AND P0, PT, R11, R183, PT ;  /* 0x000000b70b00720b */ /* 0x000fe20003f04000 */
[----:B---3--:R-:W-:Y:S01]  /*1ad00*/  UIADD3 UR32, UPT, UPT, UR32, 0x245, URZ ;  /* 0x0000024520207890 */ /* 0x008fe2000fffe0ff */
[----:B------:R-:W-:Y:S01]  /*1ad10*/  LOP3.LUT R200, R200, 0xfffffff7, RZ, 0xc0, !PT ;  /* 0xfffffff7c8c87812 */ /* 0x000fe200078ec0ff */
[----:B------:R-:W0:Y:S01]  /*1ad20*/  LDCU UR29, c[0x0][0x390] ;  /* 0x00007200ff1d77ac */ /* 0x000e220008000800 */
[----:B------:R-:W-:-:S02]  /*1ad30*/  I2FP.F32.S32 R0, UR71 ;  /* 0x0000004700007c45 */ /* 0x000fc40008201400 */
[----:B------:R-:W-:Y:S01]  /*1ad40*/  I2FP.F32.S32 R0, UR70 ;  /* 0x0000004600007c45 */ /* 0x000fe20008201400 */
[----:B----4-:R-:W-:Y:S01]  /*1ad50*/  UIADD3 UR31, UPT, UPT, UR31, 0x246, URZ ;  /* 0x000002461f1f7890 */ /* 0x010fe2000fffe0ff */
[----:B------:R-:W-:Y:S01]  /*1ad60*/  I2FP.F32.S32 R0, UR68 ;  /* 0x0000004400007c45 */ /* 0x000fe20008201400 */
[----:B------:R-:W1:Y:S01]  /*1ad70*/  LDCU UR28, c[0x0][0x390] ;  /* 0x00007200ff1c77ac */ /* 0x000e620008000800 */
[----:B------:R-:W-:Y:S02]  /*1ad80*/  I2FP.F32.S32 R0, UR67 ;  /* 0x0000004300007c45 */ /* 0x000fe40008201400 */
[----:B------:R-:W-:Y:S01]  /*1ad90*/  I2FP.F32.S32 R0, UR65 ;  /* 0x0000004100007c45 */ /* 0x000fe20008201400 */
[----:B------:R-:W2:Y:S01]  /*1ada0*/  LDCU UR26, c[0x0][0x390] ;  /* 0x00007200ff1a77ac */ /* 0x000ea20008000800 */
[----:B------:R-:W-:Y:S02]  /*1adb0*/  @P0 LOP3.LUT R150, R150, 0x80000, RZ, 0xfc, !PT ;  /* 0x0008000096960812 */ /* 0x000fe400078efcff */
[----:B------:R-:W-:Y:S01]  /*1adc0*/  FSETP.GT.AND P0, PT, R11, R225, PT ;  /* 0x000000e10b00720b */ /* 0x000fe20003f04000 */
[----:B------:R-:W3:Y:S01]  /*1add0*/  LDCU UR55, c[0x0][0x390] ;  /* 0x00007200ff3777ac */ /* 0x000ee20008000800 */
[----:B------:R-:W-:-:S02]  /*1ade0*/  LOP3.LUT R150, R150, 0xfffbffff, RZ, 0xc0, !PT ;  /* 0xfffbffff96967812 */ /* 0x000fc400078ec0ff */
[----:B------:R-:W-:Y:S01]  /*1adf0*/  I2FP.F32.S32 R0, UR64 ;  /* 0x0000004000007c45 */ /* 0x000fe20008201400 */
[----:B0-----:R-:W-:Y:S01]  /*1ae00*/  UIADD3 UR29, UPT, UPT, UR29, 0x24d, URZ ;  /* 0x0000024d1d1d7890 */ /* 0x001fe2000fffe0ff */
[----:B------:R-:W-:Y:S01]  /*1ae10*/  I2FP.F32.S32 R0, UR62 ;  /* 0x0000003e00007c45 */ /* 0x000fe20008201400 */
[----:B------:R-:W0:Y:S01]  /*1ae20*/  LDCU UR4, c[0x0][0x390] ;  /* 0x00007200ff0477ac */ /* 0x000e220008000800 */
[----:B------:R-:W-:Y:S02]  /*1ae30*/  I2FP.F32.S32 R143, UR53 ;  /* 0x00000035008f7c45 */ /* 0x000fe40008201400 */
[----:B------:R-:W-:Y:S01]  /*1ae40*/  I2FP.F32.S32 R0, UR61 ;  /* 0x0000003d00007c45 */ /* 0x000fe20008201400 */
[----:B------:R-:W-:Y:S01]  /*1ae50*/  UIADD3 UR53, UPT, UPT, UR49, 0xd2, URZ ;  /* 0x000000d231357890 */ /* 0x000fe2000fffe0ff */
[----:B------:R-:W-:Y:S01]  /*1ae60*/  I2FP.F32.S32 R0, UR59 ;  /* 0x0000003b00007c45 */ /* 0x000fe20008201400 */
[----:B-1----:R-:W-:Y:S01]  /*1ae70*/  UIADD3 UR28, UPT, UPT, UR28, 0x24e, URZ ;  /* 0x0000024e1c1c7890 */ /* 0x002fe2000fffe0ff */
[----:B------:R-:W-:Y:S01]  /*1ae80*/  @P0 LOP3.LUT R200, R200, 0x8, RZ, 0xfc, !PT ;  /* 0x00000008c8c80812 */ /* 0x000fe200078efcff */
[----:B--2---:R-:W-:Y:S01]  /*1ae90*/  UIADD3 UR26, UPT, UPT, UR26, 0x255, URZ ;  /* 0x000002551a1a7890 */ /* 0x004fe2000fffe0ff */
[----:B------:R-:W-:Y:S01]  /*1aea0*/  FSETP.GT.AND P0, PT, R11, R185, PT ;  /* 0x000000b90b00720b */ /* 0x000fe20003f04000 */
[----:B------:R-:W1:Y:S01]  /*1aeb0*/  LDCU UR71, c[0x0][0x390] ;  /* 0x00007200ff4777ac */ /* 0x000e620008000800 */
[----:B------:R-:W-:-:S02]  /*1aec0*/  LOP3.LUT R200, R200, 0xffffffdf, RZ, 0xc0, !PT ;  /* 0xffffffdfc8c87812 */ /* 0x000fc400078ec0ff */
[----:B------:R-:W-:Y:S01]  /*1aed0*/  I2FP.F32.S32 R0, UR58 ;  /* 0x0000003a00007c45 */ /* 0x000fe20008201400 */
[----:B---3--:R-:W-:Y:S01]  /*1aee0*/  UIADD3 UR55, UPT, UPT, UR55, 0x28e, URZ ;  /* 0x0000028e37377890 */ /* 0x008fe2000fffe0ff */
[----:B------:R-:W-:Y:S01]  /*1aef0*/  I2FP.F32.S32 R0, UR56 ;  /* 0x0000003800007c45 */ /* 0x000fe20008201400 */
[----:B------:R-:W2:Y:S01]  /*1af00*/  LDCU UR68, c[0x0][0x390] ;  /* 0x00007200ff4477ac */ /* 0x000ea20008000800 */
[----:B------:R-:W-:Y:S02]  /*1af10*/  I2FP.F32.S32 R0, UR51 ;  /* 0x0000003300007c45 */ /* 0x000fe40008201400 */
[----:B------:R-:W-:Y:S01]  /*1af20*/  I2FP.F32.S32 R0, UR50 ;  /* 0x0000003200007c45 */ /* 0x000fe20008201400 */
[----:B------:R-:W-:Y:S01]  /*1af30*/  UIADD3 UR50, UPT, UPT, UR49, 0xd0, URZ ;  /* 0x000000d031327890 */ /* 0x000fe2000fffe0ff */
[----:B------:R-:W-:Y:S01]  /*1af40*/  I2FP.F32.S32 R0, UR53 ;  /* 0x0000003500007c45 */ /* 0x000fe20008201400 */
[----:B------:R-:W-:Y:S01]  /*1af50*/  UIADD3 UR53, UPT, UPT, UR49, 0xd5, URZ ;  /* 0x000000d531357890 */ /* 0x000fe2000fffe0ff */
[----:B------:R-:W-:Y:S01]  /*1af60*/  @P0 LOP3.LUT R150, R150, 0x40000, RZ, 0xfc, !PT ;  /* 0x0004000096960812 */ /* 0x000fe200078efcff */
[----:B0-----:R-:W-:Y:S01]  /*1af70*/  UIADD3 UR4, UPT, UPT, UR4, 0x296, URZ ;  /* 0x0000029604047890 */ /* 0x001fe2000fffe0ff */
[----:B------:R-:W-:Y:S01]  /*1af80*/  FSETP.GT.AND P0, PT, R11, R217, PT ;  /* 0x000000d90b00720b */ /* 0x000fe20003f04000 */
[----:B------:R-:W0:Y:S01]  /*1af90*/  LDCU UR65, c[0x0][0x390] ;  /* 0x00007200ff4177ac */ /* 0x000e220008000800 */
[----:B------:R-:W-:-:S02]  /*1afa0*/  LOP3.LUT R150, R150, 0xfffdffff, RZ, 0xc0, !PT ;  /* 0xfffdffff96967812 */ /* 0x000fc400078ec0ff */
[----:B------:R-:W-:Y:S01]  /*1afb0*/  I2FP.F32.S32 R167, UR52 ;  /* 0x0000003400a77c45 */ /* 0x000fe20008201400 */
[----:B------:R-:W-:Y:S01]  /*1afc0*/  UIADD3 UR52, UPT, UPT, UR49, 0xe6, URZ ;  /* 0x000000e631347890 */ /* 0x000fe2000fffe0ff */
[----:B------:R-:W-:Y:S01]  /*1afd0*/  I2FP.F32.S32 R144, UR53 ;  /* 0x0000003500907c45 */ /* 0x000fe20008201400 */
[----:B------:R-:W-:Y:S01]  /*1afe0*/  UIADD3 UR53, UPT, UPT, UR49, 0xde, URZ ;  /* 0x000000de31357890 */ /* 0x000fe2000fffe0ff */
[----:B------:R-:W-:Y:S01]  /*1aff0*/  I2FP.F32.S32 R189, UR54 ;  /* 0x0000003600bd7c45 */ /* 0x000fe20008201400 */
[----:B------:R-:W3:Y:S01]  /*1b000*/  LDCU UR54, c[0x0][0x390] ;  /* 0x00007200ff3677ac */ /* 0x000ee20008000800 */
[----:B------:R-:W-:Y:S02]  /*1b010*/  LOP3.LUT R188, R188, 0xfffffffd, RZ, 0xc0, !PT ;  /* 0xfffffffdbcbc7812 */ /* 0x000fe400078ec0ff */
[----:B------:R-:W-:Y:S01]  /*1b020*/  I2FP.F32.S32 R0, UR6 ;  /* 0x0000000600007c45 */ /* 0x000fe20008201400 */
[----:B------:R-:W-:Y:S01]  /*1b030*/  UIADD3 UR6, UPT, UPT, UR49, 0xd4, URZ ;  /* 0x000000d431067890 */ /* 0x000fe2000fffe0ff */
[----:B------:R-:W-:Y:S01]  /*1b040*/  @P0 LOP3.LUT R200, R200, 0x20, RZ, 0xfc, !PT ;  /* 0x00000020c8c80812 */ /* 0x000fe200078efcff */
[----:B-1----:R-:W-:Y:S01]  /*1b050*/  UIADD3 UR71, UPT, UPT, UR71, 0x29e, URZ ;  /* 0x0000029e47477890 */ /* 0x002fe2000fffe0ff */
[----:B------:R-:W-:Y:S01]  /*1b060*/  FSETP.GT.AND P0, PT, R11, R177, PT ;  /* 0x000000b10b00720b */ /* 0x000fe20003f04000 */
[----:B--2---:R-:W-:Y:S01]  /*1b070*/  UIADD3 UR68, UPT, UPT, UR68, 0x2a6, URZ ;  /* 0x000002a644447890 */ /* 0x004fe2000fffe0ff */
[----:B------:R-:W-:Y:S01]  /*1b080*/  LOP3.LUT R200, R200, 0xffffffbf, RZ, 0xc0, !PT ;  /* 0xffffffbfc8c87812 */ /* 0x000fe200078ec0ff */
[----:B0-----:R-:W-:Y:S01]  /*1b090*/  UIADD3 UR65, UPT, UPT, UR65, 0x2ae, URZ ;  /* 0x000002ae41417890 */ /* 0x001fe2000fffe0ff */
[----:B------:R-:W-:Y:S01]  /*1b0a0*/  I2FP.F32.S32 R28, UR53 ;  /* 0x00000035001c7c45 */ /* 0x000fe20008201400 */
[----:B------:R-:W-:Y:S01]  /*1b0b0*/  UIADD3 UR53, UPT, UPT, UR49, 0xe4, URZ ;  /* 0x000000e431357890 */ /* 0x000fe2000fffe0ff */
[----:B------:R-:W-:Y:S01]  /*1b0c0*/  I2FP.F32.S32 R0, UR6 ;  /* 0x0000000600007c45 */ /* 0x000fe20008201400 */
[----:B------:R-:W-:Y:S01]  /*1b0d0*/  UIADD3 UR6, UPT, UPT, UR49, 0xe5, URZ ;  /* 0x000000e531067890 */ /* 0x000fe2000fffe0ff */
[----:B------:R-:W-:Y:S01]  /*1b0e0*/  I2FP.F32.S32 R204, UR23 ;  /* 0x0000001700cc7c45 */ /* 0x000fe20008201400 */
[----:B------:R-:W0:Y:S01]  /*1b0f0*/  LDCU UR23, c[0x0][0x390] ;  /* 0x00007200ff1777ac */ /* 0x000e220008000800 */
[----:B------:R-:W-:-:S02]  /*1b100*/  I2FP.F32.S32 R202, UR20 ;  /* 0x0000001400ca7c45 */ /* 0x000fc40008201400 */
[----:B------:R-:W-:Y:S01]  /*1b110*/  I2FP.F32.S32 R164, UR53 ;  /* 0x0000003500a47c45 */ /* 0x000fe20008201400 */
[----:B---3--:R-:W-:Y:S01]  /*1b120*/  UIADD3 UR54, UPT, UPT, UR54, 0x3f0, URZ ;  /* 0x000003f036367890 */ /* 0x008fe2000fffe0ff */
[----:B------:R-:W-:Y:S01]  /*1b130*/  @P0 LOP3.LUT R150, R150, 0x20000, RZ, 0xfc, !PT ;  /* 0x0002000096960812 */ /* 0x000fe200078efcff */
[----:B------:R-:W-:Y:S01]  /*1b140*/  UIADD3 UR53, UPT, UPT, UR49, 0xf5, URZ ;  /* 0x000000f531357890 */ /* 0x000fe2000fffe0ff */
[C---:B------:R-:W-:Y:S01]  /*1b150*/  FSETP.GT.AND P0, PT, R11.reuse, R223, PT ;  /* 0x000000df0b00720b */ /* 0x040fe20003f04000 */
[----:B------:R-:W-:Y:S01]  /*1b160*/  STL [R1+0x78], R204 ;  /* 0x000078cc01007387 */ /* 0x000fe20000100800 */
[----:B------:R-:W-:Y:S01]  /*1b170*/  LOP3.LUT R150, R150, 0xfffeffff, RZ, 0xc0, !PT ;  /* 0xfffeffff96967812 */ /* 0x000fe200078ec0ff */
[----:B------:R-:W1:Y:S01]  /*1b180*/  LDCU UR20, c[0x0][0x390] ;  /* 0x00007200ff1477ac */ /* 0x000e620008000800 */
[----:B------:R-:W-:Y:S01]  /*1b190*/  I2FP.F32.S32 R252, UR6 ;  /* 0x0000000600fc7c45 */ /* 0x000fe20008201400 */
[----:B------:R-:W-:Y:S01]  /*1b1a0*/  STL [R1+0x7c], R202 ;  /* 0x00007cca01007387 */ /* 0x000fe20000100800 */
[----:B------:R-:W-:Y:S01]  /*1b1b0*/  I2FP.F32.S32 R2, UR54 ;  /* 0x0000003600027c45 */ /* 0x000fe20008201400 */
[----:B------:R-:W-:Y:S01]  /*1b1c0*/  UIADD3 UR6, UPT, UPT, UR49, 0xee, URZ ;  /* 0x000000ee31067890 */ /* 0x000fe2000fffe0ff */
[----:B------:R-:W-:Y:S01]  /*1b1d0*/  I2FP.F32.S32 R2, UR50 ;  /* 0x0000003200027c45 */ /* 0x000fe20008201400 */
[----:B------:R-:W-:Y:S01]  /*1b1e0*/  UIADD3 UR50, UPT, UPT, UR49, 0xd6, URZ ;  /* 0x000000d631327890 */ /* 0x000fe2000fffe0ff */
[----:B------:R-:W-:Y:S01]  /*1b1f0*/  I2FP.F32.S32 R249, UR53 ;  /* 0x0000003500f97c45 */ /* 0x000fe20008201400 */
[----:B------:R-:W-:Y:S01]  /*1b200*/  UIADD3 UR53, UPT, UPT, UR49, 0xfe, URZ ;  /* 0x000000fe31357890 */ /* 0x000fe2000fffe0ff */
[----:B------:R-:W-:Y:S01]  /*1b210*/  I2FP.F32.S32 R201, UR17 ;  /* 0x0000001100c97c45 */ /* 0x000fe20008201400 */
[----:B0-----:R-:W-:Y:S01]  /*1b220*/  UIADD3 UR23, UPT, UPT, UR23, 0x25d, URZ ;  /* 0x0000025d17177890 */ /* 0x001fe2000fffe0ff */
[----:B------:R-:W-:Y:S01]  /*1b230*/  @P0 LOP3.LUT R200, R200, 0x40, RZ, 0xfc, !PT ;  /* 0x00000040c8c80812 */ /* 0x000fe200078efcff */
[----:B------:R-:W0:Y:S01]  /*1b240*/  LDCU UR17, c[0x0][0x390] ;  /* 0x00007200ff1177ac */ /* 0x000e220008000800 */
[----:B------:R-:W-:Y:S01]  /*1b250*/  FSETP.GT.AND P0, PT, R11, R179, PT ;  /* 0x000000b30b00720b */ /* 0x000fe20003f04000 */
[----:B------:R-:W-:Y:S01]  /*1b260*/  STL [R1+0x80], R201 ;  /* 0x000080c901007387 */ /* 0x000fe20000100800 */
[----:B------:R-:W-:Y:S01]  /*1b270*/  LOP3.LUT R200, R200, 0xffffff7f, RZ, 0xc0, !PT ;  /* 0xffffff7fc8c87812 */ /* 0x000fe200078ec0ff */
[----:B------:R-:W2:Y:S01]  /*1b280*/  LDCU UR62, c[0x0][0x390] ;  /* 0x00007200ff3e77ac */ /* 0x000ea20008000800 */
[----:B------:R-:W-:-:S02]  /*1b290*/  I2FP.F32.S32 R2, UR50 ;  /* 0x0000003200027c45 */ /* 0x000fc40008201400 */
        /* <DEDUP_REMOVED lines=8> */
[----:B------:R-:W-:Y:S01]  /*1b320*/  @P0 LOP3.LUT R150, R150, 0x10000, RZ, 0xfc, !PT ;  /* 0x0001000096960812 */ /* 0x000fe200078efcff */
[----:B-1----:R-:W-:Y:S01]  /*1b330*/  UIADD3 UR20, UPT, UPT, UR20, 0x265, URZ ;  /* 0x0000026514147890 */ /* 0x002fe2000fffe0ff */
[C---:B------:R-:W-:Y:S01]  /*1b340*/  FSETP.GT.AND P0, PT, R11.reuse, R209, PT ;  /* 0x000000d10b00720b */ /* 0x040fe20003f04000 */
[----:B------:R-:W-:Y:S01]  /*1b350*/  STL [R1+0x84], R199 ;  /* 0x000084c701007387 */ /* 0x000fe20000100800 */
[----:B------:R-:W-:Y:S01]  /*1b360*/  LOP3.LUT R150, R150, 0xffff7fff, RZ, 0xc0, !PT ;  /* 0xffff7fff96967812 */ /* 0x000fe200078ec0ff */
[----:B0-----:R-:W-:Y:S01]  /*1b370*/  UIADD3 UR17, UPT, UPT, UR17, 0x26d, URZ ;  /* 0x0000026d11117890 */ /* 0x001fe2000fffe0ff */
[----:B------:R-:W-:Y:S01]  /*1b380*/  I2FP.F32.S32 R165, UR50 ;  /* 0x0000003200a57c45 */ /* 0x000fe20008201400 */
[----:B------:R-:W-:Y:S01]  /*1b390*/  UIADD3 UR50, UPT, UPT, UR49, 0xed, URZ ;  /* 0x000000ed31327890 */ /* 0x000fe2000fffe0ff */
[----:B------:R-:W-:Y:S01]  /*1b3a0*/  I2FP.F32.S32 R30, UR52 ;  /* 0x00000034001e7c45 */ /* 0x000fe20008201400 */
[----:B------:R-:W-:Y:S01]  /*1b3b0*/  UIADD3 UR52, UPT, UPT, UR49, 0xfd, URZ ;  /* 0x000000fd31347890 */ /* 0x000fe2000fffe0ff */
[----:B------:R-:W-:Y:S01]  /*1b3c0*/  I2FP.F32.S32 R163, UR6 ;  /* 0x0000000600a37c45 */ /* 0x000fe20008201400 */
[----:B------:R-:W-:Y:S01]  /*1b3d0*/  UIADD3 UR6, UPT, UPT, UR49, 0x105, URZ ;  /* 0x0000010531067890 */ /* 0x000fe2000fffe0ff */
[----:B------:R-:W-:Y:S01]  /*1b3e0*/  I2FP.F32.S32 R158, UR74 ;  /* 0x0000004a009e7c45 */ /* 0x000fe20008201400 */
[----:B------:R-:W-:Y:S01]  /*1b3f0*/  STL [R1+0x88], R8 ;  /* 0x0000880801007387 */ /* 0x000fe20000100800 */
[----:B------:R-:W-:Y:S01]  /*1b400*/  I2FP.F32.S32 R133, UR50 ;  /* 0x0000003200857c45 */ /* 0x000fe20008201400 */
[----:B------:R-:W-:Y:S01]  /*1b410*/  UIADD3 UR50, UPT, UPT, UR49, 0xf6, URZ ;  /* 0x000000f631327890 */ /* 0x000fe2000fffe0ff */
[----:B------:R-:W-:Y:S01]  /*1b420*/  @P0 LOP3.LUT R200, R200, 0x80, RZ, 0xfc, !PT ;  /* 0x00000080c8c80812 */ /* 0x000fe200078efcff */
[----:B------:R-:W-:Y:S01]  /*1b430*/  STL [R1+0x8c], R158 ;  /* 0x00008c9e01007387 */ /* 0x000fe20000100800 */
[----:B------:R-:W-:Y:S01]  /*1b440*/  FSETP.GT.AND P0, PT, R11, R172, PT ;  /* 0x000000ac0b00720b */ /* 0x000fe20003f04000 */
[----:B--2---:R-:W-:Y:S01]  /*1b450*/  UIADD3 UR62, UPT, UPT, UR62, 0x2b6, URZ ;  /* 0x000002b63e3e7890 */ /* 0x004fe2000fffe0ff */
[----:B------:R-:W-:Y:S01]  /*1b460*/  LOP3.LUT R200, R200, 0xfffffeff, RZ, 0xc0, !PT ;  /* 0xfffffeffc8c87812 */ /* 0x000fe200078ec0ff */
[----:B------:R-:W0:Y:S01]  /*1b470*/  LDCU UR59, c[0x0][0x390] ;  /* 0x00007200ff3b77ac */ /* 0x000e220008000800 */
        /* <DEDUP_REMOVED lines=8> */
[----:B------:R-:W1:Y:S01]  /*1b500*/  LDCU UR8, c[0x0][0x390] ;  /* 0x00007200ff0877ac */ /* 0x000e620008000800 */
[----:B------:R-:W-:Y:S01]  /*1b510*/  @P0 LOP3.LUT R150, R150, 0x8000, RZ, 0xfc, !PT ;  /* 0x0000800096960812 */ /* 0x000fe200078efcff */
[----:B------:R-:W-:Y:S01]  /*1b520*/  STL [R1+0x90], R181 ;  /* 0x000090b501007387 */ /* 0x000fe20000100800 */
[C---:B------:R-:W-:Y:S01]  /*1b530*/  FSETP.GT.AND P0, PT, R11.reuse, R221, PT ;  /* 0x000000dd0b00720b */ /* 0x040fe20003f04000 */
[----:B------:R-:W2:Y:S01]  /*1b540*/  LDCU UR5, c[0x0][0x390] ;  /* 0x00007200ff0577ac */ /* 0x000ea20008000800 */
[----:B------:R-:W-:Y:S01]  /*1b550*/  LOP3.LUT R150, R150, 0xffffbfff, RZ, 0xc0, !PT ;  /* 0xffffbfff96967812 */ /* 0x000fe200078ec0ff */
[----:B------:R-:W-:Y:S01]  /*1b560*/  STL [R1+0x94], R35 ;  /* 0x0000942301007387 */ /* 0x000fe20000100800 */
        /* <DEDUP_REMOVED lines=8> */
[----:B------:R-:W-:Y:S01]  /*1b5f0*/  I2FP.F32.S32 R160, UR52 ;  /* 0x0000003400a07c45 */ /* 0x000fe20008201400 */
[----:B------:R-:W-:Y:S01]  /*1b600*/  STL [R1+0x9c], R55 ;  /* 0x00009c3701007387 */ /* 0x000fe20000100800 */
[----:B------:R-:W-:Y:S01]  /*1b610*/  @P0 LOP3.LUT R200, R200, 0x100, RZ, 0xfc, !PT ;  /* 0x00000100c8c80812 */ /* 0x000fe200078efcff */
[----:B------:R-:W-:Y:S01]  /*1b620*/  UIADD3 UR52, UPT, UPT, UR49, 0x11d, URZ ;  /* 0x0000011d31347890 */ /* 0x000fe2000fffe0ff */
[----:B------:R-:W-:Y:S01]  /*1b630*/  FSETP.GT.AND P0, PT, R11, R174, PT ;  /* 0x000000ae0b00720b */ /* 0x000fe20003f04000 */
[----:B------:R-:W-:Y:S01]  /*1b640*/  STL [R1+0xa0], R94 ;  /* 0x0000a05e01007387 */ /* 0x000fe20000100800 */
[----:B------:R-:W-:Y:S01]  /*1b650*/  LOP3.LUT R200, R200, 0xfffffdff, RZ, 0xc0, !PT ;  /* 0xfffffdffc8c87812 */ /* 0x000fe200078ec0ff */
[----:B------:R-:W-:Y:S01]  /*1b660*/  UIADD3 UR6, UPT, UPT, UR49, 0x114, URZ ;  /* 0x0000011431067890 */ /* 0x000fe2000fffe0ff */
[----:B------:R-:W-:Y:S01]  /*1b670*/  I2FP.F32.S32 R246, UR50 ;  /* 0x0000003200f67c45 */ /* 0x000fe20008201400 */
[----:B------:R-:W-:Y:S01]  /*1b680*/  STL [R1+0xa4], R22 ;  /* 0x0000a41601007387 */ /* 0x000fe20000100800 */
[----:B------:R-:W-:Y:S01]  /*1b690*/  UIADD3 UR50, UPT, UPT, UR49, 0x116, URZ ;  /* 0x0000011631327890 */ /* 0x000fe2000fffe0ff */
[----:B------:R-:W-:Y:S01]  /*1b6a0*/  I2FP.F32.S32 R182, UR48 ;  /* 0x0000003000b67c45 */ /* 0x000fe20008201400 */
[----:B------:R-:W3:Y:S01]  /*1b6b0*/  LDCU UR48, c[0x0][0x390] ;  /* 0x00007200ff3077ac */ /* 0x000ee20008000800 */
[----:B------:R-:W-:Y:S01]  /*1b6c0*/  STL [R1+0xa8], R95 ;  /* 0x0000a85f01007387 */ /* 0x000fe20000100800 */
[----:B------:R-:W-:-:S02]  /*1b6d0*/  I2FP.F32.S32 R159, UR6 ;  /* 0x00000006009f7c45 */ /* 0x000fc40008201400 */
[----:B------:R-:W-:Y:S01]  /*1b6e0*/  I2FP.F32.S32 R76, UR50 ;  /* 0x00000032004c7c45 */ /* 0x000fe20008201400 */
[----:B------:R4:W-:Y:S01]  /*1b6f0*/  STL [R1+0xac], R176 ;  /* 0x0000acb001007387 */ /* 0x0009e20000100800 */
[----:B------:R-:W-:Y:S01]  /*1b700*/  @P0 LOP3.LUT R150, R150, 0x4000, RZ, 0xfc, !PT ;  /* 0x0000400096960812 */ /* 0x000fe200078efcff */
[----:B------:R-:W-:Y:S01]  /*1b710*/  UIADD3 UR6, UPT, UPT, UR49, 0x125, URZ ;  /* 0x0000012531067890 */ /* 0x000fe2000fffe0ff */
[----:B------:R-:W-:Y:S01]  /*1b720*/  FSETP.GT.AND P0, PT, R11, R219, PT ;  /* 0x000000db0b00720b */ /* 0x000fe20003f04000 */
[----:B------:R5:W-:Y:S01]  /*1b730*/  STL [R1+0xb0], R52 ;  /* 0x0000b03401007387 */ /* 0x000be20000100800 */
[----:B------:R-:W-:Y:S01]  /*1b740*/  LOP3.LUT R150, R150, 0xffffdfff, RZ, 0xc0, !PT ;  /* 0xffffdfff96967812 */ /* 0x000fe200078ec0ff */
[----:B------:R-:W-:Y:S01]  /*1b750*/  UIADD3 UR50, UPT, UPT, UR49, 0x11c, URZ ;  /* 0x0000011c31327890 */ /* 0x000fe2000fffe0ff */
[----:B------:R-:W-:Y:S01]  /*1b760*/  I2FP.F32.S32 R184, UR45 ;  /* 0x0000002d00b87c45 */ /* 0x000fe20008201400 */
[----:B------:R0:W-:Y:S01]  /*1b770*/  STL [R1+0xb4], R92 ;  /* 0x0000b45c01007387 */ /* 0x0001e20000100800 */
[----:B------:R-:W2:Y:S01]  /*1b780*/  LDCU UR45, c[0x0][0x390] ;  /* 0x00007200ff2d77ac */ /* 0x000ea20008000800 */
[----:B----4-:R-:W-:-:S02]  /*1b790*/  I2FP.F32.S32 R176, UR6 ;  /* 0x0000000600b07c45 */ /* 0x010fc40008201400 */
[----:B------:R-:W-:Y:S01]  /*1b7a0*/  I2FP.F32.S32 R47, UR50 ;  /* 0x00000032002f7c45 */ /* 0x000fe20008201400 */
[----:B------:R-:W-:Y:S01]  /*1b7b0*/  UIADD3 UR50, UPT, UPT, UR49, 0x12d, URZ ;  /* 0x0000012d31327890 */ /* 0x000fe2000fffe0ff */
[----:B-----5:R-:W-:Y:S01]  /*1b7c0*/  I2FP.F32.S32 R52, UR52 ;  /* 0x0000003400347c45 */ /* 0x020fe20008201400 */
[----:B------:R-:W-:Y:S01]  /*1b7d0*/  UIADD3 UR52, UPT, UPT, UR49, 0x126, URZ ;  /* 0x0000012631347890 */ /* 0x000fe2000fffe0ff */
[----:B------:R-:W-:Y:S01]  /*1b7e0*/  @P0 LOP3.LUT R200, R200, 0x200, RZ, 0xfc, !PT ;  /* 0x00000200c8c80812 */ /* 0x000fe200078efcff */
[----:B------:R-:W-:Y:S01]  /*1b7f0*/  UIADD3 UR6, UPT, UPT, UR49, 0x12e, URZ ;  /* 0x0000012e31067890 */ /* 0x000fe2000fffe0ff */
[C---:B------:R-:W-:Y:S01]  /*1b800*/  FSETP.GT.AND P0, PT, R11.reuse, R169, PT ;  /* 0x000000a90b00720b */ /* 0x040fe20003f04000 */
[----:B---3--:R-:W-:Y:S01]  /*1b810*/  UIADD3 UR48, UPT, UPT, UR48, 0x21e, URZ ;  /* 0x0000021e30307890 */ /* 0x008fe2000fffe0ff */
[----:B------:R-:W-:Y:S01]  /*1b820*/  LOP3.LUT R200, R200, 0xfffffbff, RZ, 0xc0, !PT ;  /* 0xfffffbffc8c87812 */ /* 0x000fe200078ec0ff */
[----:B-1----:R-:W-:Y:S01]  /*1b830*/  UIADD3 UR8, UPT, UPT, UR8, 0x28d, URZ ;  /* 0x0000028d08087890 */ /* 0x002fe2000fffe0ff */
[----:B0-----:R-:W-:Y:S01]  /*1b840*/  I2FP.F32.S32 R92, UR53 ;  /* 0x00000035005c7c45 */ /* 0x001fe20008201400 */
        /* <DEDUP_REMOVED lines=10> */
[----:B--2---:R-:W-:Y:S01]  /*1b8f0*/  UIADD3 UR45, UPT, UPT, UR45, 0x226, URZ ;  /* 0x000002262d2d7890 */ /* 0x004fe2000fffe0ff */
[C---:B------:R-:W-:Y:S01]  /*1b900*/  FSETP.GT.AND P0, PT, R11.reuse, R215, PT ;  /* 0x000000d70b00720b */ /* 0x040fe20003f04000 */
[----:B------:R-:W-:Y:S01]  /*1b910*/  UIADD3 UR5, UPT, UPT, UR5, 0x295, URZ ;  /* 0x0000029505057890 */ /* 0x000fe2000fffe0ff */
[----:B------:R-:W-:Y:S01]  /*1b920*/  LOP3.LUT R150, R150, 0xffffefff, RZ, 0xc0, !PT ;  /* 0xffffefff96967812 */ /* 0x000fe200078ec0ff */
        /* <DEDUP_REMOVED lines=12> */
[----:B------:R-:W0:Y:S01]  /*1b9f0*/  LDCU UR56, c[0x0][0x390] ;  /* 0x00007200ff3877ac */ /* 0x000e220008000800 */
[----:B------:R-:W-:-:S02]  /*1ba00*/  FSETP.GT.AND P0, PT, R11, R213, PT ;  /* 0x000000d50b00720b */ /* 0x000fc40003f04000 */
        /* <DEDUP_REMOVED lines=13> */
[----:B------:R-:W-:Y:S01]  /*1bae0*/  UIADD3 UR51, UPT, UPT, UR49, 0xd1, URZ ;  /* 0x000000d131337890 */ /* 0x000fe2000fffe0ff */
[----:B------:R-:W-:Y:S01]  /*1baf0*/  FSETP.GT.AND P0, PT, R11, R227, PT ;  /* 0x000000e30b00720b */ /* 0x000fe20003f04000 */
        /* <DEDUP_REMOVED lines=16> */
[----:B------:R-:W0:Y:S01]  /*1bc00*/  LDCU UR39, c[0x0][0x390] ;  /* 0x00007200ff2777ac */ /* 0x000e220008000800 */
[----:B------:R-:W-:-:S02]  /*1bc10*/  LOP3.LUT R245, R245, 0xffffffdf, RZ, 0xc0, !PT ;  /* 0xffffffdff5f57812 */ /* 0x000fc400078ec0ff */
[----:B------:R-:W-:Y:S01]  /*1bc20*/  I2FP.F32.S32 R55, UR52 ;  /* 0x0000003400377c45 */ /* 0x000fe20008201400 */
[----:B------:R-:W-:Y:S01]  /*1bc30*/  UIADD3 UR52, UPT, UPT, UR49, 0x166, URZ ;  /* 0x0000016631347890 */ /* 0x000fe2000fffe0ff */
[----:B------:R-:W-:Y:S01]  /*1bc40*/  I2FP.F32.S32 R29, UR53 ;  /* 0x00000035001d7c45 */ /* 0x000fe20008201400 */
[----:B------:R-:W-:Y:S01]  /*1bc50*/  UIADD3 UR53, UPT, UPT, UR49, 0x164, URZ ;  /* 0x0000016431357890 */ /* 0x000fe2000fffe0ff */
[----:B------:R-:W-:Y:S01]  /*1bc60*/  LOP3.LUT R150, R150, 0xfffffffd, RZ, 0xc0, !PT ;  /* 0xfffffffd96967812 */ /* 0x000fe200078ec0ff */
[----:B------:R-:W-:Y:S01]  /*1bc70*/  UIADD3 UR44, UPT, UPT, UR44, 0x224, URZ ;  /* 0x000002242c2c7890 */ /* 0x000fe2000fffe0ff */
[----:B------:R-:W-:Y:S01]  /*1bc80*/  I2FP.F32.S32 R241, UR6 ;  /* 0x0000000600f17c45 */ /* 0x000fe20008201400 */
[----:B------:R-:W-:Y:S01]  /*1bc90*/  UIADD3 UR6, UPT, UPT, UR49, 0x16e, URZ ;  /* 0x0000016e31067890 */ /* 0x000fe2000fffe0ff */
[----:B------:R-:W-:Y:S01]  /*1bca0*/  I2FP.F32.S32 R17, UR52 ;  /* 0x0000003400117c45 */ /* 0x000fe20008201400 */
[----:B------:R-:W1:Y:S01]  /*1bcb0*/  LDCU UR36, c[0x0][0x390] ;  /* 0x00007200ff2477ac */ /* 0x000e620008000800 */
[----:B------:R-:W-:-:S02]  /*1bcc0*/  @P0 LOP3.LUT R188, R188, 0x2, RZ, 0xfc, !PT ;  /* 0x00000002bcbc0812 */ /* 0x000fc400078efcff */
[C---:B------:R-:W-:Y:S01]  /*1bcd0*/  FSETP.GT.AND P0, PT, R11.reuse, R28, PT ;  /* 0x0000001c0b00720b */ /* 0x040fe20003f04000 */
[----:B------:R-:W2:Y:S01]  /*1bce0*/  LDCU UR52, c[0x0][0x390] ;  /* 0x00007200ff3477ac */ /* 0x000ea20008000800 */
[----:B------:R-:W-:Y:S02]  /*1bcf0*/  LOP3.LUT R188, R188, 0xfffffdff, RZ, 0xc0, !PT ;  /* 0xfffffdffbcbc7812 */ /* 0x000fe400078ec0ff */
        /* <DEDUP_REMOVED lines=8> */
[----:B------:R-:W-:Y:S01]  /*1bd80*/  I2FP.F32.S32 R97, UR50 ;  /* 0x0000003200617c45 */ /* 0x000fe20008201400 */
[----:B------:R-:W-:Y:S01]  /*1bd90*/  UIADD3 UR50, UPT, UPT, UR49, 0x175, URZ ;  /* 0x0000017531327890 */ /* 0x000fe2000fffe0ff */
[----:B------:R-:W-:Y:S01]  /*1bda0*/  @P0 LOP3.LUT R188, R188, 0x200, RZ, 0xfc, !PT ;  /* 0x00000200bcbc0812 */ /* 0x000fe200078efcff */
[----:B-1----:R-:W-:Y:S01]  /*1bdb0*/  UIADD3 UR36, UPT, UPT, UR36, 0x234, URZ ;  /* 0x0000023424247890 */ /* 0x002fe2000fffe0ff */
        /* <DEDUP_REMOVED lines=11> */
[----:B------:R-:W-:Y:S02]  /*1be70*/  I2FP.F32.S32 R181, UR50 ;  /* 0x0000003200b57c45 */ /* 0x000fe40008201400 */
[----:B------:R-:W-:Y:S01]  /*1be80*/  @P0 LOP3.LUT R188, R188, 0x1, RZ, 0xfc, !PT ;  /* 0x00000001bcbc0812 */ /* 0x000fe200078efcff */
[----:B------:R-:W-:Y:S01]  /*1be90*/  UIADD3 UR50, UPT, UPT, UR49, 0x185, URZ ;  /* 0x0000018531327890 */ /* 0x000fe2000fffe0ff */
[----:B------:R-:W-:Y:S01]  /*1bea0*/  FSETP.GT.AND P0, PT, R11, R2, PT ;  /* 0x000000020b00720b */ /* 0x000fe20003f04000 */
[----:B--2---:R-:W-:Y:S01]  /*1beb0*/  UIADD3 UR52, UPT, UPT, UR52, 0x2ce, URZ ;  /* 0x000002ce34347890 */ /* 0x004fe2000fffe0ff */
        /* <DEDUP_REMOVED lines=10> */
[----:B-1----:R-:W-:Y:S01]  /*1bf60*/  UIADD3 UR42, UPT, UPT, UR42, 0x22e, URZ ;  /* 0x0000022e2a2a7890 */ /* 0x002fe2000fffe0ff */
[----:B------:R-:W-:Y:S01]  /*1bf70*/  @P0 LOP3.LUT R188, R188, 0x10000, RZ, 0xfc, !PT ;  /* 0x00010000bcbc0812 */ /* 0x000fe200078efcff */
[----:B------:R-:W1:Y:S01]  /*1bf80*/  LDCU UR37, c[0x0][0x390] ;  /* 0x00007200ff2577ac */ /* 0x000e620008000800 */
[----:B------:R-:W-:-:S02]  /*1bf90*/  FSETP.GT.AND P0, PT, R11, R133, PT ;  /* 0x000000850b00720b */ /* 0x000fc40003f04000 */
[----:B------:R-:W-:Y:S01]  /*1bfa0*/  LOP3.LUT R188, R188, 0xff7fffff, RZ, 0xc0, !PT ;  /* 0xff7fffffbcbc7812 */ /* 0x000fe200078ec0ff */
[----:B------:R-:W3:Y:S01]  /*1bfb0*/  LDCU UR9, c[0x0][0x390] ;  /* 0x00007200ff0977ac */ /* 0x000ee20008000800 */
[----:B------:R-:W-:Y:S02]  /*1bfc0*/  I2FP.F32.S32 R72, UR6 ;  /* 0x0000000600487c45 */ /* 0x000fe40008201400 */
        /* <DEDUP_REMOVED lines=19> */
[----:B------:R-:W-:Y:S01]  /*1c100*/  I2FP.F32.S32 R209, UR6 ;  /* 0x0000000600d17c45 */ /* 0x000fe20008201400 */
[----:B------:R-:W-:Y:S01]  /*1c110*/  UIADD3 UR6, UPT, UPT, UR49, 0x19e, URZ ;  /* 0x0000019e31067890 */ /* 0x000fe2000fffe0ff */
[----:B------:R-:W-:Y:S01]  /*1c120*/  I2FP.F32.S32 R199, UR50 ;  /* 0x0000003200c77c45 */ /* 0x000fe20008201400 */
[----:B------:R-:W-:Y:S01]  /*1c130*/  UIADD3 UR50, UPT, UPT, UR49, 0x1a5, URZ ;  /* 0x000001a531327890 */ /* 0x000fe2000fffe0ff */
[----:B------:R-:W-:Y:S01]  /*1c140*/  @P0 LOP3.LUT R188, R188, 0x800000, RZ, 0xfc, !PT ;  /* 0x00800000bcbc0812 */ /* 0x000fe200078efcff */
[----:B--2---:R-:W-:Y:S01]  /*1c150*/  UIADD3 UR74, UPT, UPT, UR74, 0x27c, URZ ;  /* 0x0000027c4a4a7890 */ /* 0x004fe2000fffe0ff */
[----:B------:R-:W-:Y:S01]  /*1c160*/  FSETP.GT.AND P0, PT, R11, R249, PT ;  /* 0x000000f90b00720b */ /* 0x000fe20003f04000 */
[----:B------:R-:W1:Y:S01]  /*1c170*/  LDCU UR73, c[0x0][0x390] ;  /* 0x00007200ff4977ac */ /* 0x000e620008000800 */
        /* <DEDUP_REMOVED lines=8> */
[----:B---3--:R-:W-:Y:S01]  /*1c200*/  UIADD3 UR9, UPT, UPT, UR9, 0x284, URZ ;  /* 0x0000028409097890 */ /* 0x008fe2000fffe0ff */
[----:B------:R-:W-:Y:S01]  /*1c210*/  I2FP.F32.S32 R216, UR6 ;  /* 0x0000000600d87c45 */ /* 0x000fe20008201400 */
[----:B------:R-:W-:Y:S01]  /*1c220*/  UIADD3 UR6, UPT, UPT, UR49, 0x1ae, URZ ;  /* 0x000001ae31067890 */ /* 0x000fe2000fffe0ff */
[----:B------:R-:W-:Y:S01]  /*1c230*/  @P0 LOP3.LUT R188, R188, 0x4, RZ, 0xfc, !PT ;  /* 0x00000004bcbc0812 */ /* 0x000fe200078efcff */
[----:B------:R-:W2:Y:S01]  /*1c240*/  LDCU UR70, c[0x0][0x390] ;  /* 0x00007200ff4677ac */ /* 0x000ea20008000800 */
[----:B------:R-:W-:-:S02]  /*1c250*/  FSETP.GT.AND P0, PT, R11, R78, PT ;  /* 0x0000004e0b00720b */ /* 0x000fc40003f04000 */
        /* <DEDUP_REMOVED lines=9> */
[----:B------:R-:W0:Y:S01]  /*1c2f0*/  LDCU UR67, c[0x0][0x390] ;  /* 0x00007200ff4377ac */ /* 0x000e220008000800 */
[----:B------:R-:W-:-:S02]  /*1c300*/  I2FP.F32.S32 R204, UR50 ;  /* 0x0000003200cc7c45 */ /* 0x000fc40008201400 */
[----:B------:R-:W-:Y:S01]  /*1c310*/  @P0 LOP3.LUT R188, R188, 0x40000000, RZ, 0xfc, !PT ;  /* 0x40000000bcbc0812 */ /* 0x000fe200078efcff */
[----:B------:R-:W-:Y:S01]  /*1c320*/  UIADD3 UR50, UPT, UPT, UR49, 0x1bd, URZ ;  /* 0x000001bd31327890 */ /* 0x000fe2000fffe0ff */
[C---:B------:R-:W-:Y:S01]  /*1c330*/  FSETP.GT.AND P0, PT, R11.reuse, R248, PT ;  /* 0x000000f80b00720b */ /* 0x040fe20003f04000 */
[----:B-1----:R-:W-:Y:S01]  /*1c340*/  UIADD3 UR73, UPT, UPT, UR73, 0x294, URZ ;  /* 0x0000029449497890 */ /* 0x002fe2000fffe0ff */
[----:B------:R-:W-:Y:S01]  /*1c350*/  LOP3.LUT R188, R188, 0xfffffff7, RZ, 0xc0, !PT ;  /* 0xfffffff7bcbc7812 */ /* 0x000fe200078ec0ff */
[----:B------:R-:W1:Y:S01]  /*1c360*/  LDCU UR64, c[0x0][0x390] ;  /* 0x00007200ff4077ac */ /* 0x000e620008000800 */
        /* <DEDUP_REMOVED lines=8> */
[----:B--2---:R-:W-:Y:S01]  /*1c3f0*/  UIADD3 UR70, UPT, UPT, UR70, 0x29c, URZ ;  /* 0x0000029c46467890 */ /* 0x004fe2000fffe0ff */
        /* <DEDUP_REMOVED lines=16> */
[----:B------:R-:W-:Y:S01]  /*1c500*/  FSETP.GT.AND P0, PT, R11, R247, PT ;  /* 0x000000f70b00720b */ /* 0x000fe20003f04000 */
[----:B------:R-:W3:Y:S01]  /*1c510*/  LDCU UR58, c[0x0][0x390] ;  /* 0x00007200ff3a77ac */ /* 0x000ee20008000800 */
[----:B------:R-:W-:Y:S02]  /*1c520*/  LOP3.LUT R245, R245, 0xffffefff, RZ, 0xc0, !PT ;  /* 0xffffeffff5f57812 */ /* 0x000fe400078ec0ff */
[----:B------:R-:W-:Y:S01]  /*1c530*/  I2FP.F32.S32 R238, UR50 ;  /* 0x0000003200ee7c45 */ /* 0x000fe20008201400 */
[----:B------:R-:W-:Y:S01]  /*1c540*/  UIADD3 UR50, UPT, UPT, UR49, 0x1d5, URZ ;  /* 0x000001d531327890 */ /* 0x000fe2000fffe0ff */
[----:B------:R-:W-:Y:S01]  /*1c550*/  I2FP.F32.S32 R28, UR53 ;  /* 0x00000035001c7c45 */ /* 0x000fe20008201400 */
[----:B------:R-:W-:Y:S01]  /*1c560*/  UIADD3 UR53, UPT, UPT, UR49, 0x1b4, URZ ;  /* 0x000001b431357890 */ /* 0x000fe2000fffe0ff */
[----:B------:R-:W-:Y:S01]  /*1c570*/  I2FP.F32.S32 R166, UR69 ;  /* 0x0000004500a67c45 */ /* 0x000fe20008201400 */
[----:B------:R-:W4:Y:S01]  /*1c580*/  LDCU UR69, c[0x0][0x390] ;  /* 0x00007200ff4577ac */ /* 0x000f220008000800 */
[----:B------:R-:W-:-:S02]  /*1c590*/  LOP3.LUT R205, R205, 0xfffffffe, RZ, 0xc0, !PT ;  /* 0xfffffffecdcd7812 */ /* 0x000fc400078ec0ff */
[----:B------:R-:W-:Y:S01]  /*1c5a0*/  I2FP.F32.S32 R237, UR50 ;  /* 0x0000003200ed7c45 */ /* 0x000fe20008201400 */
[----:B------:R-:W-:Y:S01]  /*1c5b0*/  UIADD3 UR50, UPT, UPT, UR49, 0x1dd, URZ ;  /* 0x000001dd31327890 */ /* 0x000fe2000fffe0ff */
[----:B------:R-:W-:Y:S01]  /*1c5c0*/  @P0 LOP3.LUT R188, R188, 0x10, RZ, 0xfc, !PT ;  /* 0x00000010bcbc0812 */ /* 0x000fe200078efcff */
[----:B0-----:R-:W-:Y:S01]  /*1c5d0*/  UIADD3 UR72, UPT, UPT, UR72, 0x29d, URZ ;  /* 0x0000029d48487890 */ /* 0x001fe2000fffe0ff */
[----:B------:R-:W-:Y:S01]  /*1c5e0*/  FSETP.GT.AND P0, PT, R11, R21, PT ;  /* 0x000000150b00720b */ /* 0x000fe20003f04000 */
[----:B-1----:R-:W-:Y:S01]  /*1c5f0*/  UIADD3 UR64, UPT, UPT, UR64, 0x2ac, URZ ;  /* 0x000002ac40407890 */ /* 0x002fe2000fffe0ff */
[----:B------:R-:W-:Y:S01]  /*1c600*/  LOP3.LUT R188, R188, 0xffffffdf, RZ, 0xc0, !PT ;  /* 0xffffffdfbcbc7812 */ /* 0x000fe200078ec0ff */
[----:B------:R-:W0:Y:S01]  /*1c610*/  LDCU UR54, c[0x0][0x390] ;  /* 0x00007200ff3677ac */ /* 0x000e220008000800 */
        /* <DEDUP_REMOVED lines=8> */
[----:B----4-:R-:W-:Y:S01]  /*1c6a0*/  UIADD3 UR69, UPT, UPT, UR69, 0x2a5, URZ ;  /* 0x000002a545457890 */ /* 0x010fe2000fffe0ff */
[----:B------:R-:W-:Y:S01]  /*1c6b0*/  @P0 LOP3.LUT R245, R245, 0x1000, RZ, 0xfc, !PT ;  /* 0x00001000f5f50812 */ /* 0x000fe200078efcff */
[----:B------:R-:W1:Y:S01]  /*1c6c0*/  LDCU UR66, c[0x0][0x390] ;  /* 0x00007200ff4277ac */ /* 0x000e620008000800 */
[----:B------:R-:W-:-:S02]  /*1c6d0*/  FSETP.GT.AND P0, PT, R11, R246, PT ;  /* 0x000000f60b00720b */ /* 0x000fc40003f04000 */
[----:B------:R-:W-:Y:S01]  /*1c6e0*/  LOP3.LUT R245, R245, 0xfff7ffff, RZ, 0xc0, !PT ;  /* 0xfff7fffff5f57812 */ /* 0x000fe200078ec0ff */
[----:B------:R-:W4:Y:S01]  /*1c6f0*/  LDCU UR63, c[0x0][0x390] ;  /* 0x00007200ff3f77ac */ /* 0x000f220008000800 */
        /* <DEDUP_REMOVED lines=8> */
[----:B------:R-:W5:Y:S01]  /*1c780*/  LDCU UR60, c[0x0][0x390] ;  /* 0x00007200ff3c77ac */ /* 0x000f620008000800 */
[----:B------:R-:W-:-:S02]  /*1c790*/  @P0 LOP3.LUT R188, R188, 0x20, RZ, 0xfc, !PT ;  /* 0x00000020bcbc0812 */ /* 0x000fc400078efcff */
[----:B------:R-:W-:Y:S01]  /*1c7a0*/  FSETP.GT.AND P0, PT, R11, R132, PT ;  /* 0x000000840b00720b */ /* 0x000fe20003f04000 */
[----:B-1----:R-:W-:Y:S01]  /*1c7b0*/  UIADD3 UR66, UPT, UPT, UR66, 0x2ad, URZ ;  /* 0x000002ad42427890 */ /* 0x002fe2000fffe0ff */
[----:B------:R-:W-:Y:S01]  /*1c7c0*/  LOP3.LUT R188, R188, 0xffffffbf, RZ, 0xc0, !PT ;  /* 0xffffffbfbcbc7812 */ /* 0x000fe200078ec0ff */
[----:B--2---:R-:W-:Y:S01]  /*1c7d0*/  UIADD3 UR61, UPT, UPT, UR61, 0x2b4, URZ ;  /* 0x000002b43d3d7890 */ /* 0x004fe2000fffe0ff */
        /* <DEDUP_REMOVED lines=8> */
[----:B------:R-:W-:Y:S01]  /*1c860*/  I2FP.F32.S32 R0, UR59 ;  /* 0x0000003b00007c45 */ /* 0x000fe20008201400 */
[----:B------:R-:W1:Y:S01]  /*1c870*/  LDCU UR57, c[0x0][0x390] ;  /* 0x00007200ff3977ac */ /* 0x000e620008000800 */
[----:B------:R-:W-:-:S02]  /*1c880*/  @P0 LOP3.LUT R245, R245, 0x80000, RZ, 0xfc, !PT ;  /* 0x00080000f5f50812 */ /* 0x000fc400078efcff */
[----:B------:R-:W-:Y:S01]  /*1c890*/  FSETP.GT.AND P0, PT, R11, R92, PT ;  /* 0x0000005c0b00720b */ /* 0x000fe20003f04000 */
[----:B-----5:R-:W-:Y:S01]  /*1c8a0*/  UIADD3 UR60, UPT, UPT, UR60, 0x2bd, URZ ;  /* 0x000002bd3c3c7890 */ /* 0x020fe2000fffe0ff */
[----:B------:R-:W-:Y:S01]  /*1c8b0*/  LOP3.LUT R245, R245, 0xfbffffff, RZ, 0xc0, !PT ;  /* 0xfbfffffff5f57812 */ /* 0x000fe200078ec0ff */
[----:B---3--:R-:W-:Y:S01]  /*1c8c0*/  UIADD3 UR58, UPT, UPT, UR58, 0x2bc, URZ ;  /* 0x000002bc3a3a7890 */ /* 0x008fe2000fffe0ff */
[----:B------:R-:W-:Y:S01]  /*1c8d0*/  I2FP.F32.S32 R233, UR50 ;  /* 0x0000003200e97c45 */ /* 0x000fe20008201400 */
[----:B------:R-:W-:Y:S01]  /*1c8e0*/  UIADD3 UR50, UPT, UPT, UR49, 0x1fd, URZ ;  /* 0x000001fd31327890 */ /* 0x000fe2000fffe0ff */
[----:B------:R-:W-:Y:S01]  /*1c8f0*/  I2FP.F32.S32 R133, UR53 ;  /* 0x0000003500857c45 */ /* 0x000fe20008201400 */
[----:B------:R-:W-:Y:S01]  /*1c900*/  UIADD3 UR53, UPT, UPT, UR49, 0x1d4, URZ ;  /* 0x000001d431357890 */ /* 0x000fe2000fffe0ff */
[----:B------:R-:W-:Y:S01]  /*1c910*/  I2FP.F32.S32 R137, UR51 ;  /* 0x0000003300897c45 */ /* 0x000fe20008201400 */
[----:B------:R-:W2:Y:S01]  /*1c920*/  LDCU UR51, c[0x0][0x390] ;  /* 0x00007200ff3377ac */ /* 0x000ea20008000800 */
[----:B------:R-:W-:-:S02]  /*1c930*/  I2FP.F32.S32 R2, UR56 ;  /* 0x0000003800027c45 */ /* 0x000fc40008201400 */
[----:B------:R-:W-:Y:S01]  /*1c940*/  I2FP.F32.S32 R232, UR50 ;  /* 0x0000003200e87c45 */ /* 0x000fe20008201400 */
[----:B------:R-:W-:Y:S01]  /*1c950*/  UIADD3 UR50, UPT, UPT, UR49, 0x205, URZ ;  /* 0x0000020531327890 */ /* 0x000fe2000fffe0ff */
[----:B------:R-:W-:Y:S01]  /*1c960*/  @P0 LOP3.LUT R188, R188, 0x40, RZ, 0xfc, !PT ;  /* 0x00000040bcbc0812 */ /* 0x000fe200078efcff */
[----:B-1----:R-:W-:Y:S01]  /*1c970*/  UIADD3 UR57, UPT, UPT, UR57, 0x2c5, URZ ;  /* 0x000002c539397890 */ /* 0x002fe2000fffe0ff */
[----:B------:R-:W-:Y:S01]  /*1c980*/  FSETP.GT.AND P0, PT, R11, R76, PT ;  /* 0x0000004c0b00720b */ /* 0x000fe20003f04000 */
[----:B0-----:R-:W-:Y:S01]  /*1c990*/  UIADD3 UR54, UPT, UPT, UR54, 0x2c4, URZ ;  /* 0x000002c436367890 */ /* 0x001fe2000fffe0ff */
        /* <DEDUP_REMOVED lines=8> */
[----:B--2---:R-:W-:Y:S01]  /*1ca20*/  UIADD3 UR51, UPT, UPT, UR51, 0x2cd, URZ ;  /* 0x000002cd33337890 */ /* 0x004fe2000fffe0ff */
[----:B------:R-:W-:Y:S01]  /*1ca30*/  I2FP.F32.S32 R64, UR44 ;  /* 0x0000002c00407c45 */ /* 0x000fe20008201400 */
[----:B------:R-:W1:Y:S01]  /*1ca40*/  LDCU UR47, c[0x0][0x390] ;  /* 0x00007200ff2f77ac */ /* 0x000e620008000800 */
[----:B------:R-:W-:-:S02]  /*1ca50*/  @P0 LOP3.LUT R245, R245, 0x4000000, RZ, 0xfc, !PT ;  /* 0x04000000f5f50812 */ /* 0x000fc400078efcff */
[----:B------:R-:W-:Y:S01]  /*1ca60*/  FSETP.GT.AND P0, PT, R11, R52, PT ;  /* 0x000000340b00720b */ /* 0x000fe20003f04000 */
[----:B------:R-:W2:Y:S01]  /*1ca70*/  LDCU UR44, c[0x0][0x390] ;  /* 0x00007200ff2c77ac */ /* 0x000ea20008000800 */
[----:B------:R-:W-:Y:S02]  /*1ca80*/  LOP3.LUT R245, R245, 0xfffffffe, RZ, 0xc0, !PT ;  /* 0xfffffffef5f57812 */ /* 0x000fe400078ec0ff */
[----:B------:R-:W-:Y:S01]  /*1ca90*/  I2FP.F32.S32 R230, UR50 ;  /* 0x0000003200e67c45 */ /* 0x000fe20008201400 */
[----:B------:R-:W-:Y:S01]  /*1caa0*/  UIADD3 UR50, UPT, UPT, UR49, 0x215, URZ ;  /* 0x0000021531327890 */ /* 0x000fe2000fffe0ff */
[----:B------:R-:W-:Y:S01]  /*1cab0*/  I2FP.F32.S32 R173, UR33 ;  /* 0x0000002100ad7c45 */ /* 0x000fe20008201400 */
[----:B------:R-:W3:Y:S01]  /*1cac0*/  LDCU UR33, c[0x0][0x390] ;  /* 0x00007200ff2177ac */ /* 0x000ee20008000800 */
[----:B------:R-:W-:Y:S02]  /*1cad0*/  I2FP.F32.S32 R118, UR39 ;  /* 0x0000002700767c45 */ /* 0x000fe40008201400 */
[----:B------:R-:W-:Y:S01]  /*1cae0*/  I2FP.F32.S32 R168, UR30 ;  /* 0x0000001e00a87c45 */ /* 0x000fe20008201400 */
[----:B------:R-:W4:Y:S01]  /*1caf0*/  LDCU UR39, c[0x0][0x390] ;  /* 0x00007200ff2777ac */ /* 0x000f220008000800 */
[----:B------:R-:W-:-:S02]  /*1cb00*/  I2FP.F32.S32 R229, UR50 ;  /* 0x0000003200e57c45 */ /* 0x000fc40008201400 */
[----:B------:R-:W-:Y:S01]  /*1cb10*/  @P0 LOP3.LUT R188, R188, 0x100, RZ, 0xfc, !PT ;  /* 0x00000100bcbc0812 */ /* 0x000fe200078efcff */
[----:B-1----:R-:W-:Y:S01]  /*1cb20*/  UIADD3 UR47, UPT, UPT, UR47, 0x2de, URZ ;  /* 0x000002de2f2f7890 */ /* 0x002fe2000fffe0ff */
[----:B------:R-:W-:Y:S01]  /*1cb30*/  FSETP.GT.AND P0, PT, R11, R131, PT ;  /* 0x000000830b00720b */ /* 0x000fe20003f04000 */
[----:B------:R-:W1:Y:S01]  /*1cb40*/  LDCU UR50, c[0x0][0x390] ;  /* 0x00007200ff3277ac */ /* 0x000e620008000800 */
[----:B------:R-:W-:Y:S02]  /*1cb50*/  LOP3.LUT R188, R188, 0xfffffbff, RZ, 0xc0, !PT ;  /* 0xfffffbffbcbc7812 */ /* 0x000fe400078ec0ff */
[----:B------:R-:W-:Y:S01]  /*1cb60*/  I2FP.F32.S32 R131, UR6 ;  /* 0x0000000600837c45 */ /* 0x000fe20008201400 */
[----:B------:R-:W-:Y:S01]  /*1cb70*/  UIADD3 UR6, UPT, UPT, UR49, 0x1ee, URZ ;  /* 0x000001ee31067890 */ /* 0x000fe2000fffe0ff */
[----:B------:R-:W-:Y:S01]  /*1cb80*/  I2FP.F32.S32 R130, UR47 ;  /* 0x0000002f00827c45 */ /* 0x000fe20008201400 */
[----:B--2---:R-:W-:Y:S01]  /*1cb90*/  UIADD3 UR44, UPT, UPT, UR44, 0x2e6, URZ ;  /* 0x000002e62c2c7890 */ /* 0x004fe2000fffe0ff */
[----:B------:R-:W-:Y:S01]  /*1cba0*/  I2FP.F32.S32 R38, UR36 ;  /* 0x0000002400267c45 */ /* 0x000fe20008201400 */
[----:B------:R-:W2:Y:S01]  /*1cbb0*/  LDCU UR30, c[0x0][0x390] ;  /* 0x00007200ff1e77ac */ /* 0x000ea20008000800 */
[----:B------:R-:W-:-:S02]  /*1cbc0*/  I2FP.F32.S32 R80, UR27 ;  /* 0x0000001b00507c45 */ /* 0x000fc40008201400 */
[----:B------:R-:W-:Y:S01]  /*1cbd0*/  I2FP.F32.S32 R213, UR6 ;  /* 0x0000000600d57c45 */ /* 0x000fe20008201400 */
[----:B------:R-:W-:Y:S01]  /*1cbe0*/  UIADD3 UR6, UPT, UPT, UR49, 0x1f6, URZ ;  /* 0x000001f631067890 */ /* 0x000fe2000fffe0ff */
[----:B------:R-:W-:Y:S01]  /*1cbf0*/  @P0 LOP3.LUT R206, R206, 0x2, RZ, 0xfc, !PT ;  /* 0x00000002cece0812 */ /* 0x000fe200078efcff */
[----:B------:R-:W5:Y:S01]  /*1cc00*/  LDCU UR36, c[0x0][0x390] ;  /* 0x00007200ff2477ac */ /* 0x000f620008000800 */
[----:B------:R-:W-:Y:S02]  /*1cc10*/  FSETP.GT.AND P0, PT, R11, R176, PT ;  /* 0x000000b00b00720b */ /* 0x000fe40003f04000 */
[----:B------:R-:W-:Y:S01]  /*1cc20*/  LOP3.LUT R206, R206, 0xfffffeff, RZ, 0xc0, !PT ;  /* 0xfffffeffcece7812 */ /* 0x000fe200078ec0ff */
[----:B-1----:R-:W-:Y:S01]  /*1cc30*/  UIADD3 UR50, UPT, UPT, UR50, 0x2d5, URZ ;  /* 0x000002d532327890 */ /* 0x002fe2000fffe0ff */
[----:B------:R-:W-:Y:S01]  /*1cc40*/  I2FP.F32.S32 R194, UR44 ;  /* 0x0000002c00c27c45 */ /* 0x000fe20008201400 */
[----:B---3--:R-:W-:Y:S01]  /*1cc50*/  UIADD3 UR33, UPT, UPT, UR33, 0x23c, URZ ;  /* 0x0000023c21217890 */ /* 0x008fe2000fffe0ff */
[----:B------:R-:W-:Y:S01]  /*1cc60*/  LOP3.LUT R203, R203, 0xfbffffff, RZ, 0xc0, !PT ;  /* 0xfbffffffcbcb7812 */ /* 0x000fe200078ec0ff */
[----:B----4-:R-:W-:Y:S01]  /*1cc70*/  UIADD3 UR39, UPT, UPT, UR39, 0x2ee, URZ ;  /* 0x000002ee27277890 */ /* 0x010fe2000fffe0ff */
[----:B------:R-:W-:Y:S01]  /*1cc80*/  LOP3.LUT R200, R200, 0xfffff7ff, RZ, 0xc0, !PT ;  /* 0xfffff7ffc8c87812 */ /* 0x000fe200078ec0ff */
[----:B------:R-:W1:Y:S01]  /*1cc90*/  LDCU UR27, c[0x0][0x390] ;  /* 0x00007200ff1b77ac */ /* 0x000e620008000800 */
[----:B------:R-:W-:-:S02]  /*1cca0*/  I2FP.F32.S32 R10, UR24 ;  /* 0x00000018000a7c45 */ /* 0x000fc40008201400 */
[----:B------:R-:W-:Y:S01]  /*1ccb0*/  I2FP.F32.S32 R121, UR33 ;  /* 0x0000002100797c45 */ /* 0x000fe20008201400 */
[----:B--2---:R-:W-:Y:S01]  /*1ccc0*/  UIADD3 UR30, UPT, UPT, UR30, 0x244, URZ ;  /* 0x000002441e1e7890 */ /* 0x004fe2000fffe0ff */
[----:B------:R-:W-:Y:S01]  /*1ccd0*/  @P0 LOP3.LUT R188, R188, 0x400, RZ, 0xfc, !PT ;  /* 0x00000400bcbc0812 */ /* 0x000fe200078efcff */
[----:B------:R-:W2:Y:S01]  /*1cce0*/  LDCU UR43, c[0x0][0x390] ;  /* 0x00007200ff2b77ac */ /* 0x000ea20008000800 */
[----:B------:R-:W-:Y:S02]  /*1ccf0*/  FSETP.GT.AND P0, PT, R11, R75, PT ;  /* 0x0000004b0b00720b */ /* 0x000fe40003f04000 */
[----:B------:R-:W-:Y:S01]  /*1cd00*/  LOP3.LUT R188, R188, 0xfffff7ff, RZ, 0xc0, !PT ;  /* 0xfffff7ffbcbc7812 */ /* 0x000fe200078ec0ff */
[----:B------:R-:W3:Y:S01]  /*1cd10*/  LDCU UR33, c[0x0][0x390] ;  /* 0x00007200ff2177ac */ /* 0x000ee20008000800 */
[----:B------:R-:W-:Y:S02]  /*1cd20*/  I2FP.F32.S32 R75, UR53 ;  /* 0x00000035004b7c45 */ /* 0x000fe40008201400 */
[----:B------:R-:W-:Y:S01]  /*1cd30*/  I2FP.F32.S32 R250, UR39 ;  /* 0x0000002700fa7c45 */ /* 0x000fe20008201400 */
[----:B------:R-:W-:Y:S01]  /*1cd40*/  UIADD3 UR53, UPT, UPT, UR49, 0x1e4, URZ ;  /* 0x000001e431357890 */ /* 0x000fe2000fffe0ff */
[----:B------:R-:W-:Y:S01]  /*1cd50*/  I2FP.F32.S32 R67, UR30 ;  /* 0x0000001e00437c45 */ /* 0x000fe20008201400 */
[----:B-----5:R-:W-:Y:S01]  /*1cd60*/  UIADD3 UR36, UPT, UPT, UR36, 0x2f6, URZ ;  /* 0x000002f624247890 */ /* 0x020fe2000fffe0ff */
[----:B------:R-:W-:Y:S01]  /*1cd70*/  I2FP.F32.S32 R123, UR21 ;  /* 0x00000015007b7c45 */ /* 0x000fe20008201400 */
[----:B------:R-:W4:Y:S01]  /*1cd80*/  LDCU UR30, c[0x0][0x390] ;  /* 0x00007200ff1e77ac */ /* 0x000f220008000800 */
[----:B------:R-:W-:-:S02]  /*1cd90*/  I2FP.F32.S32 R66, UR18 ;  /* 0x0000001200427c45 */ /* 0x000fc40008201400 */
        /* <DEDUP_REMOVED lines=8> */
[----:B---3--:R-:W-:Y:S01]  /*1ce20*/  UIADD3 UR33, UPT, UPT, UR33, 0x2fe, URZ ;  /* 0x000002fe21217890 */ /* 0x008fe2000fffe0ff */
[----:B------:R-:W-:Y:S01]  /*1ce30*/  I2FP.F32.S32 R41, UR12 ;  /* 0x0000000c00297c45 */ /* 0x000fe20008201400 */
[----:B--2---:R-:W-:Y:S01]  /*1ce40*/  UIADD3 UR43, UPT, UPT, UR43, 0x2e4, URZ ;  /* 0x000002e42b2b7890 */ /* 0x004fe2000fffe0ff */
[----:B------:R-:W-:Y:S01]  /*1ce50*/  I2FP.F32.S32 R125, UR74 ;  /* 0x0000004a007d7c45 */ /* 0x000fe20008201400 */
[----:B------:R-:W1:Y:S01]  /*1ce60*/  LDCU UR27, c[0x0][0x390] ;  /* 0x00007200ff1b77ac */ /* 0x000e620008000800 */
[----:B------:R-:W-:-:S02]  /*1ce70*/  I2FP.F32.S32 R69, UR9 ;  /* 0x0000000900457c45 */ /* 0x000fc40008201400 */
[----:B------:R-:W-:Y:S01]  /*1ce80*/  @P0 LOP3.LUT R188, R188, 0x800, RZ, 0xfc, !PT ;  /* 0x00000800bcbc0812 */ /* 0x000fe200078efcff */
[----:B----4-:R-:W-:Y:S01]  /*1ce90*/  UIADD3 UR30, UPT, UPT, UR30, 0x306, URZ ;  /* 0x000003061e1e7890 */ /* 0x010fe2000fffe0ff */
[----:B------:R-:W-:Y:S01]  /*1cea0*/  FSETP.GT.AND P0, PT, R11, R74, PT ;  /* 0x0000004a0b00720b */ /* 0x000fe20003f04000 */
[----:B------:R-:W2:Y:S01]  /*1ceb0*/  LDCU UR35, c[0x0][0x390] ;  /* 0x00007200ff2377ac */ /* 0x000ea20008000800 */
[----:B------:R-:W-:Y:S02]  /*1cec0*/  LOP3.LUT R188, R188, 0xffffefff, RZ, 0xc0, !PT ;  /* 0xffffefffbcbc7812 */ /* 0x000fe400078ec0ff */
[----:B------:R-:W-:Y:S01]  /*1ced0*/  I2FP.F32.S32 R74, UR53 ;  /* 0x00000035004a7c45 */ /* 0x000fe20008201400 */
[----:B------:R-:W-:Y:S01]  /*1cee0*/  UIADD3 UR53, UPT, UPT, UR49, 0x1ec, URZ ;  /* 0x000001ec31357890 */ /* 0x000fe2000fffe0ff */
[----:B------:R-:W-:Y:S01]  /*1cef0*/  I2FP.F32.S32 R198, UR30 ;  /* 0x0000001e00c67c45 */ /* 0x000fe20008201400 */
[----:B0-----:R-:W-:Y:S01]  /*1cf00*/  UIADD3 UR38, UPT, UPT, UR38, 0x2ec, URZ ;  /* 0x000002ec26267890 */ /* 0x001fe2000fffe0ff */
[----:B------:R-:W-:Y:S01]  /*1cf10*/  I2FP.F32.S32 R124, UR7 ;  /* 0x00000007007c7c45 */ /* 0x000fe20008201400 */
[----:B------:R-:W0:Y:S01]  /*1cf20*/  LDCU UR32, c[0x0][0x390] ;  /* 0x00007200ff2077ac */ /* 0x000e220008000800 */
[----:B------:R-:W-:-:S02]  /*1cf30*/  I2FP.F32.S32 R27, UR73 ;  /* 0x00000049001b7c45 */ /* 0x000fc40008201400 */
[----:B------:R-:W-:Y:S01]  /*1cf40*/  I2FP.F32.S32 R127, UR70 ;  /* 0x00000046007f7c45 */ /* 0x000fe20008201400 */
[----:B-1----:R-:W-:Y:S01]  /*1cf50*/  UIADD3 UR27, UPT, UPT, UR27, 0x30e, URZ ;  /* 0x0000030e1b1b7890 */ /* 0x002fe2000fffe0ff */
[----:B------:R-:W-:Y:S01]  /*1cf60*/  @P0 LOP3.LUT R206, R206, 0x8000, RZ, 0xfc, !PT ;  /* 0x00008000cece0812 */ /* 0x000fe200078efcff */
[----:B------:R-:W1:Y:S01]  /*1cf70*/  LDCU UR29, c[0x0][0x390] ;  /* 0x00007200ff1d77ac */ /* 0x000e620008000800 */
[----:B------:R-:W-:Y:S02]  /*1cf80*/  FSETP.GT.AND P0, PT, R11, R95, PT ;  /* 0x0000005f0b00720b */ /* 0x000fe40003f04000 */
[----:B------:R-:W-:Y:S01]  /*1cf90*/  LOP3.LUT R206, R206, 0xffbfffff, RZ, 0xc0, !PT ;  /* 0xffbfffffcece7812 */ /* 0x000fe200078ec0ff */
[----:B--2---:R-:W-:Y:S01]  /*1cfa0*/  UIADD3 UR35, UPT, UPT, UR35, 0x2f4, URZ ;  /* 0x000002f423237890 */ /* 0x004fe2000fffe0ff */
[----:B------:R-:W-:Y:S01]  /*1cfb0*/  I2FP.F32.S32 R68, UR67 ;  /* 0x0000004300447c45 */ /* 0x000fe20008201400 */
[----:B------:R-:W2:Y:S01]  /*1cfc0*/  LDCU UR26, c[0x0][0x390] ;  /* 0x00007200ff1a77ac */ /* 0x000ea20008000800 */
[----:B------:R-:W-:-:S02]  /*1cfd0*/  I2FP.F32.S32 R126, UR64 ;  /* 0x00000040007e7c45 */ /* 0x000fc40008201400 */
[----:B------:R-:W-:Y:S01]  /*1cfe0*/  I2FP.F32.S32 R40, UR61 ;  /* 0x0000003d00287c45 */ /* 0x000fe20008201400 */
[----:B------:R-:W3:Y:S01]  /*1cff0*/  LDCU UR24, c[0x0][0x390] ;  /* 0x00007200ff1877ac */ /* 0x000ee20008000800 */
[----:B------:R-:W-:Y:S02]  /*1d000*/  I2FP.F32.S32 R129, UR58 ;  /* 0x0000003a00817c45 */ /* 0x000fe40008201400 */
[----:B------:R-:W-:Y:S01]  /*1d010*/  I2FP.F32.S32 R70, UR54 ;  /* 0x0000003600467c45 */ /* 0x000fe20008201400 */
[----:B------:R-:W4:Y:S01]  /*1d020*/  LDCU UR23, c[0x0][0x390] ;  /* 0x00007200ff1777ac */ /* 0x000f220008000800 */
[----:B------:R-:W-:Y:S02]  /*1d030*/  @P0 LOP3.LUT R188, R188, 0x1000, RZ, 0xfc, !PT ;  /* 0x00001000bcbc0812 */ /* 0x000fe400078efcff */
[----:B------:R-:W-:Y:S01]  /*1d040*/  FSETP.GT.AND P0, PT, R11, R207, PT ;  /* 0x000000cf0b00720b */ /* 0x000fe20003f04000 */
[----:B------:R-:W5:Y:S01]  /*1d050*/  LDCU UR21, c[0x0][0x390] ;  /* 0x00007200ff1577ac */ /* 0x000f620008000800 */
[----:B------:R-:W-:-:S02]  /*1d060*/  LOP3.LUT R188, R188, 0xffffdfff, RZ, 0xc0, !PT ;  /* 0xffffdfffbcbc7812 */ /* 0x000fc400078ec0ff */
[----:B------:R-:W-:Y:S01]  /*1d070*/  I2FP.F32.S32 R207, UR6 ;  /* 0x0000000600cf7c45 */ /* 0x000fe20008201400 */
[----:B------:R-:W-:Y:S01]  /*1d080*/  UIADD3 UR6, UPT, UPT, UR49, 0x1fe, URZ ;  /* 0x000001fe31067890 */ /* 0x000fe2000fffe0ff */
[----:B------:R-:W-:Y:S01]  /*1d090*/  I2FP.F32.S32 R3, UR46 ;  /* 0x0000002e00037c45 */ /* 0x000fe20008201400 */
[----:B------:R-:W5:Y:S01]  /*1d0a0*/  LDCU UR20, c[0x0][0x390] ;  /* 0x00007200ff1477ac */ /* 0x000f620008000800 */
[----:B------:R-:W-:Y:S01]  /*1d0b0*/  I2FP.F32.S32 R9, UR43 ;  /* 0x0000002b00097c45 */ /* 0x000fe20008201400 */
[----:B------:R-:W5:Y:S04]  /*1d0c0*/  LDCU UR18, c[0x0][0x390] ;  /* 0x00007200ff1277ac */ /* 0x000f680008000800 */
[----:B------:R-:W-:Y:S02]  /*1d0d0*/  @P0 LOP3.LUT R206, R206, 0x400000, RZ, 0xfc, !PT ;  /* 0x00400000cece0812 */ /* 0x000fe400078efcff */
[C---:B------:R-:W-:Y:S01]  /*1d0e0*/  FSETP.GT.AND P0, PT, R11.reuse, R243, PT ;  /* 0x000000f30b00720b */ /* 0x040fe20003f04000 */
[----:B------:R-:W5:Y:S01]  /*1d0f0*/  LDCU UR15, c[0x0][0x390] ;  /* 0x00007200ff0f77ac */ /* 0x000f620008000800 */
[----:B------:R-:W-:Y:S01]  /*1d100*/  LOP3.LUT R206, R206, 0xfdffffff, RZ, 0xc0, !PT ;  /* 0xfdffffffcece7812 */ /* 0x000fe200078ec0ff */
[----:B------:R-:W5:Y:S01]  /*1d110*/  LDCU UR12, c[0x0][0x390] ;  /* 0x00007200ff0c77ac */ /* 0x000f620008000800 */
[----:B------:R-:W5:Y:S09]  /*1d120*/  LDCU UR74, c[0x0][0x390] ;  /* 0x00007200ff4a77ac */ /* 0x000f720008000800 */
[----:B------:R-:W-:Y:S01]  /*1d130*/  @P0 LOP3.LUT R188, R188, 0x2000, RZ, 0xfc, !PT ;  /* 0x00002000bcbc0812 */ /* 0x000fe200078efcff */
[----:B0-----:R-:W-:Y:S01]  /*1d140*/  UIADD3 UR32, UPT, UPT, UR32, 0x2fc, URZ ;  /* 0x000002fc20207890 */ /* 0x001fe2000fffe0ff */
[----:B------:R-:W-:Y:S01]  /*1d150*/  FSETP.GT.AND P0, PT, R11, R73, PT ;  /* 0x000000490b00720b */ /* 0x000fe20003f04000 */
[----:B-1----:R-:W-:Y:S01]  /*1d160*/  UIADD3 UR29, UPT, UPT, UR29, 0x304, URZ ;  /* 0x000003041d1d7890 */ /* 0x002fe2000fffe0ff */
[----:B------:R-:W-:Y:S01]  /*1d170*/  LOP3.LUT R188, R188, 0xffff7fff, RZ, 0xc0, !PT ;  /* 0xffff7fffbcbc7812 */ /* 0x000fe200078ec0ff */
[----:B--2---:R-:W-:Y:S01]  /*1d180*/  UIADD3 UR26, UPT, UPT, UR26, 0x30c, URZ ;  /* 0x0000030c1a1a7890 */ /* 0x004fe2000fffe0ff */
[----:B------:R-:W-:Y:S01]  /*1d190*/  I2FP.F32.S32 R73, UR53 ;  /* 0x0000003500497c45 */ /* 0x000fe20008201400 */
[----:B------:R-:W-:-:S02]  /*1d1a0*/  UIADD3 UR53, UPT, UPT, UR49, 0x1f4, URZ ;  /* 0x000001f431357890 */ /* 0x000fc4000fffe0ff */
[----:B---3--:R-:W-:Y:S02]  /*1d1b0*/  UIADD3 UR24, UPT, UPT, UR24, 0x316, URZ ;  /* 0x0000031618187890 */ /* 0x008fe4000fffe0ff */
[----:B----4-:R-:W-:Y:S02]  /*1d1c0*/  UIADD3 UR23, UPT, UPT, UR23, 0x314, URZ ;  /* 0x0000031417177890 */ /* 0x010fe4000fffe0ff */
[----:B-----5:R-:W-:Y:S02]  /*1d1d0*/  UIADD3 UR21, UPT, UPT, UR21, 0x31e, URZ ;  /* 0x0000031e15157890 */ /* 0x020fe4000fffe0ff */
[----:B------:R-:W-:Y:S01]  /*1d1e0*/  @P0 LOP3.LUT R206, R206, 0x2000000, RZ, 0xfc, !PT ;  /* 0x02000000cece0812 */ /* 0x000fe200078efcff */
[----:B------:R-:W-:Y:S01]  /*1d1f0*/  UIADD3 UR20, UPT, UPT, UR20, 0x31c, URZ ;  /* 0x0000031c14147890 */ /* 0x000fe2000fffe0ff */
[C---:B------:R-:W-:Y:S01]  /*1d200*/  FSETP.GT.AND P0, PT, R11.reuse, R22, PT ;  /* 0x000000160b00720b */ /* 0x040fe20003f04000 */
[----:B------:R-:W0:Y:S01]  /*1d210*/  LDCU UR44, c[0x0][0x390] ;  /* 0x00007200ff2c77ac */ /* 0x000e220008000800 */
[----:B------:R-:W-:Y:S01]  /*1d220*/  LOP3.LUT R206, R206, 0xf7ffffff, RZ, 0xc0, !PT ;  /* 0xf7ffffffcece7812 */ /* 0x000fe200078ec0ff */
[----:B------:R-:W1:Y:S01]  /*1d230*/  LDCU UR9, c[0x0][0x390] ;  /* 0x00007200ff0977ac */ /* 0x000e620008000800 */
[----:B------:R-:W2:Y:S09]  /*1d240*/  LDCU UR7, c[0x0][0x390] ;  /* 0x00007200ff0777ac */ /* 0x000eb20008000800 */
[----:B------:R-:W-:Y:S01]  /*1d250*/  @P0 LOP3.LUT R188, R188, 0x8000, RZ, 0xfc, !PT ;  /* 0x00008000bcbc0812 */ /* 0x000fe200078efcff */
[----:B------:R-:W3:Y:S01]  /*1d260*/  LDCU UR73, c[0x0][0x390] ;  /* 0x00007200ff4977ac */ /* 0x000ee20008000800 */
[----:B------:R-:W-:-:S02]  /*1d270*/  FSETP.GT.AND P0, PT, R11, R44, PT ;  /* 0x0000002c0b00720b */ /* 0x000fc40003f04000 */
[----:B------:R-:W-:Y:S01]  /*1d280*/  LOP3.LUT R188, R188, 0xfffdffff, RZ, 0xc0, !PT ;  /* 0xfffdffffbcbc7812 */ /* 0x000fe200078ec0ff */
[----:B------:R-:W4:Y:S01]  /*1d290*/  LDCU UR70, c[0x0][0x390] ;  /* 0x00007200ff4677ac */ /* 0x000f220008000800 */
[----:B------:R-:W-:Y:S01]  /*1d2a0*/  I2FP.F32.S32 R44, UR53 ;  /* 0x00000035002c7c45 */ /* 0x000fe20008201400 */
[----:B------:R-:W-:Y:S01]  /*1d2b0*/  UIADD3 UR53, UPT, UPT, UR49, 0x1fc, URZ ;  /* 0x000001fc31357890 */ /* 0x000fe2000fffe0ff */
[----:B------:R-:W5:Y:S07]  /*1d2c0*/  LDCU UR67, c[0x0][0x390] ;  /* 0x00007200ff4377ac */ /* 0x000f6e0008000800 */
[----:B------:R-:W-:Y:S01]  /*1d2d0*/  @P0 LOP3.LUT R206, R206, 0x8000000, RZ, 0xfc, !PT ;  /* 0x08000000cece0812 */ /* 0x000fe200078efcff */
[----:B------:R-:W5:Y:S01]  /*1d2e0*/  LDCU UR64, c[0x0][0x390] ;  /* 0x00007200ff4077ac */ /* 0x000f620008000800 */
[----:B------:R-:W-:-:S02]  /*1d2f0*/  FSETP.GT.AND P0, PT, R11, R94, PT ;  /* 0x0000005e0b00720b */ /* 0x000fc40003f04000 */
[----:B------:R-:W-:Y:S01]  /*1d300*/  LOP3.LUT R206, R206, 0xdfffffff, RZ, 0xc0, !PT ;  /* 0xdfffffffcece7812 */ /* 0x000fe200078ec0ff */
[----:B------:R-:W5:Y:S01]  /*1d310*/  LDCU UR62, c[0x0][0x390] ;  /* 0x00007200ff3e77ac */ /* 0x000f620008000800 */
[----:B------:R-:W5:Y:S01]  /*1d320*/  LDCU UR61, c[0x0][0x390] ;  /* 0x00007200ff3d77ac */ /* 0x000f620008000800 */
[----:B------:R-:W5:Y:S08]  /*1d330*/  LDCU UR59, c[0x0][0x390] ;  /* 0x00007200ff3b77ac */ /* 0x000f700008000800 */
[----:B------:R-:W-:-:S02]  /*1d340*/  @P0 LOP3.LUT R188, R188, 0x20000, RZ, 0xfc, !PT ;  /* 0x00020000bcbc0812 */ /* 0x000fc400078efcff */
[C---:B------:R-:W-:Y:S01]  /*1d350*/  FSETP.GT.AND P0, PT, R11.reuse, R71, PT ;  /* 0x000000470b00720b */ /* 0x040fe20003f04000 */
[----:B------:R-:W5:Y:S01]  /*1d360*/  LDCU UR58, c[0x0][0x390] ;  /* 0x00007200ff3a77ac */ /* 0x000f620008000800 */
[----:B------:R-:W-:Y:S02]  /*1d370*/  LOP3.LUT R188, R188, 0xfffbffff, RZ, 0xc0, !PT ;  /* 0xfffbffffbcbc7812 */ /* 0x000fe400078ec0ff */
[----:B------:R-:W-:Y:S01]  /*1d380*/  I2FP.F32.S32 R71, UR6 ;  /* 0x0000000600477c45 */ /* 0x000fe20008201400 */
[----:B------:R-:W-:Y:S01]  /*1d390*/  UIADD3 UR6, UPT, UPT, UR49, 0x206, URZ ;  /* 0x0000020631067890 */ /* 0x000fe2000fffe0ff */
[----:B------:R-:W5:Y:S05]  /*1d3a0*/  LDCU UR56, c[0x0][0x390] ;  /* 0x00007200ff3877ac */ /* 0x000f6a0008000800 */
[----:B------:R-:W-:Y:S01]  /*1d3b0*/  I2FP.F32.S32 R212, UR6 ;  /* 0x0000000600d47c45 */ /* 0x000fe20008201400 */
[----:B------:R-:W-:Y:S01]  /*1d3c0*/  UIADD3 UR6, UPT, UPT, UR49, 0x20e, URZ ;  /* 0x0000020e31067890 */ /* 0x000fe2000fffe0ff */
        /* <DEDUP_REMOVED lines=8> */
[----:B------:R-:W-:Y:S01]  /*1d450*/  FSETP.GT.AND P0, PT, R11, R43, PT ;  /* 0x0000002b0b00720b */ /* 0x000fe20003f04000 */
[----:B------:R-:W5:Y:S01]  /*1d460*/  LDCU UR43, c[0x0][0x390] ;  /* 0x00007200ff2b77ac */ /* 0x000f620008000800 */
[----:B------:R-:W-:Y:S02]  /*1d470*/  LOP3.LUT R188, R188, 0xfff7ffff, RZ, 0xc0, !PT ;  /* 0xfff7ffffbcbc7812 */ /* 0x000fe400078ec0ff */
[----:B------:R-:W-:Y:S01]  /*1d480*/  I2FP.F32.S32 R43, UR53 ;  /* 0x00000035002b7c45 */ /* 0x000fe20008201400 */
[----:B------:R-:W-:Y:S01]  /*1d490*/  UIADD3 UR53, UPT, UPT, UR49, 0x204, URZ ;  /* 0x0000020431357890 */ /* 0x000fe2000fffe0ff */
[----:B------:R-:W5:Y:S01]  /*1d4a0*/  LDCU UR39, c[0x0][0x390] ;  /* 0x00007200ff2777ac */ /* 0x000f620008000800 */
[----:B------:R-:W5:Y:S06]  /*1d4b0*/  LDCU UR30, c[0x0][0x390] ;  /* 0x00007200ff1e77ac */ /* 0x000f6c0008000800 */
[----:B------:R-:W-:-:S02]  /*1d4c0*/  @P0 LOP3.LUT R206, R206, 0x80000000, RZ, 0xfc, !PT ;  /* 0x80000000cece0812 */ /* 0x000fc400078efcff */
[----:B------:R-:W-:Y:S02]  /*1d4d0*/  FSETP.GT.AND P0, PT, R11, R55, PT ;  /* 0x000000370b00720b */ /* 0x000fe40003f04000 */
[----:B------:R-:W-:-:S11]  /*1d4e0*/  LOP3.LUT R206, R206, 0xfffffffe, RZ, 0xc0, !PT ;  /* 0xfffffffecece7812 */ /* 0x000fd600078ec0ff */
[----:B------:R-:W-:Y:S02]  /*1d4f0*/  @P0 LOP3.LUT R188, R188, 0x80000, RZ, 0xfc, !PT ;  /* 0x00080000bcbc0812 */ /* 0x000fe400078efcff */
[----:B------:R-:W-:Y:S02]  /*1d500*/  FSETP.GT.AND P0, PT, R11, R29, PT ;  /* 0x0000001d0b00720b */ /* 0x000fe40003f04000 */
[----:B------:R-:W-:Y:S02]  /*1d510*/  LOP3.LUT R188, R188, 0xffefffff, RZ, 0xc0, !PT ;  /* 0xffefffffbcbc7812 */ /* 0x000fe400078ec0ff */
[----:B------:R-:W-:Y:S01]  /*1d520*/  I2FP.F32.S32 R29, UR53 ;  /* 0x00000035001d7c45 */ /* 0x000fe20008201400 */
[----:B------:R-:W-:-:S08]  /*1d530*/  UIADD3 UR53, UPT, UPT, UR49, 0x20c, URZ ;  /* 0x0000020c31357890 */ /* 0x000fd0000fffe0ff */
[----:B------:R-:W-:Y:S02]  /*1d540*/  @P0 LOP3.LUT R150, R150, 0x2, RZ, 0xfc, !PT ;  /* 0x0000000296960812 */ /* 0x000fe400078efcff */
[----:B------:R-:W-:Y:S02]  /*1d550*/  FSETP.GT.AND P0, PT, R11, R241, PT ;  /* 0x000000f10b00720b */ /* 0x000fe40003f04000 */
[----:B------:R-:W-:-:S11]  /*1d560*/  LOP3.LUT R150, R150, 0xfffffff7, RZ, 0xc0, !PT ;  /* 0xfffffff796967812 */ /* 0x000fd600078ec0ff */
[----:B------:R-:W-:Y:S02]  /*1d570*/  @P0 LOP3.LUT R188, R188, 0x100000, RZ, 0xfc, !PT ;  /* 0x00100000bcbc0812 */ /* 0x000fe400078efcff */
[----:B------:R-:W-:Y:S02]  /*1d580*/  FSETP.GT.AND P0, PT, R11, R17, PT ;  /* 0x000000110b00720b */ /* 0x000fe40003f04000 */
[----:B------:R-:W-:Y:S02]  /*1d590*/  LOP3.LUT R188, R188, 0xffbfffff, RZ, 0xc0, !PT ;  /* 0xffbfffffbcbc7812 */ /* 0x000fe400078ec0ff */
[----:B------:R-:W-:Y:S01]  /*1d5a0*/  I2FP.F32.S32 R17, UR6 ;  /* 0x0000000600117c45 */ /* 0x000fe20008201400 */
[----:B------:R-:W0:Y:S08]  /*1d5b0*/  LDCU UR6, c[0x0][0x390] ;  /* 0x00007200ff0677ac */ /* 0x000e300008000800 */
[----:B------:R-:W-:-:S02]  /*1d5c0*/  @P0 LOP3.LUT R150, R150, 0x8, RZ, 0xfc, !PT ;  /* 0x0000000896960812 */ /* 0x000fc400078efcff */
[----:B------:R-:W-:Y:S02]  /*1d5d0*/  FSETP.GT.AND P0, PT, R11, R97, PT ;  /* 0x000000610b00720b */ /* 0x000fe40003f04000 */
[----:B------:R-:W-:Y:S01]  /*1d5e0*/  LOP3.LUT R150, R150, 0xffffffdf, RZ, 0xc0, !PT ;  /* 0xffffffdf96967812 */ /* 0x000fe200078ec0ff */
[----:B0-----:R-:W-:-:S10]  /*1d5f0*/  UIADD3 UR6, UPT, UPT, UR6, 0x2cc, URZ ;  /* 0x000002cc06067890 */ /* 0x001fd4000fffe0ff */
[----:B------:R-:W-:Y:S02]  /*1d600*/  @P0 LOP3.LUT R188, R188, 0x400000, RZ, 0xfc, !PT ;  /* 0x00400000bcbc0812 */ /* 0x000fe400078efcff */
[----:B------:R-:W-:Y:S02]  /*1d610*/  FSETP.GT.AND P0, PT, R11, R15, PT ;  /* 0x0000000f0b00720b */ /* 0x000fe40003f04000 */
[----:B------:R-:W-:Y:S02]  /*1d620*/  LOP3.LUT R188, R188, 0xfeffffff, RZ, 0xc0, !PT ;  /* 0xfeffffffbcbc7812 */ /* 0x000fe400078ec0ff */
[----:B------:R-:W-:Y:S01]  /*1d630*/  I2FP.F32.S32 R15, UR53 ;  /* 0x00000035000f7c45 */ /* 0x000fe20008201400 */
[----:B------:R-:W-:Y:S01]  /*1d640*/  UIADD3 UR53, UPT, UPT, UR49, 0x216, URZ ;  /* 0x0000021631357890 */ /* 0x000fe2000fffe0ff */
[----:B------:R-:W-:Y:S01]  /*1d650*/  I2FP.F32.S32 R128, UR6 ;  /* 0x0000000600807c45 */ /* 0x000fe20008201400 */
[----:B------:R-:W-:Y:S02]  /*1d660*/  UIADD3 UR49, UPT, UPT, UR49, 0x214, URZ ;  /* 0x0000021431317890 */ /* 0x000fe4000fffe0ff */
[----:B------:R-:W-:-:S02]  /*1d670*/  UIADD3 UR18, UPT, UPT, UR18, 0x326, URZ ;  /* 0x0000032612127890 */ /* 0x000fc4000fffe0ff */
[----:B------:R-:W-:Y:S02]  /*1d680*/  UIADD3 UR15, UPT, UPT, UR15, 0x32e, URZ ;  /* 0x0000032e0f0f7890 */ /* 0x000fe4000fffe0ff */
[----:B------:R-:W-:Y:S01]  /*1d690*/  @P0 LOP3.LUT R150, R150, 0x20, RZ, 0xfc, !PT ;  /* 0x0000002096960812 */ /* 0x000fe200078efcff */
[----:B------:R-:W-:Y:S01]  /*1d6a0*/  UIADD3 UR12, UPT, UPT, UR12, 0x336, URZ ;  /* 0x000003360c0c7890 */ /* 0x000fe2000fffe0ff */
[----:B------:R-:W-:Y:S01]  /*1d6b0*/  FSETP.GT.AND P0, PT, R11, R35, PT ;  /* 0x000000230b00720b */ /* 0x000fe20003f04000 */
[----:B------:R-:W-:Y:S01]  /*1d6c0*/  UIADD3 UR74, UPT, UPT, UR74, 0x33e, URZ ;  /* 0x0000033e4a4a7890 */ /* 0x000fe2000fffe0ff */
[----:B------:R-:W-:Y:S01]  /*1d6d0*/  LOP3.LUT R150, R150, 0xffffff7f, RZ, 0xc0, !PT ;  /* 0xffffff7f96967812 */ /* 0x000fe200078ec0ff */
[----:B------:R-:W0:Y:S01]  /*1d6e0*/  LDCU UR6, c[0x0][0x390] ;  /* 0x00007200ff0677ac */ /* 0x000e220008000800 */
[----:B------:R-:W-:Y:S01]  /*1d6f0*/  I2FP.F32.S32 R12, UR49 ;  /* 0x00000031000c7c45 */ /* 0x000fe20008201400 */
[----:B------:R-:W1:Y:S08]  /*1d700*/  LDCU UR49, c[0x0][0x390] ;  /* 0x00007200ff3177ac */ /* 0x000e700008000800 */
[----:B------:R-:W-:-:S02]  /*1d710*/  @P0 LOP3.LUT R188, R188, 0x1000000, RZ, 0xfc, !PT ;  /* 0x01000000bcbc0812 */ /* 0x000fc400078efcff */
[----:B------:R-:W-:Y:S02]  /*1d720*/  FSETP.GT.AND P0, PT, R11, R210, PT ;  /* 0x000000d20b00720b */ /* 0x000fe40003f04000 */
[----:B------:R-:W-:Y:S02]  /*1d730*/  LOP3.LUT R188, R188, 0xfdffffff, RZ, 0xc0, !PT ;  /* 0xfdffffffbcbc7812 */ /* 0x000fe400078ec0ff */
[----:B------:R-:W-:Y:S01]  /*1d740*/  I2FP.F32.S32 R210, UR53 ;  /* 0x0000003500d27c45 */ /* 0x000fe20008201400 */
[----:B------:R-:W2:Y:S01]  /*1d750*/  LDCU UR53, c[0x0][0x390] ;  /* 0x00007200ff3577ac */ /* 0x000ea20008000800 */
[----:B-1----:R-:W-:-:S07]  /*1d760*/  UIADD3 UR49, UPT, UPT, UR49, 0x2d4, URZ ;  /* 0x000002d431317890 */ /* 0x002fce000fffe0ff */
[----:B------:R-:W-:Y:S02]  /*1d770*/  @P0 LOP3.LUT R150, R150, 0x80, RZ, 0xfc, !PT ;  /* 0x0000008096960812 */ /* 0x000fe400078efcff */
[----:B------:R-:W-:Y:S02]  /*1d780*/  FSETP.GT.AND P0, PT, R11, R181, PT ;  /* 0x000000b50b00720b */ /* 0x000fe40003f04000 */
[----:B------:R-:W-:Y:S02]  /*1d790*/  LOP3.LUT R150, R150, 0xfffffdff, RZ, 0xc0, !PT ;  /* 0xfffffdff96967812 */ /* 0x000fe400078ec0ff */
[----:B------:R-:W-:Y:S01]  /*1d7a0*/  I2FP.F32.S32 R4, UR49 ;  /* 0x0000003100047c45 */ /* 0x000fe20008201400 */
[----:B------:R-:W1:Y:S01]  /*1d7b0*/  LDCU UR49, c[0x0][0x390] ;  /* 0x00007200ff3177ac */ /* 0x000e620008000800 */
[----:B--2---:R-:W-:-:S07]  /*1d7c0*/  UIADD3 UR53, UPT, UPT, UR53, 0x2d6, URZ ;  /* 0x000002d635357890 */ /* 0x004fce000fffe0ff */
[----:B------:R-:W-:Y:S02]  /*1d7d0*/  @P0 LOP3.LUT R188, R188, 0x2000000, RZ, 0xfc, !PT ;  /* 0x02000000bcbc0812 */ /* 0x000fe400078efcff */
[----:B------:R-:W-:Y:S02]  /*1d7e0*/  FSETP.GT.AND P0, PT, R11, R148, PT ;  /* 0x000000940b00720b */ /* 0x000fe40003f04000 */
[----:B------:R-:W-:Y:S02]  /*1d7f0*/  LOP3.LUT R188, R188, 0xfbffffff, RZ, 0xc0, !PT ;  /* 0xfbffffffbcbc7812 */ /* 0x000fe400078ec0ff */
[----:B------:R-:W-:Y:S01]  /*1d800*/  I2FP.F32.S32 R148, UR48 ;  /* 0x0000003000947c45 */ /* 0x000fe20008201400 */
[----:B------:R-:W2:Y:S08]  /*1d810*/  LDCU UR48, c[0x0][0x390] ;  /* 0x00007200ff3077ac */ /* 0x000eb00008000800 */
[----:B------:R-:W-:-:S02]  /*1d820*/  @P0 LOP3.LUT R150, R150, 0x200, RZ, 0xfc, !PT ;  /* 0x0000020096960812 */ /* 0x000fc400078efcff */
[----:B------:R-:W-:Y:S02]  /*1d830*/  FSETP.GT.AND P0, PT, R11, R158, PT ;  /* 0x0000009e0b00720b */ /* 0x000fe40003f04000 */
[----:B------:R-:W-:Y:S01]  /*1d840*/  LOP3.LUT R150, R150, 0xfffff7ff, RZ, 0xc0, !PT ;  /* 0xfffff7ff96967812 */ /* 0x000fe200078ec0ff */
[----:B--2---:R-:W-:-:S10]  /*1d850*/  UIADD3 UR48, UPT, UPT, UR48, 0x2dd, URZ ;  /* 0x000002dd30307890 */ /* 0x004fd4000fffe0ff */
        /* <DEDUP_REMOVED lines=16> */
[----:B------:R-:W-:-:S11]  /*1d960*/  LOP3.LUT R150, R150, 0xbfffffff, RZ, 0xc0, !PT ;  /* 0xbfffffff96967812 */ /* 0x000fd600078ec0ff */
[----:B------:R-:W-:Y:S02]  /*1d970*/  @P0 LOP3.LUT R188, R188, 0x20000000, RZ, 0xfc, !PT ;  /* 0x20000000bcbc0812 */ /* 0x000fe400078efcff */
[----:B------:R-:W-:Y:S02]  /*1d980*/  FSETP.GT.AND P0, PT, R11, R209, PT ;  /* 0x000000d10b00720b */ /* 0x000fe40003f04000 */
[----:B------:R-:W-:Y:S02]  /*1d990*/  LOP3.LUT R188, R188, 0x7fffffff, RZ, 0xc0, !PT ;  /* 0x7fffffffbcbc7812 */ /* 0x000fe400078ec0ff */
[----:B------:R-:W-:Y:S01]  /*1d9a0*/  I2FP.F32.S32 R209, UR42 ;  /* 0x0000002a00d17c45 */ /* 0x000fe20008201400 */
[----:B------:R-:W3:Y:S08]  /*1d9b0*/  LDCU UR42, c[0x0][0x390] ;  /* 0x00007200ff2a77ac */ /* 0x000ef00008000800 */
[----:B------:R-:W-:-:S02]  /*1d9c0*/  @P0 LOP3.LUT R150, R150, 0x40000000, RZ, 0xfc, !PT ;  /* 0x4000000096960812 */ /* 0x000fc400078efcff */
[----:B------:R-:W-:Y:S01]  /*1d9d0*/  FSETP.GT.AND P0, PT, R11, R199, PT ;  /* 0x000000c70b00720b */ /* 0x000fe20003f04000 */
[----:B---3--:R-:W-:-:S12]  /*1d9e0*/  UIADD3 UR42, UPT, UPT, UR42, 0x2ed, URZ ;  /* 0x000002ed2a2a7890 */ /* 0x008fd8000fffe0ff */
[----:B------:R-:W-:Y:S02]  /*1d9f0*/  @P0 LOP3.LUT R188, R188, 0x80000000, RZ, 0xfc, !PT ;  /* 0x80000000bcbc0812 */ /* 0x000fe400078efcff */
[----:B------:R-:W-:Y:S02]  /*1da00*/  FSETP.GT.AND P0, PT, R11, R42, PT ;  /* 0x0000002a0b00720b */ /* 0x000fe40003f04000 */
[----:B------:R-:W-:Y:S01]  /*1da10*/  I2FP.F32.S32 R42, UR37 ;  /* 0x00000025002a7c45 */ /* 0x000fe20008201400 */
[----:B------:R-:W3:Y:S10]  /*1da20*/  LDCU UR37, c[0x0][0x390] ;  /* 0x00007200ff2577ac */ /* 0x000ef40008000800 */
[----:B------:R-:W-:-:S02]  /*1da30*/  @P0 LOP3.LUT R228, R228, 0x1, RZ, 0xfc, !PT ;  /* 0x00000001e4e40812 */ /* 0x000fc400078efcff */
[----:B------:R-:W-:Y:S02]  /*1da40*/  FSETP.GT.AND P0, PT, R11, R201, PT ;  /* 0x000000c90b00720b */ /* 0x000fe40003f04000 */
[----:B------:R-:W-:Y:S02]  /*1da50*/  LOP3.LUT R228, R228, 0xfffffffb, RZ, 0xc0, !PT ;  /* 0xfffffffbe4e47812 */ /* 0x000fe400078ec0ff */
[----:B------:R-:W-:Y:S02]  /*1da60*/  LOP3.LUT R188, R188, 0xffffff7f, RZ, 0xc0, !PT ;  /* 0xffffff7fbcbc7812 */ /* 0x000fe400078ec0ff */
[----:B------:R-:W-:Y:S01]  /*1da70*/  LOP3.LUT R150, R150, 0xfffffffe, RZ, 0xc0, !PT ;  /* 0xfffffffe96967812 */ /* 0x000fe200078ec0ff */
[----:B---3--:R-:W-:-:S06]  /*1da80*/  UIADD3 UR37, UPT, UPT, UR37, 0x2f5, URZ ;  /* 0x000002f525257890 */ /* 0x008fcc000fffe0ff */
[----:B------:R-:W-:Y:S02]  /*1da90*/  @P0 LOP3.LUT R245, R245, 0x1, RZ, 0xfc, !PT ;  /* 0x00000001f5f50812 */ /* 0x000fe400078efcff */
[----:B------:R-:W-:Y:S02]  /*1daa0*/  FSETP.GT.AND P0, PT, R11, R216, PT ;  /* 0x000000d80b00720b */ /* 0x000fe40003f04000 */
[----:B------:R-:W-:Y:S02]  /*1dab0*/  LOP3.LUT R245, R245, 0xfffffffd, RZ, 0xc0, !PT ;  /* 0xfffffffdf5f57812 */ /* 0x000fe400078ec0ff */
[----:B------:R-:W-:Y:S01]  /*1dac0*/  I2FP.F32.S32 R216, UR14 ;  /* 0x0000000e00d87c45 */ /* 0x000fe20008201400 */
[----:B------:R-:W3:Y:S01]  /*1dad0*/  LDCU UR14, c[0x0][0x390] ;  /* 0x00007200ff0e77ac */ /* 0x000ee20008000800 */
[----:B------:R-:W-:Y:S01]  /*1dae0*/  I2FP.F32.S32 R251, UR37 ;  /* 0x0000002500fb7c45 */ /* 0x000fe20008201400 */
[----:B--2---:R-:W-:-:S03]  /*1daf0*/  UIADD3 UR17, UPT, UPT, UR17, 0x324, URZ ;  /* 0x0000032411117890 */ /* 0x004fc6000fffe0ff */
[C---:B------:R-:W-:Y:S01]  /*1db00*/  FSETP.GT.AND P3, PT, R11.reuse, R251, PT ;  /* 0x000000fb0b00720b */ /* 0x040fe20003f64000 */
[----:B------:R-:W2:Y:S02]  /*1db10*/  LDCU UR37, c[0x0][0x390] ;  /* 0x00007200ff2577ac */ /* 0x000ea40008000800 */
[----:B------:R-:W-:Y:S02]  /*1db20*/  @P0 LOP3.LUT R228, R228, 0x4, RZ, 0xfc, !PT ;  /* 0x00000004e4e40812 */ /* 0x000fe400078efcff */
[----:B------:R-:W-:Y:S02]  /*1db30*/  FSETP.GT.AND P0, PT, R11, R202, PT ;  /* 0x000000ca0b00720b */ /* 0x000fe40003f04000 */
[----:B------:R-:W-:-:S11]  /*1db40*/  LOP3.LUT R228, R228, 0xffffffef, RZ, 0xc0, !PT ;  /* 0xffffffefe4e47812 */ /* 0x000fd600078ec0ff */
[----:B------:R-:W-:Y:S02]  /*1db50*/  @P0 LOP3.LUT R245, R245, 0x2, RZ, 0xfc, !PT ;  /* 0x00000002f5f50812 */ /* 0x000fe400078efcff */
[----:B------:R-:W-:Y:S02]  /*1db60*/  FSETP.GT.AND P0, PT, R11, R14, PT ;  /* 0x0000000e0b00720b */ /* 0x000fe40003f04000 */
[----:B------:R-:W-:Y:S02]  /*1db70*/  LOP3.LUT R245, R245, 0xfffffffb, RZ, 0xc0, !PT ;  /* 0xfffffffbf5f57812 */ /* 0x000fe400078ec0ff */
[----:B------:R-:W-:Y:S01]  /*1db80*/  I2FP.F32.S32 R14, UR34 ;  /* 0x00000022000e7c45 */ /* 0x000fe20008201400 */
[----:B------:R-:W4:Y:S08]  /*1db90*/  LDCU UR34, c[0x0][0x390] ;  /* 0x00007200ff2277ac */ /* 0x000f300008000800 */
[----:B------:R-:W-:-:S02]  /*1dba0*/  @P0 LOP3.LUT R228, R228, 0x10, RZ, 0xfc, !PT ;  /* 0x00000010e4e40812 */ /* 0x000fc400078efcff */
[----:B------:R-:W-:Y:S02]  /*1dbb0*/  FSETP.GT.AND P0, PT, R11, R204, PT ;  /* 0x000000cc0b00720b */ /* 0x000fe40003f04000 */
[----:B------:R-:W-:Y:S01]  /*1dbc0*/  LOP3.LUT R228, R228, 0xffffffbf, RZ, 0xc0, !PT ;  /* 0xffffffbfe4e47812 */ /* 0x000fe200078ec0ff */
[----:B----4-:R-:W-:-:S10]  /*1dbd0*/  UIADD3 UR34, UPT, UPT, UR34, 0x2fd, URZ ;  /* 0x000002fd22227890 */ /* 0x010fd4000fffe0ff */
        /* <DEDUP_REMOVED lines=16> */
[----:B------:R-:W-:-:S11]  /*1dce0*/  LOP3.LUT R228, R228, 0xfffffbff, RZ, 0xc0, !PT ;  /* 0xfffffbffe4e47812 */ /* 0x000fd600078ec0ff */
[----:B------:R-:W-:Y:S02]  /*1dcf0*/  @P0 LOP3.LUT R245, R245, 0x40, RZ, 0xfc, !PT ;  /* 0x00000040f5f50812 */ /* 0x000fe400078efcff */
[----:B------:R-:W-:Y:S02]  /*1dd00*/  FSETP.GT.AND P0, PT, R11, R26, PT ;  /* 0x0000001a0b00720b */ /* 0x000fe40003f04000 */
[----:B------:R-:W-:Y:S02]  /*1dd10*/  LOP3.LUT R245, R245, 0xffffff7f, RZ, 0xc0, !PT ;  /* 0xffffff7ff5f57812 */ /* 0x000fe400078ec0ff */
[----:B------:R-:W-:Y:S01]  /*1dd20*/  I2FP.F32.S32 R26, UR28 ;  /* 0x0000001c001a7c45 */ /* 0x000fe20008201400 */
[----:B------:R-:W5:Y:S08]  /*1dd30*/  LDCU UR28, c[0x0][0x390] ;  /* 0x00007200ff1c77ac */ /* 0x000f700008000800 */
[----:B------:R-:W-:-:S02]  /*1dd40*/  @P0 LOP3.LUT R228, R228, 0x400, RZ, 0xfc, !PT ;  /* 0x00000400e4e40812 */ /* 0x000fc400078efcff */
[----:B------:R-:W-:Y:S02]  /*1dd50*/  FSETP.GT.AND P0, PT, R11, R238, PT ;  /* 0x000000ee0b00720b */ /* 0x000fe40003f04000 */
[----:B------:R-:W-:Y:S01]  /*1dd60*/  LOP3.LUT R228, R228, 0xffffefff, RZ, 0xc0, !PT ;  /* 0xffffefffe4e47812 */ /* 0x000fe200078ec0ff */
[----:B---3--:R-:W-:Y:S02]  /*1dd70*/  UIADD3 UR14, UPT, UPT, UR14, 0x32c, URZ ;  /* 0x0000032c0e0e7890 */ /* 0x008fe4000fffe0ff */
[----:B----4-:R-:W-:Y:S02]  /*1dd80*/  UIADD3 UR11, UPT, UPT, UR11, 0x334, URZ ;  /* 0x000003340b0b7890 */ /* 0x010fe4000fffe0ff */
[----:B-----5:R-:W-:-:S06]  /*1dd90*/  UIADD3 UR28, UPT, UPT, UR28, 0x30d, URZ ;  /* 0x0000030d1c1c7890 */ /* 0x020fcc000fffe0ff */
[----:B------:R-:W-:Y:S02]  /*1dda0*/  @P0 LOP3.LUT R245, R245, 0x80, RZ, 0xfc, !PT ;  /* 0x00000080f5f50812 */ /* 0x000fe400078efcff */
[----:B------:R-:W-:Y:S02]  /*1ddb0*/  FSETP.GT.AND P0, PT, R11, R21, PT ;  /* 0x000000150b00720b */ /* 0x000fe40003f04000 */
[----:B------:R-:W-:Y:S02]  /*1ddc0*/  LOP3.LUT R245, R245, 0xfffffeff, RZ, 0xc0, !PT ;  /* 0xfffffefff5f57812 */ /* 0x000fe400078ec0ff */
[----:B------:R-:W-:Y:S01]  /*1ddd0*/  I2FP.F32.S32 R21, UR25 ;  /* 0x0000001900157c45 */ /* 0x000fe20008201400 */
[----:B------:R-:W3:Y:S08]  /*1dde0*/  LDCU UR25, c[0x0][0x390] ;  /* 0x00007200ff1977ac */ /* 0x000ef00008000800 */
[----:B------:R-:W-:-:S02]  /*1ddf0*/  @P0 LOP3.LUT R228, R228, 0x1000, RZ, 0xfc, !PT ;  /* 0x00001000e4e40812 */ /* 0x000fc400078efcff */
[----:B------:R-:W-:Y:S02]  /*1de00*/  FSETP.GT.AND P0, PT, R11, R237, PT ;  /* 0x000000ed0b00720b */ /* 0x000fe40003f04000 */
[----:B------:R-:W-:Y:S01]  /*1de10*/  LOP3.LUT R228, R228, 0xffffbfff, RZ, 0xc0, !PT ;  /* 0xffffbfffe4e47812 */ /* 0x000fe200078ec0ff */
[----:B---3--:R-:W-:-:S10]  /*1de20*/  UIADD3 UR25, UPT, UPT, UR25, 0x315, URZ ;  /* 0x0000031519197890 */ /* 0x008fd4000fffe0ff */
[----:B------:R-:W-:Y:S02]  /*1de30*/  @P0 LOP3.LUT R245, R245, 0x100, RZ, 0xfc, !PT ;  /* 0x00000100f5f50812 */ /* 0x000fe400078efcff */
[----:B------:R-:W-:Y:S02]  /*1de40*/  FSETP.GT.AND P0, PT, R11, R214, PT ;  /* 0x000000d60b00720b */ /* 0x000fe40003f04000 */
[----:B------:R-:W-:Y:S02]  /*1de50*/  LOP3.LUT R245, R245, 0xfffffdff, RZ, 0xc0, !PT ;  /* 0xfffffdfff5f57812 */ /* 0x000fe400078ec0ff */
[----:B------:R-:W-:Y:S01]  /*1de60*/  I2FP.F32.S32 R214, UR75 ;  /* 0x0000004b00d67c45 */ /* 0x000fe20008201400 */
[----:B------:R-:W3:Y:S08]  /*1de70*/  LDCU UR75, c[0x0][0x390] ;  /* 0x00007200ff4b77ac */ /* 0x000ef00008000800 */
[----:B------:R-:W-:-:S02]  /*1de80*/  @P0 LOP3.LUT R228, R228, 0x4000, RZ, 0xfc, !PT ;  /* 0x00004000e4e40812 */ /* 0x000fc400078efcff */
        /* <DEDUP_REMOVED lines=10> */
[----:B---3--:R-:W-:Y:S02]  /*1df30*/  UIADD3 UR75, UPT, UPT, UR75, 0x33c, URZ ;  /* 0x0000033c4b4b7890 */ /* 0x008fe4000fffe0ff */
[----:B----4-:R-:W-:-:S08]  /*1df40*/  UIADD3 UR22, UPT, UPT, UR22, 0x31d, URZ ;  /* 0x0000031d16167890 */ /* 0x010fd0000fffe0ff */
        /* <DEDUP_REMOVED lines=12> */
[----:B---3--:R-:W-:Y:S01]  /*1e010*/  UIADD3 UR19, UPT, UPT, UR19, 0x325, URZ ;  /* 0x0000032513137890 */ /* 0x008fe2000fffe0ff */
[----:B------:R-:W3:Y:S07]  /*1e020*/  LDCU UR8, c[0x0][0x390] ;  /* 0x00007200ff0877ac */ /* 0x000eee0008000800 */
        /* <DEDUP_REMOVED lines=18> */
[----:B------:R-:W-:-:S11]  /*1e150*/  LOP3.LUT R228, R228, 0xfbffffff, RZ, 0xc0, !PT ;  /* 0xfbffffffe4e47812 */ /* 0x000fd600078ec0ff */
[----:B------:R-:W-:Y:S02]  /*1e160*/  @P0 LOP3.LUT R245, R245, 0x10000, RZ, 0xfc, !PT ;  /* 0x00010000f5f50812 */ /* 0x000fe400078efcff */
[----:B------:R-:W-:Y:S02]  /*1e170*/  FSETP.GT.AND P0, PT, R11, R212, PT ;  /* 0x000000d40b00720b */ /* 0x000fe40003f04000 */
[----:B------:R-:W-:Y:S02]  /*1e180*/  LOP3.LUT R245, R245, 0xfffbffff, RZ, 0xc0, !PT ;  /* 0xfffbfffff5f57812 */ /* 0x000fe400078ec0ff */
[----:B------:R-:W-:Y:S01]  /*1e190*/  I2FP.F32.S32 R212, UR5 ;  /* 0x0000000500d47c45 */ /* 0x000fe20008201400 */
[----:B----4-:R-:W-:Y:S02]  /*1e1a0*/  UIADD3 UR16, UPT, UPT, UR16, 0x32d, URZ ;  /* 0x0000032d10107890 */ /* 0x010fe4000fffe0ff */
[----:B-----5:R-:W-:Y:S01]  /*1e1b0*/  UIADD3 UR13, UPT, UPT, UR13, 0x335, URZ ;  /* 0x000003350d0d7890 */ /* 0x020fe2000fffe0ff */
[----:B------:R-:W4:Y:S05]  /*1e1c0*/  LDCU UR5, c[0x0][0x390] ;  /* 0x00007200ff0577ac */ /* 0x000f2a0008000800 */
        /* <DEDUP_REMOVED lines=15> */
[----:B-----5:R-:W-:Y:S01]  /*1e2c0*/  UIADD3 UR10, UPT, UPT, UR10, 0x33d, URZ ;  /* 0x0000033d0a0a7890 */ /* 0x020fe2000fffe0ff */
[----:B------:R-:W5:Y:S07]  /*1e2d0*/  LDCU UR72, c[0x0][0x390] ;  /* 0x00007200ff4877ac */ /* 0x000f6e0008000800 */
[----:B------:R-:W-:-:S02]  /*1e2e0*/  @P0 LOP3.LUT R228, R228, 0x40000000, RZ, 0xfc, !PT ;  /* 0x40000000e4e40812 */ /* 0x000fc400078efcff */
[----:B------:R-:W-:Y:S02]  /*1e2f0*/  FSETP.GT.AND P0, PT, R11, R148, PT ;  /* 0x000000940b00720b */ /* 0x000fe40003f04000 */
[----:B------:R-:W-:Y:S01]  /*1e300*/  I2FP.F32.S32 R148, UR77 ;  /* 0x0000004d00947c45 */ /* 0x000fe20008201400 */
[----:B------:R-:W0:Y:S10]  /*1e310*/  LDCU UR77, c[0x0][0x390] ;  /* 0x00007200ff4d77ac */ /* 0x000e340008000800 */
[----:B------:R-:W-:-:S02]  /*1e320*/  @P0 LOP3.LUT R211, R211, 0x1, RZ, 0xfc, !PT ;  /* 0x00000001d3d30812 */ /* 0x000fc400078efcff */
[----:B------:R-:W-:Y:S02]  /*1e330*/  FSETP.GT.AND P0, PT, R11, R226, PT ;  /* 0x000000e20b00720b */ /* 0x000fe40003f04000 */
[----:B------:R-:W-:-:S11]  /*1e340*/  LOP3.LUT R211, R211, 0xfffffffb, RZ, 0xc0, !PT ;  /* 0xfffffffbd3d37812 */ /* 0x000fd600078ec0ff */
[----:B------:R-:W-:Y:S02]  /*1e350*/  @P0 LOP3.LUT R245, R245, 0x400000, RZ, 0xfc, !PT ;  /* 0x00400000f5f50812 */ /* 0x000fe400078efcff */
[----:B------:R-:W-:Y:S02]  /*1e360*/  FSETP.GT.AND P0, PT, R11, R72, PT ;  /* 0x000000480b00720b */ /* 0x000fe40003f04000 */
[----:B------:R-:W-:Y:S02]  /*1e370*/  LOP3.LUT R245, R245, 0xff7fffff, RZ, 0xc0, !PT ;  /* 0xff7ffffff5f57812 */ /* 0x000fe400078ec0ff */
[----:B------:R-:W-:Y:S02]  /*1e380*/  I2FP.F32.S32 R72, UR55 ;  /* 0x0000003700487c45 */ /* 0x000fe40008201400 */
[----:B------:R-:W-:Y:S01]  /*1e390*/  LOP3.LUT R228, R228, 0xfffffffd, RZ, 0xc0, !PT ;  /* 0xfffffffde4e47812 */ /* 0x000fe200078ec0ff */
[----:B0-----:R-:W-:Y:S01]  /*1e3a0*/  UIADD3 UR77, UPT, UPT, UR77, 0x345, URZ ;  /* 0x000003454d4d7890 */ /* 0x001fe2000fffe0ff */
[----:B------:R-:W0:Y:S05]  /*1e3b0*/  LDCU UR55, c[0x0][0x390] ;  /* 0x00007200ff3777ac */ /* 0x000e2a0008000800 */
[----:B------:R-:W-:-:S02]  /*1e3c0*/  @P0 LOP3.LUT R211, R211, 0x4, RZ, 0xfc, !PT ;  /* 0x00000004d3d30812 */ /* 0x000fc400078efcff */
[----:B------:R-:W-:Y:S02]  /*1e3d0*/  FSETP.GT.AND P0, PT, R11, R225, PT ;  /* 0x000000e10b00720b */ /* 0x000fe40003f04000 */
[----:B------:R-:W-:-:S11]  /*1e3e0*/  LOP3.LUT R211, R211, 0xffffffef, RZ, 0xc0, !PT ;  /* 0xffffffefd3d37812 */ /* 0x000fd600078ec0ff */
[----:B------:R-:W-:Y:S02]  /*1e3f0*/  @P0 LOP3.LUT R245, R245, 0x800000, RZ, 0xfc, !PT ;  /* 0x00800000f5f50812 */ /* 0x000fe400078efcff */
[----:B------:R-:W-:Y:S02]  /*1e400*/  FSETP.GT.AND P0, PT, R11, R209, PT ;  /* 0x000000d10b00720b */ /* 0x000fe40003f04000 */
[----:B------:R-:W-:Y:S02]  /*1e410*/  LOP3.LUT R245, R245, 0xfdffffff, RZ, 0xc0, !PT ;  /* 0xfdfffffff5f57812 */ /* 0x000fe400078ec0ff */
[----:B------:R-:W-:Y:S01]  /*1e420*/  I2FP.F32.S32 R209, UR69 ;  /* 0x0000004500d17c45 */ /* 0x000fe20008201400 */
[----:B------:R-:W1:Y:S08]  /*1e430*/  LDCU UR69, c[0x0][0x390] ;  /* 0x00007200ff4577ac */ /* 0x000e700008000800 */
[----:B------:R-:W-:-:S02]  /*1e440*/  @P0 LOP3.LUT R211, R211, 0x10, RZ, 0xfc, !PT ;  /* 0x00000010d3d30812 */ /* 0x000fc400078efcff */
[----:B------:R-:W-:Y:S02]  /*1e450*/  FSETP.GT.AND P0, PT, R11, R224, PT ;  /* 0x000000e00b00720b */ /* 0x000fe40003f04000 */
[----:B------:R-:W-:-:S11]  /*1e460*/  LOP3.LUT R211, R211, 0xffffffbf, RZ, 0xc0, !PT ;  /* 0xffffffbfd3d37812 */ /* 0x000fd600078ec0ff */
        /* <DEDUP_REMOVED lines=34> */
[----:B------:R-:W-:Y:S01]  /*1e690*/  I2FP.F32.S32 R21, UR65 ;  /* 0x0000004100157c45 */ /* 0x000fe20008201400 */
[----:B------:R-:W3:Y:S10]  /*1e6a0*/  LDCU UR65, c[0x0][0x390] ;  /* 0x00007200ff4177ac */ /* 0x000ef40008000800 */
        /* <DEDUP_REMOVED lines=46> */
[----:B------:R-:W-:Y:S02]  /*1e990*/  LOP3.LUT R245, R245, 0xfffffff7, RZ, 0xc0, !PT ;  /* 0xfffffff7f5f57812 */ /* 0x000fe400078ec0ff */
[----:B------:R-:W-:Y:S01]  /*1e9a0*/  I2FP.F32.S32 R148, UR42 ;  /* 0x0000002a00947c45 */ /* 0x000fe20008201400 */
[----:B------:R-:W5:Y:S03]  /*1e9b0*/  LDCU UR42, c[0x0][0x390] ;  /* 0x00007200ff2a77ac */ /* 0x000f660008000800 */
[----:B------:R-:W-:-:S02]  /*1e9c0*/  FSETP.GT.AND P2, PT, R11, R148, PT ;  /* 0x000000940b00720b */ /* 0x000fc40003f44000 */
[----:B------:R-:W-:Y:S01]  /*1e9d0*/  I2FP.F32.S32 R148, UR25 ;  /* 0x0000001900947c45 */ /* 0x000fe20008201400 */
[----:B------:R-:W1:Y:S01]  /*1e9e0*/  LDCU UR25, c[0x0][0x390] ;  /* 0x00007200ff1977ac */ /* 0x000e620008000800 */
[----:B------:R-:W-:Y:S02]  /*1e9f0*/  @P0 LOP3.LUT R211, R211, 0x4000000, RZ, 0xfc, !PT ;  /* 0x04000000d3d30812 */ /* 0x000fe400078efcff */
[----:B------:R-:W-:Y:S02]  /*1ea00*/  FSETP.GT.AND P0, PT, R11, R213, PT ;  /* 0x000000d50b00720b */ /* 0x000fe40003f04000 */
[----:B------:R-:W-:-:S11]  /*1ea10*/  LOP3.LUT R211, R211, 0xefffffff, RZ, 0xc0, !PT ;  /* 0xefffffffd3d37812 */ /* 0x000fd600078ec0ff */
[----:B------:R-:W-:Y:S02]  /*1ea20*/  @P0 LOP3.LUT R206, R206, 0x200, RZ, 0xfc, !PT ;  /* 0x00000200cece0812 */ /* 0x000fe400078efcff */
[C---:B------:R-:W-:Y:S02]  /*1ea30*/  FSETP.GT.AND P0, PT, R11.reuse, R72, PT ;  /* 0x000000480b00720b */ /* 0x040fe40003f04000 */
[----:B------:R-:W-:Y:S02]  /*1ea40*/  LOP3.LUT R206, R206, 0xfffffbff, RZ, 0xc0, !PT ;  /* 0xfffffbffcece7812 */ /* 0x000fe400078ec0ff */
[----:B------:R-:W-:Y:S01]  /*1ea50*/  I2FP.F32.S32 R72, UR34 ;  /* 0x0000002200487c45 */ /* 0x000fe20008201400 */
[----:B------:R-:W1:Y:S03]  /*1ea60*/  LDCU UR34, c[0x0][0x390] ;  /* 0x00007200ff2277ac */ /* 0x000e660008000800 */
[----:B------:R-:W-:-:S05]  /*1ea70*/  FSETP.GT.AND P4, PT, R11, R72, PT ;  /* 0x000000480b00720b */ /* 0x000fca0003f84000 */
[----:B------:R-:W-:Y:S02]  /*1ea80*/  @P0 LOP3.LUT R211, R211, 0x10000000, RZ, 0xfc, !PT ;  /* 0x10000000d3d30812 */ /* 0x000fe400078efcff */
        /* <DEDUP_REMOVED lines=8> */
[----:B------:R-:W-:-:S13]  /*1eb10*/  FSETP.GT.AND P0, PT, R11, R210, PT ;  /* 0x000000d20b00720b */ /* 0x000fda0003f04000 */
        /* <DEDUP_REMOVED lines=9> */
[C---:B------:R-:W-:Y:S02]  /*1ebb0*/  FSETP.GT.AND P0, PT, R11.reuse, R26, PT ;  /* 0x0000001a0b00720b */ /* 0x040fe40003f04000 */
[----:B------:R-:W-:Y:S02]  /*1ebc0*/  LOP3.LUT R206, R206, 0xffffbfff, RZ, 0xc0, !PT ;  /* 0xffffbfffcece7812 */ /* 0x000fe400078ec0ff */
[----:B------:R-:W-:Y:S01]  /*1ebd0*/  I2FP.F32.S32 R26, UR45 ;  /* 0x0000002d001a7c45 */ /* 0x000fe20008201400 */
[----:B------:R-:W1:Y:S03]  /*1ebe0*/  LDCU UR45, c[0x0][0x390] ;  /* 0x00007200ff2d77ac */ /* 0x000e660008000800 */
[----:B------:R-:W-:-:S02]  /*1ebf0*/  FSETP.GT.AND P1, PT, R11, R26, PT ;  /* 0x0000001a0b00720b */ /* 0x000fc40003f24000 */
[----:B------:R-:W-:Y:S02]  /*1ec00*/  LOP3.LUT R211, R211, 0xfffffffd, RZ, 0xc0, !PT ;  /* 0xfffffffdd3d37812 */ /* 0x000fe400078ec0ff */
[----:B------:R-:W-:Y:S01]  /*1ec10*/  I2FP.F32.S32 R26, UR28 ;  /* 0x0000001c001a7c45 */ /* 0x000fe20008201400 */
[----:B------:R-:W1:Y:S01]  /*1ec20*/  LDCU UR28, c[0x0][0x390] ;  /* 0x00007200ff1c77ac */ /* 0x000e620008000800 */
[----:B------:R-:W-:Y:S02]  /*1ec30*/  @P0 LOP3.LUT R205, R205, 0x4, RZ, 0xfc, !PT ;  /* 0x00000004cdcd0812 */ /* 0x000fe400078efcff */
[----:B------:R-:W-:Y:S02]  /*1ec40*/  FSETP.GT.AND P0, PT, R11, R208, PT ;  /* 0x000000d00b00720b */ /* 0x000fe40003f04000 */
[----:B------:R-:W-:-:S03]  /*1ec50*/  LOP3.LUT R205, R205, 0xffffffef, RZ, 0xc0, !PT ;  /* 0xffffffefcdcd7812 */ /* 0x000fc600078ec0ff */
[----:B------:R-:W-:-:S08]  /*1ec60*/  @P1 LOP3.LUT R203, R203, 0x4000000, RZ, 0xfc, !PT ;  /* 0x04000000cbcb1812 */ /* 0x000fd000078efcff */
        /* <DEDUP_REMOVED lines=55> */
[----:B------:R-:W-:Y:S02]  /*1efe0*/  LOP3.LUT R205, R205, 0xfffbffff, RZ, 0xc0, !PT ;  /* 0xfffbffffcdcd7812 */ /* 0x000fe400078ec0ff */
[----:B------:R-:W-:Y:S01]  /*1eff0*/  I2FP.F32.S32 R194, UR27 ;  /* 0x0000001b00c27c45 */ /* 0x000fe20008201400 */
[----:B------:R-:W1:Y:S08]  /*1f000*/  LDCU UR27, c[0x0][0x390] ;  /* 0x00007200ff1b77ac */ /* 0x000e700008000800 */
[----:B------:R-:W-:-:S02]  /*1f010*/  @P0 LOP3.LUT R205, R205, 0x40000, RZ, 0xfc, !PT ;  /* 0x00040000cdcd0812 */ /* 0x000fc400078efcff */
[----:B------:R-:W-:Y:S02]  /*1f020*/  FSETP.GT.AND P0, PT, R11, R250, PT ;  /* 0x000000fa0b00720b */ /* 0x000fe40003f04000 */
[----:B------:R-:W-:Y:S02]  /*1f030*/  LOP3.LUT R205, R205, 0xffefffff, RZ, 0xc0, !PT ;  /* 0xffefffffcdcd7812 */ /* 0x000fe400078ec0ff */
[C---:B------:R-:W-:Y:S02]  /*1f040*/  FSETP.GT.AND P1, PT, R11.reuse, R194, PT ;  /* 0x000000c20b00720b */ /* 0x040fe40003f24000 */
[C---:B------:R-:W-:Y:S02]  /*1f050*/  FSETP.GT.AND P5, PT, R11.reuse, R42, PT ;  /* 0x0000002a0b00720b */ /* 0x040fe40003fa4000 */
[----:B------:R-:W-:Y:S02]  /*1f060*/  FSETP.GT.AND P6, PT, R11, R26, PT ;  /* 0x0000001a0b00720b */ /* 0x000fe40003fc4000 */
[----:B------:R-:W-:Y:S01]  /*1f070*/  I2FP.F32.S32 R250, UR26 ;  /* 0x0000001a00fa7c45 */ /* 0x000fe20008201400 */
[----:B------:R-:W1:Y:S02]  /*1f080*/  LDCU UR26, c[0x0][0x390] ;  /* 0x00007200ff1a77ac */ /* 0x000e640008000800 */
[----:B------:R-:W-:-:S02]  /*1f090*/  @P0 LOP3.LUT R205, R205, 0x100000, RZ, 0xfc, !PT ;  /* 0x00100000cdcd0812 */ /* 0x000fc400078efcff */
[----:B------:R-:W-:Y:S02]  /*1f0a0*/  FSETP.GT.AND P0, PT, R11, R21, PT ;  /* 0x000000150b00720b */ /* 0x000fe40003f04000 */
[----:B------:R-:W-:Y:S02]  /*1f0b0*/  LOP3.LUT R205, R205, 0xffbfffff, RZ, 0xc0, !PT ;  /* 0xffbfffffcdcd7812 */ /* 0x000fe400078ec0ff */
[----:B------:R-:W-:Y:S01]  /*1f0c0*/  I2FP.F32.S32 R21, UR24 ;  /* 0x0000001800157c45 */ /* 0x000fe20008201400 */
[----:B------:R-:W1:Y:S01]  /*1f0d0*/  LDCU UR24, c[0x0][0x390] ;  /* 0x00007200ff1877ac */ /* 0x000e620008000800 */
[----:B------:R-:W-:Y:S02]  /*1f0e0*/  I2FP.F32.S32 R42, UR21 ;  /* 0x00000015002a7c45 */ /* 0x000fe40008201400 */
[----:B------:R-:W-:Y:S01]  /*1f0f0*/  I2FP.F32.S32 R26, UR19 ;  /* 0x00000013001a7c45 */ /* 0x000fe20008201400 */
[----:B------:R-:W0:Y:S01]  /*1f100*/  LDCU UR19, c[0x0][0x390] ;  /* 0x00007200ff1377ac */ /* 0x000e220008000800 */
[----:B------:R-:W-:-:S03]  /*1f110*/  I2FP.F32.S32 R21, UR23 ;  /* 0x0000001700157c45 */ /* 0x000fc60008201400 */
[----:B------:R-:W-:Y:S01]  /*1f120*/  @P0 LOP3.LUT R205, R205, 0x400000, RZ, 0xfc, !PT ;  /* 0x00400000cdcd0812 */ /* 0x000fe200078efcff */
[----:B------:R-:W1:Y:S01]  /*1f130*/  LDCU UR23, c[0x0][0x390] ;  /* 0x00007200ff1777ac */ /* 0x000e620008000800 */
[----:B------:R-:W-:Y:S02]  /*1f140*/  FSETP.GT.AND P0, PT, R11, R195, PT ;  /* 0x000000c30b00720b */ /* 0x000fe40003f04000 */
[----:B------:R-:W-:Y:S01]  /*1f150*/  LOP3.LUT R205, R205, 0xfeffffff, RZ, 0xc0, !PT ;  /* 0xfeffffffcdcd7812 */ /* 0x000fe200078ec0ff */
[----:B------:R-:W2:Y:S01]  /*1f160*/  LDL.LU R195, [R1+0xc0] ;  /* 0x0000c00001c37983 */ /* 0x000ea20000300800 */
[----:B------:R-:W-:Y:S01]  /*1f170*/  I2FP.F32.S32 R72, UR22 ;  /* 0x0000001600487c45 */ /* 0x000fe20008201400 */
[----:B------:R-:W1:Y:S01]  /*1f180*/  LDCU UR22, c[0x0][0x390] ;  /* 0x00007200ff1677ac */ /* 0x000e620008000800 */
[----:B------:R-:W1:Y:S07]  /*1f190*/  LDCU UR21, c[0x0][0x390] ;  /* 0x00007200ff1577ac */ /* 0x000e6e0008000800 */
[----:B------:R-:W-:-:S02]  /*1f1a0*/  @P0 LOP3.LUT R205, R205, 0x1000000, RZ, 0xfc, !PT ;  /* 0x01000000cdcd0812 */ /* 0x000fc400078efcff */
[----:B------:R-:W-:Y:S02]  /*1f1b0*/  FSETP.GT.AND P0, PT, R11, R198, PT ;  /* 0x000000c60b00720b */ /* 0x000fe40003f04000 */
[----:B------:R-:W3:Y:S01]  /*1f1c0*/  LDL.LU R198, [R1+0xbc] ;  /* 0x0000bc0001c67983 */ /* 0x000ee20000300800 */
[----:B------:R-:W-:Y:S02]  /*1f1d0*/  LOP3.LUT R205, R205, 0xfbffffff, RZ, 0xc0, !PT ;  /* 0xfbffffffcdcd7812 */ /* 0x000fe400078ec0ff */
[----:B------:R-:W-:Y:S01]  /*1f1e0*/  I2FP.F32.S32 R42, UR20 ;  /* 0x00000014002a7c45 */ /* 0x000fe20008201400 */
[----:B------:R-:W4:Y:S01]  /*1f1f0*/  LDL.LU R194, [R1+0xb8] ;  /* 0x0000b80001c27983 */ /* 0x000f220000300800 */
[----:B------:R-:W1:Y:S06]  /*1f200*/  LDCU UR20, c[0x0][0x390] ;  /* 0x00007200ff1477ac */ /* 0x000e6c0008000800 */
[----:B------:R-:W-:-:S02]  /*1f210*/  @P0 LOP3.LUT R205, R205, 0x4000000, RZ, 0xfc, !PT ;  /* 0x04000000cdcd0812 */ /* 0x000fc400078efcff */
[----:B------:R-:W-:Y:S02]  /*1f220*/  FSETP.GT.AND P0, PT, R11, R196, PT ;  /* 0x000000c40b00720b */ /* 0x000fe40003f04000 */
[----:B------:R-:W-:-:S04]  /*1f230*/  LOP3.LUT R205, R205, 0xefffffff, RZ, 0xc0, !PT ;  /* 0xefffffffcdcd7812 */ /* 0x000fc800078ec0ff */
[----:B------:R-:W-:Y:S02]  /*1f240*/  @P1 LOP3.LUT R205, R205, 0x10000000, RZ, 0xfc, !PT ;  /* 0x10000000cdcd1812 */ /* 0x000fe400078efcff */
[C---:B---3--:R-:W-:Y:S02]  /*1f250*/  FSETP.GT.AND P1, PT, R11.reuse, R198, !P0 ;  /* 0x000000c60b00720b */ /* 0x048fe40004724000 */
[----:B------:R-:W-:-:S11]  /*1f260*/  FSETP.GT.AND P0, PT, R11, R134, PT ;  /* 0x000000860b00720b */ /* 0x000fd60003f04000 */
[----:B------:R-:W-:Y:S02]  /*1f270*/  @P1 LOP3.LUT R200, R200, 0x800, RZ, 0xfc, !PT ;  /* 0x00000800c8c81812 */ /* 0x000fe400078efcff */
[C---:B----4-:R-:W-:Y:S02]  /*1f280*/  FSETP.GT.AND P1, PT, R11.reuse, R194, !P0 ;  /* 0x000000c20b00720b */ /* 0x050fe40004724000 */
[----:B------:R-:W-:Y:S02]  /*1f290*/  LOP3.LUT R200, R200, 0xffffefff, RZ, 0xc0, !PT ;  /* 0xffffefffc8c87812 */ /* 0x000fe400078ec0ff */
[----:B------:R-:W-:-:S09]  /*1f2a0*/  FSETP.GT.AND P0, PT, R11, R193, PT ;  /* 0x000000c10b00720b */ /* 0x000fd20003f04000 */
[----:B------:R-:W-:Y:S02]  /*1f2b0*/  @P1 LOP3.LUT R200, R200, 0x1000, RZ, 0xfc, !PT ;  /* 0x00001000c8c81812 */ /* 0x000fe400078efcff */
[C---:B--2---:R-:W-:Y:S02]  /*1f2c0*/  FSETP.GT.AND P1, PT, R11.reuse, R195, !P0 ;  /* 0x000000c30b00720b */ /* 0x044fe40004724000 */
[----:B------:R-:W-:Y:S02]  /*1f2d0*/  LOP3.LUT R200, R200, 0xffffdfff, RZ, 0xc0, !PT ;  /* 0xffffdfffc8c87812 */ /* 0x000fe400078ec0ff */
[----:B------:R-:W-:-:S09]  /*1f2e0*/  FSETP.GT.AND P0, PT, R11, R197, PT ;  /* 0x000000c50b00720b */ /* 0x000fd20003f04000 */
[----:B------:R-:W-:Y:S02]  /*1f2f0*/  @P1 LOP3.LUT R200, R200, 0x2000, RZ, 0xfc, !PT ;  /* 0x00002000c8c81812 */ /* 0x000fe400078efcff */
[C---:B------:R-:W-:Y:S02]  /*1f300*/  FSETP.GT.AND P1, PT, R11.reuse, R186, !P0 ;  /* 0x000000ba0b00720b */ /* 0x040fe40004724000 */
        /* <DEDUP_REMOVED lines=16> */
[C---:B------:R-:W-:Y:S02]  /*1f410*/  FSETP.GT.AND P0, PT, R11.reuse, R185, PT ;  /* 0x000000b90b00720b */ /* 0x040fe40003f04000 */
[----:B------:R-:W-:Y:S02]  /*1f420*/  LOP3.LUT R200, R200, 0xfffbffff, RZ, 0xc0, !PT ;  /* 0xfffbffffc8c87812 */ /* 0x000fe400078ec0ff */
[----:B------:R-:W-:-:S07]  /*1f430*/  FSETP.GT.AND P0, PT, R11, R180, !P0 ;  /* 0x000000b40b00720b */ /* 0x000fce0004704000 */
[----:B------:R-:W-:Y:S02]  /*1f440*/  @P1 LOP3.LUT R200, R200, 0x40000, RZ, 0xfc, !PT ;  /* 0x00040000c8c81812 */ /* 0x000fe400078efcff */
[C---:B------:R-:W-:Y:S02]  /*1f450*/  FSETP.GT.AND P1, PT, R11.reuse, R177, PT ;  /* 0x000000b10b00720b */ /* 0x040fe40003f24000 */
[----:B------:R-:W-:Y:S02]  /*1f460*/  LOP3.LUT R200, R200, 0xfff7ffff, RZ, 0xc0, !PT ;  /* 0xfff7ffffc8c87812 */ /* 0x000fe400078ec0ff */
[C---:B------:R-:W-:Y:S02]  /*1f470*/  FSETP.GT.AND P1, PT, R11.reuse, R178, !P1 ;  /* 0x000000b20b00720b */ /* 0x040fe40004f24000 */
[----:B------:R-:W-:Y:S02]  /*1f480*/  @P0 LOP3.LUT R200, R200, 0x80000, RZ, 0xfc, !PT ;  /* 0x00080000c8c80812 */ /* 0x000fe400078efcff */
[----:B------:R-:W-:-:S02]  /*1f490*/  FSETP.GT.AND P0, PT, R11, R179, PT ;  /* 0x000000b30b00720b */ /* 0x000fc40003f04000 */
[----:B------:R-:W-:Y:S02]  /*1f4a0*/  LOP3.LUT R200, R200, 0xffefffff, RZ, 0xc0, !PT ;  /* 0xffefffffc8c87812 */ /* 0x000fe400078ec0ff */
[----:B------:R-:W-:-:S05]  /*1f4b0*/  FSETP.GT.AND P0, PT, R11, R175, !P0 ;  /* 0x000000af0b00720b */ /* 0x000fca0004704000 */
        /* <DEDUP_REMOVED lines=17> */
[----:B------:R-:W-:-:S04]  /*1f5d0*/  FSETP.GT.AND P1, PT, R11, R252, PT ;  /* 0x000000fc0b00720b */ /* 0x000fc80003f24000 */
[----:B------:R-:W-:Y:S02]  /*1f5e0*/  FSETP.GT.AND P1, PT, R11, R164, !P1 ;  /* 0x000000a40b00720b */ /* 0x000fe40004f24000 */
[----:B------:R-:W-:Y:S02]  /*1f5f0*/  @P0 LOP3.LUT R188, R188, 0x80, RZ, 0xfc, !PT ;  /* 0x00000080bcbc0812 */ /* 0x000fe400078efcff */
[----:B------:R-:W-:Y:S02]  /*1f600*/  LOP3.LUT P0, RZ, R203, 0x8000000, RZ, 0xc0, !PT ;  /* 0x08000000cbff7812 */ /* 0x000fe4000780c0ff */
[----:B------:R-:W-:-:S07]  /*1f610*/  LOP3.LUT R188, R188, 0xffffbfff, RZ, 0xc0, !PT ;  /* 0xffffbfffbcbc7812 */ /* 0x000fce00078ec0ff */
[----:B------:R-:W-:Y:S02]  /*1f620*/  @P1 LOP3.LUT R188, R188, 0x4000, RZ, 0xfc, !PT ;  /* 0x00004000bcbc1812 */ /* 0x000fe400078efcff */
[----:B------:R-:W-:Y:S02]  /*1f630*/  FSETP.GT.AND P1, PT, R11, R30, !P0 ;  /* 0x0000001e0b00720b */ /* 0x000fe40004724000 */
[----:B------:R-:W-:Y:S02]  /*1f640*/  LOP3.LUT R188, R188, 0xffdfffff, RZ, 0xc0, !PT ;  /* 0xffdfffffbcbc7812 */ /* 0x000fe400078ec0ff */
[----:B------:R-:W-:-:S09]  /*1f650*/  LOP3.LUT R203, R203, 0xfdffffff, RZ, 0xc0, !PT ;  /* 0xfdffffffcbcb7812 */ /* 0x000fd200078ec0ff */
[----:B------:R-:W-:Y:S02]  /*1f660*/  @P1 LOP3.LUT R188, R188, 0x200000, RZ, 0xfc, !PT ;  /* 0x00200000bcbc1812 */ /* 0x000fe400078efcff */
[----:B------:R-:W-:-:S04]  /*1f670*/  FSETP.GT.AND P1, PT, R11, R249, PT ;  /* 0x000000f90b00720b */ /* 0x000fc80003f24000 */
[----:B------:R-:W-:Y:S02]  /*1f680*/  FSETP.GT.AND P1, PT, R11, R163, !P1 ;  /* 0x000000a30b00720b */ /* 0x000fe40004f24000 */
[----:B------:R-:W-:Y:S02]  /*1f690*/  @P0 LOP3.LUT R203, R203, 0x2000000, RZ, 0xfc, !PT ;  /* 0x02000000cbcb0812 */ /* 0x000fe400078efcff */
[C---:B------:R-:W-:Y:S02]  /*1f6a0*/  FSETP.GT.AND P0, PT, R11.reuse, R248, PT ;  /* 0x000000f80b00720b */ /* 0x040fe40003f04000 */
[----:B------:R-:W-:Y:S02]  /*1f6b0*/  LOP3.LUT R188, R188, 0xefffffff, RZ, 0xc0, !PT ;  /* 0xefffffffbcbc7812 */ /* 0x000fe400078ec0ff */
[----:B------:R-:W-:-:S05]  /*1f6c0*/  FSETP.GT.AND P0, PT, R11, R162, !P0 ;  /* 0x000000a20b00720b */ /* 0x000fca0004704000 */
[----:B------:R-:W-:Y:S02]  /*1f6d0*/  @P1 LOP3.LUT R188, R188, 0x10000000, RZ, 0xfc, !PT ;  /* 0x10000000bcbc1812 */ /* 0x000fe400078efcff */
[----:B------:R-:W-:-:S04]  /*1f6e0*/  FSETP.GT.AND P1, PT, R11, R247, PT ;  /* 0x000000f70b00720b */ /* 0x000fc80003f24000 */
[----:B------:R-:W-:Y:S02]  /*1f6f0*/  FSETP.GT.AND P1, PT, R11, R81, !P1 ;  /* 0x000000510b00720b */ /* 0x000fe40004f24000 */
[----:B------:R-:W-:Y:S02]  /*1f700*/  @P0 LOP3.LUT R245, R245, 0x8, RZ, 0xfc, !PT ;  /* 0x00000008f5f50812 */ /* 0x000fe400078efcff */
[----:B------:R-:W-:Y:S02]  /*1f710*/  FSETP.GT.AND P0, PT, R11, R246, PT ;  /* 0x000000f60b00720b */ /* 0x000fe40003f04000 */
[----:B------:R-:W-:Y:S02]  /*1f720*/  LOP3.LUT R245, R245, 0xfffffbff, RZ, 0xc0, !PT ;  /* 0xfffffbfff5f57812 */ /* 0x000fe400078ec0ff */
[----:B------:R-:W-:-:S05]  /*1f730*/  FSETP.GT.AND P0, PT, R11, R160, !P0 ;  /* 0x000000a00b00720b */ /* 0x000fca0004704000 */
[----:B------:R-:W-:Y:S02]  /*1f740*/  @P1 LOP3.LUT R245, R245, 0x400, RZ, 0xfc, !PT ;  /* 0x00000400f5f51812 */ /* 0x000fe400078efcff */
[----:B------:R-:W-:Y:S02]  /*1f750*/  FSETP.GT.AND P1, PT, R11, R92, PT ;  /* 0x0000005c0b00720b */ /* 0x000fe40003f24000 */
[----:B------:R-:W-:Y:S01]  /*1f760*/  LOP3.LUT R245, R245, 0xfffdffff, RZ, 0xc0, !PT ;  /* 0xfffdfffff5f57812 */ /* 0x000fe200078ec0ff */
[----:B------:R-:W2:Y:S01]  /*1f770*/  LDL.LU R92, [R1+0xb4] ;  /* 0x0000b400015c7983 */ /* 0x000ea20000300800 */
[----:B------:R-:W-:Y:S02]  /*1f780*/  FSETP.GT.AND P1, PT, R11, R159, !P1 ;  /* 0x0000009f0b00720b */ /* 0x000fe40004f24000 */
[----:B------:R-:W-:Y:S02]  /*1f790*/  @P0 LOP3.LUT R245, R245, 0x20000, RZ, 0xfc, !PT ;  /* 0x00020000f5f50812 */ /* 0x000fe400078efcff */
[----:B------:R-:W-:-:S02]  /*1f7a0*/  FSETP.GT.AND P0, PT, R11, R52, PT ;  /* 0x000000340b00720b */ /* 0x000fc40003f04000 */
[----:B------:R-:W-:Y:S01]  /*1f7b0*/  LOP3.LUT R245, R245, 0xfeffffff, RZ, 0xc0, !PT ;  /* 0xfefffffff5f57812 */ /* 0x000fe200078ec0ff */
[----:B------:R-:W3:Y:S01]  /*1f7c0*/  LDL.LU R52, [R1+0xb0] ;  /* 0x0000b00001347983 */ /* 0x000ee20000300800 */
[----:B------:R-:W-:-:S05]  /*1f7d0*/  FSETP.GT.AND P0, PT, R11, R47, !P0 ;  /* 0x0000002f0b00720b */ /* 0x000fca0004704000 */
[----:B------:R-:W-:Y:S02]  /*1f7e0*/  @P1 LOP3.LUT R245, R245, 0x1000000, RZ, 0xfc, !PT ;  /* 0x01000000f5f51812 */ /* 0x000fe400078efcff */
[----:B------:R-:W-:Y:S02]  /*1f7f0*/  FSETP.GT.AND P1, PT, R11, R176, PT ;  /* 0x000000b00b00720b */ /* 0x000fe40003f24000 */
[----:B------:R-:W-:Y:S01]  /*1f800*/  LOP3.LUT R245, R245, 0x7fffffff, RZ, 0xc0, !PT ;  /* 0x7ffffffff5f57812 */ /* 0x000fe200078ec0ff */
[----:B------:R-:W4:Y:S01]  /*1f810*/  LDL.LU R176, [R1+0xac] ;  /* 0x0000ac0001b07983 */ /* 0x000f220000300800 */
[----:B------:R-:W-:Y:S02]  /*1f820*/  FSETP.GT.AND P1, PT, R11, R157, !P1 ;  /* 0x0000009d0b00720b */ /* 0x000fe40004f24000 */
[----:B------:R-:W-:Y:S02]  /*1f830*/  @P0 LOP3.LUT R245, R245, 0x80000000, RZ, 0xfc, !PT ;  /* 0x80000000f5f50812 */ /* 0x000fe400078efcff */
[----:B------:R-:W-:-:S04]  /*1f840*/  FSETP.GT.AND P0, PT, R11, R244, PT ;  /* 0x000000f40b00720b */ /* 0x000fc80003f04000 */
[----:B------:R-:W-:-:S05]  /*1f850*/  FSETP.GT.AND P0, PT, R11, R156, !P0 ;  /* 0x0000009c0b00720b */ /* 0x000fca0004704000 */
[----:B------:R-:W-:Y:S02]  /*1f860*/  @P1 LOP3.LUT R206, R206, 0x40, RZ, 0xfc, !PT ;  /* 0x00000040cece1812 */ /* 0x000fe400078efcff */
[C---:B------:R-:W-:Y:S02]  /*1f870*/  FSETP.GT.AND P1, PT, R11.reuse, R95, PT ;  /* 0x0000005f0b00720b */ /* 0x040fe40003f24000 */
[----:B------:R-:W-:Y:S01]  /*1f880*/  LOP3.LUT R206, R206, 0xffffdfff, RZ, 0xc0, !PT ;  /* 0xffffdfffcece7812 */ /* 0x000fe200078ec0ff */
[----:B------:R-:W2:Y:S01]  /*1f890*/  LDL.LU R95, [R1+0xa8] ;  /* 0x0000a800015f7983 */ /* 0x000ea20000300800 */
[C---:B------:R-:W-:Y:S02]  /*1f8a0*/  FSETP.GT.AND P1, PT, R11.reuse, R154, !P1 ;  /* 0x0000009a0b00720b */ /* 0x040fe40004f24000 */
[----:B------:R-:W-:Y:S02]  /*1f8b0*/  @P0 LOP3.LUT R206, R206, 0x2000, RZ, 0xfc, !PT ;  /* 0x00002000cece0812 */ /* 0x000fe400078efcff */
[----:B------:R-:W-:-:S02]  /*1f8c0*/  FSETP.GT.AND P0, PT, R11, R243, PT ;  /* 0x000000f30b00720b */ /* 0x000fc40003f04000 */
[----:B------:R-:W-:Y:S02]  /*1f8d0*/  LOP3.LUT R206, R206, 0xffefffff, RZ, 0xc0, !PT ;  /* 0xffefffffcece7812 */ /* 0x000fe400078ec0ff */
[----:B------:R-:W-:-:S05]  /*1f8e0*/  FSETP.GT.AND P0, PT, R11, R155, !P0 ;  /* 0x0000009b0b00720b */ /* 0x000fca0004704000 */
[----:B------:R-:W-:Y:S02]  /*1f8f0*/  @P1 LOP3.LUT R206, R206, 0x100000, RZ, 0xfc, !PT ;  /* 0x00100000cece1812 */ /* 0x000fe400078efcff */
[C---:B------:R-:W-:Y:S02]  /*1f900*/  FSETP.GT.AND P1, PT, R11.reuse, R22, PT ;  /* 0x000000160b00720b */ /* 0x040fe40003f24000 */
[----:B------:R-:W-:Y:S01]  /*1f910*/  LOP3.LUT R206, R206, 0xfeffffff, RZ, 0xc0, !PT ;  /* 0xfeffffffcece7812 */ /* 0x000fe200078ec0ff */
[----:B------:R-:W3:Y:S01]  /*1f920*/  LDL.LU R22, [R1+0xa4] ;  /* 0x0000a40001167983 */ /* 0x000ee20000300800 */
[C---:B------:R-:W-:Y:S02]  /*1f930*/  FSETP.GT.AND P1, PT, R11.reuse, R20, !P1 ;  /* 0x000000140b00720b */ /* 0x040fe40004f24000 */
[----:B------:R-:W-:Y:S02]  /*1f940*/  @P0 LOP3.LUT R206, R206, 0x1000000, RZ, 0xfc, !PT ;  /* 0x01000000cece0812 */ /* 0x000fe400078efcff */
[----:B------:R-:W-:-:S02]  /*1f950*/  FSETP.GT.AND P0, PT, R11, R94, PT ;  /* 0x0000005e0b00720b */ /* 0x000fc40003f04000 */
[----:B------:R-:W-:Y:S01]  /*1f960*/  LOP3.LUT R206, R206, 0xfbffffff, RZ, 0xc0, !PT ;  /* 0xfbffffffcece7812 */ /* 0x000fe200078ec0ff */
[----:B------:R-:W4:Y:S01]  /*1f970*/  LDL.LU R94, [R1+0xa0] ;  /* 0x0000a000015e7983 */ /* 0x000f220000300800 */
[----:B------:R-:W-:-:S05]  /*1f980*/  FSETP.GT.AND P0, PT, R11, R153, !P0 ;  /* 0x000000990b00720b */ /* 0x000fca0004704000 */
[----:B------:R-:W-:Y:S02]  /*1f990*/  @P1 LOP3.LUT R206, R206, 0x4000000, RZ, 0xfc, !PT ;  /* 0x04000000cece1812 */ /* 0x000fe400078efcff */
[C---:B------:R-:W-:Y:S02]  /*1f9a0*/  FSETP.GT.AND P1, PT, R11.reuse, R242, PT ;  /* 0x000000f20b00720b */ /* 0x040fe40003f24000 */
[----:B------:R-:W-:Y:S02]  /*1f9b0*/  LOP3.LUT R206, R206, 0xefffffff, RZ, 0xc0, !PT ;  /* 0xefffffffcece7812 */ /* 0x000fe400078ec0ff */
[C---:B------:R-:W-:Y:S02]  /*1f9c0*/  FSETP.GT.AND P1, PT, R11.reuse, R151, !P1 ;  /* 0x000000970b00720b */ /* 0x040fe40004f24000 */
[----:B------:R-:W-:Y:S02]  /*1f9d0*/  @P0 LOP3.LUT R206, R206, 0x10000000, RZ, 0xfc, !PT ;  /* 0x10000000cece0812 */ /* 0x000fe400078efcff */
[----:B------:R-:W-:-:S02]  /*1f9e0*/  FSETP.GT.AND P0, PT, R11, R55, PT ;  /* 0x000000370b00720b */ /* 0x000fc40003f04000 */
[----:B------:R-:W-:Y:S01]  /*1f9f0*/  LOP3.LUT R206, R206, 0xbfffffff, RZ, 0xc0, !PT ;  /* 0xbfffffffcece7812 */ /* 0x000fe200078ec0ff */
[----:B------:R-:W2:Y:S01]  /*1fa00*/  LDL.LU R55, [R1+0x9c] ;  /* 0x00009c0001377983 */ /* 0x000ea20000300800 */
[----:B------:R-:W-:-:S05]  /*1fa10*/  FSETP.GT.AND P0, PT, R11, R149, !P0 ;  /* 0x000000950b00720b */ /* 0x000fca0004704000 */
[----:B------:R-:W-:Y:S02]  /*1fa20*/  @P1 LOP3.LUT R206, R206, 0x40000000, RZ, 0xfc, !PT ;  /* 0x40000000cece1812 */ /* 0x000fe400078efcff */
[----:B------:R-:W-:-:S04]  /*1fa30*/  FSETP.GT.AND P1, PT, R11, R241, PT ;  /* 0x000000f10b00720b */ /* 0x000fc80003f24000 */
[C---:B------:R-:W-:Y:S02]  /*1fa40*/  FSETP.GT.AND P1, PT, R11.reuse, R79, !P1 ;  /* 0x0000004f0b00720b */ /* 0x040fe40004f24000 */
[----:B------:R-:W-:Y:S02]  /*1fa50*/  @P0 LOP3.LUT R150, R150, 0x1, RZ, 0xfc, !PT ;  /* 0x0000000196960812 */ /* 0x000fe400078efcff */
[C---:B------:R-:W-:Y:S02]  /*1fa60*/  FSETP.GT.AND P0, PT, R11.reuse, R97, PT ;  /* 0x000000610b00720b */ /* 0x040fe40003f04000 */
[----:B------:R-:W-:Y:S01]  /*1fa70*/  LOP3.LUT R150, R150, 0xfffffffb, RZ, 0xc0, !PT ;  /* 0xfffffffb96967812 */ /* 0x000fe200078ec0ff */
[----:B------:R-:W3:Y:S01]  /*1fa80*/  LDL.LU R97, [R1+0x98] ;  /* 0x0000980001617983 */ /* 0x000ee20000300800 */
[----:B------:R-:W-:-:S05]  /*1fa90*/  FSETP.GT.AND P0, PT, R11, R146, !P0 ;  /* 0x000000920b00720b */ /* 0x000fca0004704000 */
[----:B------:R-:W-:Y:S02]  /*1faa0*/  @P1 LOP3.LUT R150, R150, 0x4, RZ, 0xfc, !PT ;  /* 0x0000000496961812 */ /* 0x000fe400078efcff */
[C---:B------:R-:W-:Y:S02]  /*1fab0*/  FSETP.GT.AND P1, PT, R11.reuse, R35, PT ;  /* 0x000000230b00720b */ /* 0x040fe40003f24000 */
[----:B------:R-:W-:Y:S01]  /*1fac0*/  LOP3.LUT R150, R150, 0xffffffef, RZ, 0xc0, !PT ;  /* 0xffffffef96967812 */ /* 0x000fe200078ec0ff */
[----:B------:R-:W4:Y:S01]  /*1fad0*/  LDL.LU R35, [R1+0x94] ;  /* 0x0000940001237983 */ /* 0x000f220000300800 */
[C---:B------:R-:W-:Y:S02]  /*1fae0*/  FSETP.GT.AND P1, PT, R11.reuse, R145, !P1 ;  /* 0x000000910b00720b */ /* 0x040fe40004f24000 */
[----:B------:R-:W-:Y:S02]  /*1faf0*/  @P0 LOP3.LUT R150, R150, 0x10, RZ, 0xfc, !PT ;  /* 0x0000001096960812 */ /* 0x000fe400078efcff */
[----:B------:R-:W-:-:S02]  /*1fb00*/  FSETP.GT.AND P0, PT, R11, R181, PT ;  /* 0x000000b50b00720b */ /* 0x000fc40003f04000 */
[----:B------:R-:W-:Y:S01]  /*1fb10*/  LOP3.LUT R150, R150, 0xffffffbf, RZ, 0xc0, !PT ;  /* 0xffffffbf96967812 */ /* 0x000fe200078ec0ff */
[----:B------:R-:W2:Y:S01]  /*1fb20*/  LDL.LU R181, [R1+0x90] ;  /* 0x0000900001b57983 */ /* 0x000ea20000300800 */
        /* <DEDUP_REMOVED lines=84> */
[----:B------:R-:W-:Y:S01]  /*20070*/  @P0 LOP3.LUT R228, R228, 0x8000000, RZ, 0xfc, !PT ;  /* 0x08000000e4e40812 */ /* 0x000fe200078efcff */
[----:B------:R-:W2:Y:S01]  /*20080*/  LDL.LU R12, [R1+0x70] ;  /* 0x00007000010c7983 */ /* 0x000ea20000300800 */
[----:B------:R-:W-:-:S02]  /*20090*/  FSETP.GT.AND P0, PT, R11, R227, PT ;  /* 0x000000e30b00720b */ /* 0x000fc40003f04000 */
[----:B------:R-:W-:Y:S02]  /*200a0*/  LOP3.LUT R228, R228, 0xdfffffff, RZ, 0xc0, !PT ;  /* 0xdfffffffe4e47812 */ /* 0x000fe400078ec0ff */
[C---:B------:R-:W-:Y:S02]  /*200b0*/  FSETP.GT.AND P0, PT, R11.reuse, R119, !P0 ;  /* 0x000000770b00720b */ /* 0x040fe40004704000 */
[----:B------:R-:W2:Y:S03]  /*200c0*/  LDL.LU R119, [R1+0x6c] ;  /* 0x00006c0001777983 */ /* 0x000ea60000300800 */
[----:B------:R-:W-:Y:S02]  /*200d0*/  @P1 LOP3.LUT R228, R228, 0x20000000, RZ, 0xfc, !PT ;  /* 0x20000000e4e41812 */ /* 0x000fe400078efcff */
[----:B------:R-:W-:Y:S02]  /*200e0*/  FSETP.GT.AND P1, PT, R11, R226, PT ;  /* 0x000000e20b00720b */ /* 0x000fe40003f24000 */
[----:B------:R-:W-:-:S02]  /*200f0*/  LOP3.LUT R228, R228, 0x7fffffff, RZ, 0xc0, !PT ;  /* 0x7fffffffe4e47812 */ /* 0x000fc400078ec0ff */
[C---:B------:R-:W-:Y:S02]  /*20100*/  FSETP.GT.AND P1, PT, R11.reuse, R64, !P1 ;  /* 0x000000400b00720b */ /* 0x040fe40004f24000 */
[----:B------:R-:W-:Y:S01]  /*20110*/  @P0 LOP3.LUT R228, R228, 0x80000000, RZ, 0xfc, !PT ;  /* 0x80000000e4e40812 */ /* 0x000fe200078efcff */
[----:B------:R-:W2:Y:S01]  /*20120*/  LDL.LU R64, [R1+0x68] ;  /* 0x0000680001407983 */ /* 0x000ea20000300800 */
[----:B------:R-:W-:-:S04]  /*20130*/  FSETP.GT.AND P0, PT, R11, R225, PT ;  /* 0x000000e10b00720b */ /* 0x000fc80003f04000 */
[----:B------:R-:W-:Y:S02]  /*20140*/  FSETP.GT.AND P0, PT, R11, R118, !P0 ;  /* 0x000000760b00720b */ /* 0x000fe40004704000 */
[----:B------:R-:W2:Y:S03]  /*20150*/  LDL.LU R118, [R1+0x64] ;  /* 0x0000640001767983 */ /* 0x000ea60000300800 */
[----:B------:R-:W-:Y:S02]  /*20160*/  @P1 LOP3.LUT R211, R211, 0x2, RZ, 0xfc, !PT ;  /* 0x00000002d3d31812 */ /* 0x000fe400078efcff */
[----:B------:R-:W-:Y:S02]  /*20170*/  FSETP.GT.AND P1, PT, R11, R224, PT ;  /* 0x000000e00b00720b */ /* 0x000fe40003f24000 */
[----:B------:R-:W-:Y:S02]  /*20180*/  LOP3.LUT R211, R211, 0xfffffff7, RZ, 0xc0, !PT ;  /* 0xfffffff7d3d37812 */ /* 0x000fe400078ec0ff */
[----:B------:R-:W-:-:S02]  /*20190*/  FSETP.GT.AND P1, PT, R11, R38, !P1 ;  /* 0x000000260b00720b */ /* 0x000fc40004f24000 */
[----:B------:R-:W-:Y:S01]  /*201a0*/  @P0 LOP3.LUT R211, R211, 0x8, RZ, 0xfc, !PT ;  /* 0x00000008d3d30812 */ /* 0x000fe200078efcff */
[----:B------:R-:W2:Y:S01]  /*201b0*/  LDL.LU R38, [R1+0x60] ;  /* 0x0000600001267983 */ /* 0x000ea20000300800 */
[----:B------:R-:W-:Y:S02]  /*201c0*/  FSETP.GT.AND P0, PT, R11, R223, PT ;  /* 0x000000df0b00720b */ /* 0x000fe40003f04000 */
[----:B------:R-:W-:Y:S02]  /*201d0*/  LOP3.LUT R211, R211, 0xffffffdf, RZ, 0xc0, !PT ;  /* 0xffffffdfd3d37812 */ /* 0x000fe400078ec0ff */
[----:B------:R-:W-:Y:S02]  /*201e0*/  FSETP.GT.AND P0, PT, R11, R121, !P0 ;  /* 0x000000790b00720b */ /* 0x000fe40004704000 */
[----:B------:R-:W2:Y:S03]  /*201f0*/  LDL.LU R121, [R1+0x5c] ;  /* 0x00005c0001797983 */ /* 0x000ea60000300800 */
[----:B------:R-:W-:-:S02]  /*20200*/  @P1 LOP3.LUT R211, R211, 0x20, RZ, 0xfc, !PT ;  /* 0x00000020d3d31812 */ /* 0x000fc400078efcff */
[----:B------:R-:W-:Y:S02]  /*20210*/  FSETP.GT.AND P1, PT, R11, R222, PT ;  /* 0x000000de0b00720b */ /* 0x000fe40003f24000 */
[----:B------:R-:W-:Y:S02]  /*20220*/  LOP3.LUT R211, R211, 0xffffff7f, RZ, 0xc0, !PT ;  /* 0xffffff7fd3d37812 */ /* 0x000fe400078ec0ff */
[----:B------:R-:W-:Y:S02]  /*20230*/  FSETP.GT.AND P1, PT, R11, R67, !P1 ;  /* 0x000000430b00720b */ /* 0x000fe40004f24000 */
[----:B------:R-:W-:Y:S01]  /*20240*/  @P0 LOP3.LUT R211, R211, 0x80, RZ, 0xfc, !PT ;  /* 0x00000080d3d30812 */ /* 0x000fe200078efcff */
[----:B------:R-:W2:Y:S01]  /*20250*/  LDL.LU R67, [R1+0x58] ;  /* 0x0000580001437983 */ /* 0x000ea20000300800 */
[----:B------:R-:W-:Y:S02]  /*20260*/  FSETP.GT.AND P0, PT, R11, R221, PT ;  /* 0x000000dd0b00720b */ /* 0x000fe40003f04000 */
[----:B------:R-:W-:-:S02]  /*20270*/  LOP3.LUT R211, R211, 0xfffffdff, RZ, 0xc0, !PT ;  /* 0xfffffdffd3d37812 */ /* 0x000fc400078ec0ff */
        /* <DEDUP_REMOVED lines=92> */
[----:B------:R-:W-:Y:S02]  /*20840*/  LOP3.LUT P1, RZ, R203, 0x4000000, RZ, 0xc0, !PT ;  /* 0x04000000cbff7812 */ /* 0x000fe4000782c0ff */
[----:B------:R-:W-:-:S04]  /*20850*/  LOP3.LUT R205, R205, 0xffff7fff, RZ, 0xc0, !PT ;  /* 0xffff7fffcdcd7812 */ /* 0x000fc800078ec0ff */
[----:B------:R-:W-:Y:S02]  /*20860*/  @P0 LOP3.LUT R205, R205, 0x8000, RZ, 0xfc, !PT ;  /* 0x00008000cdcd0812 */ /* 0x000fe400078efcff */
[----:B------:R-:W-:Y:S02]  /*20870*/  FSETP.GT.AND P0, PT, R11, R9, !P1 ;  /* 0x000000090b00720b */ /* 0x000fe40004f04000 */
[----:B------:R-:W-:Y:S01]  /*20880*/  LOP3.LUT R205, R205, 0xfffdffff, RZ, 0xc0, !PT ;  /* 0xfffdffffcdcd7812 */ /* 0x000fe200078ec0ff */
[----:B------:R-:W2:Y:S10]  /*20890*/  LDL.LU R9, [R1+0x8] ;  /* 0x0000080001097983 */ /* 0x000eb40000300800 */
[----:B------:R-:W-:-:S02]  /*208a0*/  @P0 LOP3.LUT R205, R205, 0x20000, RZ, 0xfc, !PT ;  /* 0x00020000cdcd0812 */ /* 0x000fc400078efcff */
[----:B------:R-:W-:Y:S02]  /*208b0*/  FSETP.GT.AND P0, PT, R11, R0, !P2 ;  /* 0x000000000b00720b */ /* 0x000fe40005704000 */
[----:B------:R-:W-:Y:S01]  /*208c0*/  LOP3.LUT R205, R205, 0xfff7ffff, RZ, 0xc0, !PT ;  /* 0xfff7ffffcdcd7812 */ /* 0x000fe200078ec0ff */
[----:B------:R-:W2:Y:S10]  /*208d0*/  LDL.LU R0, [R1+0x4] ;  /* 0x0000040001007983 */ /* 0x000eb40000300800 */
[----:B------:R-:W-:-:S02]  /*208e0*/  @P0 LOP3.LUT R205, R205, 0x80000, RZ, 0xfc, !PT ;  /* 0x00080000cdcd0812 */ /* 0x000fc400078efcff */
[----:B------:R-:W-:Y:S02]  /*208f0*/  FSETP.GT.AND P0, PT, R11, R2, !P3 ;  /* 0x000000020b00720b */ /* 0x000fe40005f04000 */
[----:B------:R-:W2:Y:S01]  /*20900*/  LDL.LU R2, [R1] ;  /* 0x0000000001027983 */ /* 0x000ea20000300800 */
[----:B------:R-:W-:-:S10]  /*20910*/  LOP3.LUT R205, R205, 0xffdfffff, RZ, 0xc0, !PT ;  /* 0xffdfffffcdcd7812 */ /* 0x000fd400078ec0ff */
[----:B------:R-:W-:Y:S02]  /*20920*/  @P0 LOP3.LUT R205, R205, 0x200000, RZ, 0xfc, !PT ;  /* 0x00200000cdcd0812 */ /* 0x000fe400078efcff */
[----:B------:R-:W-:Y:S02]  /*20930*/  FSETP.GT.AND P0, PT, R11, R140, !P4 ;  /* 0x0000008c0b00720b */ /* 0x000fe40006704000 */
[----:B------:R-:W-:Y:S02]  /*20940*/  LOP3.LUT R205, R205, 0xff7fffff, RZ, 0xc0, !PT ;  /* 0xff7fffffcdcd7812 */ /* 0x000fe400078ec0ff */
[----:B------:R-:W-:Y:S01]  /*20950*/  I2FP.F32.S32 R186, UR14 ;  /* 0x0000000e00ba7c45 */ /* 0x000fe20008201400 */
[----:B------:R-:W3:Y:S01]  /*20960*/  LDCU UR14, c[0x0][0x390] ;  /* 0x00007200ff0e77ac */ /* 0x000ee20008000800 */
[----:B------:R-:W-:Y:S02]  /*20970*/  I2FP.F32.S32 R193, UR16 ;  /* 0x0000001000c17c45 */ /* 0x000fe40008201400 */
[----:B------:R-:W-:Y:S01]  /*20980*/  I2FP.F32.S32 R186, UR13 ;  /* 0x0000000d00ba7c45 */ /* 0x000fe20008201400 */
[----:B------:R-:W1:Y:S04]  /*20990*/  LDCU UR16, c[0x0][0x390] ;  /* 0x00007200ff1077ac */ /* 0x000e680008000800 */
[----:B------:R-:W-:Y:S01]  /*209a0*/  @P0 LOP3.LUT R205, R205, 0x800000, RZ, 0xfc, !PT ;  /* 0x00800000cdcd0812 */ /* 0x000fe200078efcff */
[----:B------:R-:W4:Y:S01]  /*209b0*/  LDCU UR13, c[0x0][0x390] ;  /* 0x00007200ff0d77ac */ /* 0x000f220008000800 */
[----:B------:R-:W-:-:S02]  /*209c0*/  FSETP.GT.AND P0, PT, R11, R130, !P5 ;  /* 0x000000820b00720b */ /* 0x000fc40006f04000 */
[----:B------:R-:W-:Y:S01]  /*209d0*/  I2FP.F32.S32 R196, UR18 ;  /* 0x0000001200c47c45 */ /* 0x000fe20008201400 */
[----:B------:R-:W3:Y:S01]  /*209e0*/  LDCU UR18, c[0x0][0x390] ;  /* 0x00007200ff1277ac */ /* 0x000ee20008000800 */
[----:B------:R-:W-:Y:S02]  /*209f0*/  I2FP.F32.S32 R134, UR17 ;  /* 0x0000001100867c45 */ /* 0x000fe40008201400 */
[----:B------:R-:W-:Y:S01]  /*20a00*/  I2FP.F32.S32 R193, UR15 ;  /* 0x0000000f00c17c45 */ /* 0x000fe20008201400 */
[----:B------:R-:W4:Y:S01]  /*20a10*/  LDCU UR17, c[0x0][0x390] ;  /* 0x00007200ff1177ac */ /* 0x000f220008000800 */
[----:B------:R-:W-:Y:S02]  /*20a20*/  I2FP.F32.S32 R190, UR12 ;  /* 0x0000000c00be7c45 */ /* 0x000fe40008201400 */
[----:B------:R-:W-:Y:S01]  /*20a30*/  I2FP.F32.S32 R182, UR11 ;  /* 0x0000000b00b67c45 */ /* 0x000fe20008201400 */
[----:B------:R-:W4:Y:S01]  /*20a40*/  LDCU UR15, c[0x0][0x390] ;  /* 0x00007200ff0f77ac */ /* 0x000f220008000800 */
[----:B------:R-:W-:-:S02]  /*20a50*/  I2FP.F32.S32 R197, UR10 ;  /* 0x0000000a00c57c45 */ /* 0x000fc40008201400 */
[----:B------:R-:W-:Y:S01]  /*20a60*/  I2FP.F32.S32 R186, UR74 ;  /* 0x0000004a00ba7c45 */ /* 0x000fe20008201400 */
[----:B------:R-:W4:Y:S01]  /*20a70*/  LDCU UR12, c[0x0][0x390] ;  /* 0x00007200ff0c77ac */ /* 0x000f220008000800 */
[----:B------:R-:W-:Y:S02]  /*20a80*/  I2FP.F32.S32 R194, UR75 ;  /* 0x0000004b00c27c45 */ /* 0x000fe40008201400 */
[----:B------:R-:W-:Y:S01]  /*20a90*/  I2FP.F32.S32 R191, UR77 ;  /* 0x0000004d00bf7c45 */ /* 0x000fe20008201400 */
[----:B------:R-:W4:Y:S01]  /*20aa0*/  LDCU UR11, c[0x0][0x390] ;  /* 0x00007200ff0b77ac */ /* 0x000f220008000800 */
[----:B------:R-:W4:Y:S01]  /*20ab0*/  LDCU UR10, c[0x0][0x390] ;  /* 0x00007200ff0a77ac */ /* 0x000f220008000800 */
[----:B------:R-:W4:Y:S01]  /*20ac0*/  LDCU UR74, c[0x0][0x390] ;  /* 0x00007200ff4a77ac */ /* 0x000f220008000800 */
[----:B------:R-:W4:Y:S01]  /*20ad0*/  LDCU UR75, c[0x0][0x390] ;  /* 0x00007200ff4b77ac */ /* 0x000f220008000800 */
[----:B------:R-:W4:Y:S01]  /*20ae0*/  LDCU UR77, c[0x0][0x390] ;  /* 0x00007200ff4d77ac */ /* 0x000f220008000800 */
[----:B------:R-:W-:-:S04]  /*20af0*/  LOP3.LUT R205, R205, 0xfdffffff, RZ, 0xc0, !PT ;  /* 0xfdffffffcdcd7812 */ /* 0x000fc800078ec0ff */
[----:B------:R-:W-:Y:S02]  /*20b00*/  @P0 LOP3.LUT R205, R205, 0x2000000, RZ, 0xfc, !PT ;  /* 0x02000000cdcd0812 */ /* 0x000fe400078efcff */
[----:B------:R-:W-:Y:S01]  /*20b10*/  FSETP.GT.AND P0, PT, R11, R250, !P6 ;  /* 0x000000fa0b00720b */ /* 0x000fe20007704000 */
[----:B------:R-:W-:Y:S02]  /*20b20*/  UIADD3 UR65, UPT, UPT, UR65, 0x36d, URZ ;  /* 0x0000036d41417890 */ /* 0x000fe4000fffe0ff */
[----:B------:R-:W-:Y:S02]  /*20b30*/  UIADD3 UR63, UPT, UPT, UR63, 0x36c, URZ ;  /* 0x0000036c3f3f7890 */ /* 0x000fe4000fffe0ff */
[----:B------:R-:W-:Y:S02]  /*20b40*/  UIADD3 UR44, UPT, UPT, UR44, 0x3a5, URZ ;  /* 0x000003a52c2c7890 */ /* 0x000fe4000fffe0ff */
[----:B-----5:R-:W-:Y:S02]  /*20b50*/  UIADD3 UR42, UPT, UPT, UR42, 0x3a4, URZ ;  /* 0x000003a42a2a7890 */ /* 0x020fe4000fffe0ff */
[----:B0-----:R-:W-:-:S02]  /*20b60*/  UIADD3 UR19, UPT, UPT, UR19, 0x3dc, URZ ;  /* 0x000003dc13137890 */ /* 0x001fc4000fffe0ff */
[----:B-1----:R-:W-:Y:S01]  /*20b70*/  UIADD3 UR16, UPT, UPT, UR16, 0x3e4, URZ ;  /* 0x000003e410107890 */ /* 0x002fe2000fffe0ff */
[----:B------:R-:W-:Y:S01]  /*20b80*/  LOP3.LUT R205, R205, 0xf7ffffff, RZ, 0xc0, !PT ;  /* 0xf7ffffffcdcd7812 */ /* 0x000fe200078ec0ff */
[----:B------:R-:W-:Y:S02]  /*20b90*/  UIADD3 UR9, UPT, UPT, UR9, 0x346, URZ ;  /* 0x0000034609097890 */ /* 0x000fe4000fffe0ff */
[----:B------:R-:W-:Y:S02]  /*20ba0*/  UIADD3 UR8, UPT, UPT, UR8, 0x344, URZ ;  /* 0x0000034408087890 */ /* 0x000fe4000fffe0ff */
[----:B------:R-:W-:Y:S02]  /*20bb0*/  UIADD3 UR55, UPT, UPT, UR55, 0x34d, URZ ;  /* 0x0000034d37377890 */ /* 0x000fe4000fffe0ff */
[----:B------:R-:W-:Y:S02]  /*20bc0*/  UIADD3 UR7, UPT, UPT, UR7, 0x34e, URZ ;  /* 0x0000034e07077890 */ /* 0x000fe4000fffe0ff */
[----:B------:R-:W-:-:S02]  /*20bd0*/  UIADD3 UR5, UPT, UPT, UR5, 0x34c, URZ ;  /* 0x0000034c05057890 */ /* 0x000fc4000fffe0ff */
[----:B------:R-:W-:Y:S02]  /*20be0*/  UIADD3 UR4, UPT, UPT, UR4, 0x355, URZ ;  /* 0x0000035504047890 */ /* 0x000fe4000fffe0ff */
        /* <DEDUP_REMOVED lines=48> */
[----:B---3--:R-:W-:Y:S02]  /*20ef0*/  UIADD3 UR18, UPT, UPT, UR18, 0x3e5, URZ ;  /* 0x000003e512127890 */ /* 0x008fe4000fffe0ff */
[----:B----4-:R-:W-:Y:S02]  /*20f00*/  UIADD3 UR17, UPT, UPT, UR17, 0x3e6, URZ ;  /* 0x000003e611117890 */ /* 0x010fe4000fffe0ff */
        /* <DEDUP_REMOVED lines=8> */
[----:B------:R-:W-:Y:S01]  /*20f90*/  UIADD3 UR77, UPT, UPT, UR77, 0x3fc, URZ ;  /* 0x000003fc4d4d7890 */ /* 0x000fe2000fffe0ff */
[----:B------:R-:W-:Y:S01]  /*20fa0*/  I2FP.F32.S32 R154, UR65 ;  /* 0x00000041009a7c45 */ /* 0x000fe20008201400 */
[----:B------:R-:W-:Y:S01]  /*20fb0*/  IMAD.MOV.U32 R140, RZ, RZ, 0x3 ;  /* 0x00000003ff8c7424 */ /* 0x000fe200078e00ff */
[----:B------:R-:W-:Y:S01]  /*20fc0*/  I2FP.F32.S32 R20, UR63 ;  /* 0x0000003f00147c45 */ /* 0x000fe20008201400 */
[----:B------:R-:W-:Y:S01]  /*20fd0*/  IMAD.MOV.U32 R130, RZ, RZ, 0x7 ;  /* 0x00000007ff827424 */ /* 0x000fe200078e00ff */
[----:B------:R-:W-:-:S02]  /*20fe0*/  I2FP.F32.S32 R75, UR44 ;  /* 0x0000002c004b7c45 */ /* 0x000fc40008201400 */
[----:B------:R-:W-:Y:S02]  /*20ff0*/  I2FP.F32.S32 R73, UR42 ;  /* 0x0000002a00497c45 */ /* 0x000fe40008201400 */
[----:B------:R-:W-:Y:S02]  /*21000*/  I2FP.F32.S32 R44, UR19 ;  /* 0x00000013002c7c45 */ /* 0x000fe40008201400 */
[----:B------:R-:W-:Y:S02]  /*21010*/  I2FP.F32.S32 R132, UR16 ;  /* 0x0000001000847c45 */ /* 0x000fe40008201400 */
[----:B------:R-:W-:Y:S02]  /*21020*/  @P0 LOP3.LUT R205, R205, 0x8000000, RZ, 0xfc, !PT ;  /* 0x08000000cdcd0812 */ /* 0x000fe400078efcff */
        /* <DEDUP_REMOVED lines=65> */
[C---:B------:R-:W-:Y:S01]  /*21440*/  LOP3.LUT P0, RZ, R203.reuse, 0x2000000, RZ, 0xc0, !PT ;  /* 0x02000000cbff7812 */ /* 0x040fe2000780c0ff */
[----:B------:R-:W0:Y:S01]  /*21450*/  LDCU UR6, c[0x0][0x390] ;  /* 0x00007200ff0677ac */ /* 0x000e220008000800 */
[----:B------:R-:W-:Y:S01]  /*21460*/  LOP3.LUT R203, R203, 0xffbfffff, RZ, 0xc0, !PT ;  /* 0xffbfffffcbcb7812 */ /* 0x000fe200078ec0ff */
[----:B------:R-:W1:Y:S10]  /*21470*/  LDCU UR4, c[0x0][0x390] ;  /* 0x00007200ff0477ac */ /* 0x000e740008000800 */
[----:B------:R-:W-:-:S02]  /*21480*/  @P0 LOP3.LUT R203, R203, 0x400000, RZ, 0xfc, !PT ;  /* 0x00400000cbcb0812 */ /* 0x000fc400078efcff */
[C---:B------:R-:W-:Y:S01]  /*21490*/  LOP3.LUT P0, RZ, R188.reuse, 0x80, RZ, 0xc0, !PT ;  /* 0x00000080bcff7812 */ /* 0x040fe2000780c0ff */
[----:B------:R-:W3:Y:S01]  /*214a0*/  LDCU UR7, c[0x0][0x390] ;  /* 0x00007200ff0777ac */ /* 0x000ee20008000800 */
[----:B------:R-:W-:Y:S02]  /*214b0*/  LOP3.LUT R203, R203, 0xffdfffff, RZ, 0xc0, !PT ;  /* 0xffdfffffcbcb7812 */ /* 0x000fe400078ec0ff */
[----:B------:R-:W-:Y:S01]  /*214c0*/  SEL R250, RZ, 0x1, !P0 ;  /* 0x00000001fffa7807 */ /* 0x000fe20004000000 */
[----:B------:R-:W4:Y:S01]  /*214d0*/  LDCU UR9, c[0x0][0x390] ;  /* 0x00007200ff0977ac */ /* 0x000f220008000800 */
[----:B------:R-:W-:Y:S02]  /*214e0*/  @P1 LOP3.LUT R203, R203, 0x200000, RZ, 0xfc, !PT ;  /* 0x00200000cbcb1812 */ /* 0x000fe400078efcff */
[----:B------:R-:W-:Y:S01]  /*214f0*/  LOP3.LUT P1, RZ, R188, 0x4000, RZ, 0xc0, !PT ;  /* 0x00004000bcff7812 */ /* 0x000fe2000782c0ff */
[----:B------:R-:W5:Y:S01]  /*21500*/  LDCU UR11, c[0x0][0x390] ;  /* 0x00007200ff0b77ac */ /* 0x000f620008000800 */
[----:B------:R-:W-:Y:S01]  /*21510*/  LOP3.LUT R203, R203, 0xffefffff, RZ, 0xc0, !PT ;  /* 0xffefffffcbcb7812 */ /* 0x000fe200078ec0ff */
[----:B0-----:R-:W-:-:S03]  /*21520*/  UIADD3 UR5, UPT, UPT, UR6, 0xe6, URZ ;  /* 0x000000e606057890 */ /* 0x001fc6000fffe0ff */
[----:B------:R-:W-:Y:S01]  /*21530*/  @P2 LOP3.LUT R203, R203, 0x100000, RZ, 0xfc, !PT ;  /* 0x00100000cbcb2812 */ /* 0x000fe200078efcff */
[----:B-1----:R-:W-:Y:S01]  /*21540*/  UIADD3 UR4, UPT, UPT, UR4, 0xdb, URZ ;  /* 0x000000db04047890 */ /* 0x002fe2000fffe0ff */
[C---:B------:R-:W-:Y:S01]  /*21550*/  LOP3.LUT P2, RZ, R188.reuse, 0x2, RZ, 0xc0, !PT ;  /* 0x00000002bcff7812 */ /* 0x040fe2000784c0ff */
[----:B------:R-:W0:Y:S01]  /*21560*/  LDCU UR6, c[0x0][0x390] ;  /* 0x00007200ff0677ac */ /* 0x000e220008000800 */
[----:B------:R-:W-:Y:S02]  /*21570*/  LOP3.LUT R203, R203, 0xfff7ffff, RZ, 0xc0, !PT ;  /* 0xfff7ffffcbcb7812 */ /* 0x000fe400078ec0ff */
[----:B------:R-:W-:Y:S02]  /*21580*/  I2FP.F32.S32 R140, UR5 ;  /* 0x00000005008c7c45 */ /* 0x000fe40008201400 */
[----:B------:R-:W-:Y:S01]  /*21590*/  @P3 LOP3.LUT R203, R203, 0x80000, RZ, 0xfc, !PT ;  /* 0x00080000cbcb3812 */ /* 0x000fe200078efcff */
[----:B----4-:R-:W-:Y:S01]  /*215a0*/  UIADD3 UR8, UPT, UPT, UR9, 0x31a, URZ ;  /* 0x0000031a09087890 */ /* 0x010fe2000fffe0ff */
[----:B------:R-:W-:Y:S01]  /*215b0*/  LOP3.LUT P3, RZ, R188, 0x200, RZ, 0xc0, !PT ;  /* 0x00000200bcff7812 */ /* 0x000fe2000786c0ff */
[----:B------:R-:W1:Y:S01]  /*215c0*/  LDCU UR5, c[0x0][0x390] ;  /* 0x00007200ff0577ac */ /* 0x000e620008000800 */
[----:B------:R-:W-:-:S02]  /*215d0*/  LOP3.LUT R203, R203, 0xfffbffff, RZ, 0xc0, !PT ;  /* 0xfffbffffcbcb7812 */ /* 0x000fc400078ec0ff */
[----:B------:R-:W-:Y:S01]  /*215e0*/  SEL R251, R130, 0x6, P3 ;  /* 0x0000000682fb7807 */ /* 0x000fe20001800000 */
[----:B------:R-:W4:Y:S01]  /*215f0*/  LDCU UR9, c[0x0][0x390] ;  /* 0x00007200ff0977ac */ /* 0x000f220008000800 */
[----:B------:R-:W-:Y:S02]  /*21600*/  FSETP.GT.AND P3, PT, R11, R252, PT ;  /* 0x000000fc0b00720b */ /* 0x000fe40003f64000 */
[----:B------:R-:W-:Y:S01]  /*21610*/  @P4 LOP3.LUT R203, R203, 0x40000, RZ, 0xfc, !PT ;  /* 0x00040000cbcb4812 */ /* 0x000fe200078efcff */
[----:B-----5:R-:W-:Y:S01]  /*21620*/  UIADD3 UR10, UPT, UPT, UR11, 0x332, URZ ;  /* 0x000003320b0a7890 */ /* 0x020fe2000fffe0ff */
[----:B------:R-:W-:Y:S01]  /*21630*/  SEL R251, R251, 0x4, P2 ;  /* 0x00000004fbfb7807 */ /* 0x000fe20001000000 */
[----:B------:R-:W5:Y:S01]  /*21640*/  LDCU UR11, c[0x0][0x390] ;  /* 0x00007200ff0b77ac */ /* 0x000f620008000800 */
[----:B------:R-:W-:Y:S02]  /*21650*/  LOP3.LUT R203, R203, 0xfffdffff, RZ, 0xc0, !PT ;  /* 0xfffdffffcbcb7812 */ /* 0x000fe400078ec0ff */
[----:B------:R-:W-:-:S02]  /*21660*/  LOP3.LUT P4, RZ, R188, 0x200000, RZ, 0xc0, !PT ;  /* 0x00200000bcff7812 */ /* 0x000fc4000788c0ff */
[----:B------:R-:W-:Y:S02]  /*21670*/  @P5 LOP3.LUT R203, R203, 0x20000, RZ, 0xfc, !PT ;  /* 0x00020000cbcb5812 */ /* 0x000fe400078efcff */
[----:B------:R-:W-:Y:S01]  /*21680*/  LOP3.LUT P5, RZ, R188, 0x10000000, RZ, 0xc0, !PT ;  /* 0x10000000bcff7812 */ /* 0x000fe200078ac0ff */
[----:B-1----:R-:W-:Y:S01]  /*21690*/  UIADD3 UR4, UPT, UPT, UR5, 0xdb, URZ ;  /* 0x000000db05047890 */ /* 0x002fe2000fffe0ff */
[----:B------:R-:W-:Y:S01]  /*216a0*/  LOP3.LUT R203, R203, 0xfffeffff, RZ, 0xc0, !PT ;  /* 0xfffeffffcbcb7812 */ /* 0x000fe200078ec0ff */
[----:B0-----:R-:W-:Y:S01]  /*216b0*/  UIADD3 UR5, UPT, UPT, UR6, 0xee, URZ ;  /* 0x000000ee06057890 */ /* 0x001fe2000fffe0ff */
[----:B------:R-:W-:Y:S01]  /*216c0*/  LOP3.LUT P2, RZ, R245, 0x8, RZ, 0xc0, !PT ;  /* 0x00000008f5ff7812 */ /* 0x000fe2000784c0ff */
[----:B------:R-:W0:Y:S01]  /*216d0*/  LDCU UR6, c[0x0][0x390] ;  /* 0x00007200ff0677ac */ /* 0x000e220008000800 */
[----:B------:R-:W-:Y:S02]  /*216e0*/  @P6 LOP3.LUT R203, R203, 0x10000, RZ, 0xfc, !PT ;  /* 0x00010000cbcb6812 */ /* 0x000fe400078efcff */
[----:B------:R-:W-:-:S02]  /*216f0*/  I2FP.F32.S32 R252, UR4 ;  /* 0x0000000400fc7c45 */ /* 0x000fc40008201400 */
[C---:B------:R-:W-:Y:S01]  /*21700*/  FSETP.GT.AND P6, PT, R11.reuse, R140, PT ;  /* 0x0000008c0b00720b */ /* 0x040fe20003fc4000 */
[----:B------:R-:W-:Y:S01]  /*21710*/  IMAD.MOV.U32 R140, RZ, RZ, 0x3 ;  /* 0x00000003ff8c7424 */ /* 0x000fe200078e00ff */
[----:B------:R-:W1:Y:S01]  /*21720*/  LDCU UR4, c[0x0][0x390] ;  /* 0x00007200ff0477ac */ /* 0x000e620008000800 */
[----:B------:R-:W-:Y:S02]  /*21730*/  FSETP.GT.AND P0, PT, R11, R252, PT ;  /* 0x000000fc0b00720b */ /* 0x000fe40003f04000 */
[----:B------:R-:W-:Y:S01]  /*21740*/  I2FP.F32.S32 R252, UR5 ;  /* 0x0000000500fc7c45 */ /* 0x000fe20008201400 */
[----:B0-----:R-:W-:Y:S01]  /*21750*/  UIADD3 UR5, UPT, UPT, UR6, 0x115, URZ ;  /* 0x0000011506057890 */ /* 0x001fe2000fffe0ff */
[----:B------:R-:W0:Y:S09]  /*21760*/  LDCU UR6, c[0x0][0x390] ;  /* 0x00007200ff0677ac */ /* 0x000e320008000800 */
[----:B------:R-:W-:Y:S01]  /*21770*/  @P0 IMAD.IADD R16, R250, 0x1, R251 ;  /* 0x00000001fa100824 */ /* 0x000fe200078e02fb */
[----:B------:R-:W-:-:S02]  /*21780*/  SEL R250, R130, 0x6, P6 ;  /* 0x0000000682fa7807 */ /* 0x000fc40003000000 */
[----:B------:R-:W-:Y:S01]  /*21790*/  FSETP.GT.AND P6, PT, R11, R252, PT ;  /* 0x000000fc0b00720b */ /* 0x000fe20003fc4000 */
[----:B-1----:R-:W-:Y:S01]  /*217a0*/  UIADD3 UR4, UPT, UPT, UR4, 0xe3, URZ ;  /* 0x000000e304047890 */ /* 0x002fe2000fffe0ff */
[----:B------:R-:W-:Y:S02]  /*217b0*/  SEL R251, RZ, 0x1, !P1 ;  /* 0x00000001fffb7807 */ /* 0x000fe40004800000 */
[----:B------:R-:W-:Y:S02]  /*217c0*/  SEL R250, R250, 0x4, P3 ;  /* 0x00000004fafa7807 */ /* 0x000fe40001800000 */
[----:B------:R-:W-:Y:S02]  /*217d0*/  LOP3.LUT P0, RZ, R203, 0x400000, RZ, 0xc0, !PT ;  /* 0x00400000cbff7812 */ /* 0x000fe4000780c0ff */
[----:B------:R-:W-:Y:S02]  /*217e0*/  I2FP.F32.S32 R252, UR4 ;  /* 0x0000000400fc7c45 */ /* 0x000fe40008201400 */
[----:B------:R-:W-:-:S02]  /*217f0*/  LOP3.LUT P3, RZ, R245, 0x400, RZ, 0xc0, !PT ;  /* 0x00000400f5ff7812 */ /* 0x000fc4000786c0ff */
[----:B------:R-:W1:Y:S01]  /*21800*/  LDCU UR4, c[0x0][0x390] ;  /* 0x00007200ff0477ac */ /* 0x000e620008000800 */
[----:B------:R-:W-:-:S13]  /*21810*/  FSETP.GT.AND P1, PT, R11, R252, PT ;  /* 0x000000fc0b00720b */ /* 0x000fda0003f24000 */
[----:B------:R-:W-:Y:S01]  /*21820*/  @P1 IMAD.IADD R13, R251, 0x1, R250 ;  /* 0x00000001fb0d1824 */ /* 0x000fe200078e02fa */
[----:B------:R-:W-:Y:S02]  /*21830*/  SEL R250, R130, 0x6, P6 ;  /* 0x0000000682fa7807 */ /* 0x000fe40003000000 */
[----:B------:R-:W-:Y:S01]  /*21840*/  SEL R251, RZ, 0x1, !P4 ;  /* 0x00000001fffb7807 */ /* 0x000fe20006000000 */
[----:B-1----:R-:W-:Y:S01]  /*21850*/  UIADD3 UR4, UPT, UPT, UR4, 0xeb, URZ ;  /* 0x000000eb04047890 */ /* 0x002fe2000fffe0ff */
[----:B------:R-:W-:Y:S02]  /*21860*/  SEL R250, R250, 0x4, P0 ;  /* 0x00000004fafa7807 */ /* 0x000fe40000000000 */
[----:B------:R-:W-:Y:S02]  /*21870*/  FSETP.GT.AND P6, PT, R11, R249, PT ;  /* 0x000000f90b00720b */ /* 0x000fe40003fc4000 */
[----:B------:R-:W-:Y:S02]  /*21880*/  LOP3.LUT P4, RZ, R245, 0x20000, RZ, 0xc0, !PT ;  /* 0x00020000f5ff7812 */ /* 0x000fe4000788c0ff */
[----:B------:R-:W-:-:S02]  /*21890*/  I2FP.F32.S32 R252, UR4 ;  /* 0x0000000400fc7c45 */ /* 0x000fc40008201400 */
[----:B------:R-:W-:Y:S02]  /*218a0*/  LOP3.LUT P1, RZ, R203, 0x200000, RZ, 0xc0, !PT ;  /* 0x00200000cbff7812 */ /* 0x000fe4000782c0ff */
[----:B------:R-:W1:Y:S01]  /*218b0*/  LDCU UR4, c[0x0][0x390] ;  /* 0x00007200ff0477ac */ /* 0x000e620008000800 */
[----:B------:R-:W-:Y:S02]  /*218c0*/  FSETP.GT.AND P0, PT, R11, R252, PT ;  /* 0x000000fc0b00720b */ /* 0x000fe40003f04000 */
[----:B------:R-:W-:Y:S01]  /*218d0*/  I2FP.F32.S32 R252, UR5 ;  /* 0x0000000500fc7c45 */ /* 0x000fe20008201400 */
[----:B0-----:R-:W-:Y:S01]  /*218e0*/  UIADD3 UR5, UPT, UPT, UR6, 0x11d, URZ ;  /* 0x0000011d06057890 */ /* 0x001fe2000fffe0ff */
[----:B------:R-:W0:Y:S09]  /*218f0*/  LDCU UR6, c[0x0][0x390] ;  /* 0x00007200ff0677ac */ /* 0x000e320008000800 */
[----:B------:R-:W-:Y:S01]  /*21900*/  @P0 IMAD.IADD R117, R251, 0x1, R250 ;  /* 0x00000001fb750824 */ /* 0x000fe200078e02fa */
[----:B------:R-:W-:-:S02]  /*21910*/  LOP3.LUT P0, RZ, R188, 0x40000000, RZ, 0xc0, !PT ;  /* 0x40000000bcff7812 */ /* 0x000fc4000780c0ff */
[----:B------:R-:W-:Y:S01]  /*21920*/  SEL R250, RZ, 0x1, !P5 ;  /* 0x00000001fffa7807 */ /* 0x000fe20006800000 */
[----:B-1----:R-:W-:Y:S01]  /*21930*/  UIADD3 UR4, UPT, UPT, UR4, 0xf3, URZ ;  /* 0x000000f304047890 */ /* 0x002fe2000fffe0ff */
[----:B------:R-:W-:Y:S02]  /*21940*/  SEL R249, R130, 0x6, P0 ;  /* 0x0000000682f97807 */ /* 0x000fe40000000000 */
[----:B------:R-:W-:Y:S02]  /*21950*/  LOP3.LUT P5, RZ, R245, 0x1000000, RZ, 0xc0, !PT ;  /* 0x01000000f5ff7812 */ /* 0x000fe400078ac0ff */
[----:B------:R-:W-:Y:S02]  /*21960*/  SEL R249, R249, 0x4, P6 ;  /* 0x00000004f9f97807 */ /* 0x000fe40003000000 */
[----:B------:R-:W-:Y:S02]  /*21970*/  I2FP.F32.S32 R251, UR4 ;  /* 0x0000000400fb7c45 */ /* 0x000fe40008201400 */
[----:B------:R-:W-:-:S02]  /*21980*/  FSETP.GT.AND P6, PT, R11, R248, PT ;  /* 0x000000f80b00720b */ /* 0x000fc40003fc4000 */
[----:B------:R-:W1:Y:S01]  /*21990*/  LDCU UR4, c[0x0][0x390] ;  /* 0x00007200ff0477ac */ /* 0x000e620008000800 */
[----:B------:R-:W-:Y:S02]  /*219a0*/  FSETP.GT.AND P0, PT, R11, R251, PT ;  /* 0x000000fb0b00720b */ /* 0x000fe40003f04000 */
[----:B------:R-:W-:Y:S01]  /*219b0*/  I2FP.F32.S32 R251, UR8 ;  /* 0x0000000800fb7c45 */ /* 0x000fe20008201400 */
[----:B----4-:R-:W-:Y:S01]  /*219c0*/  UIADD3 UR8, UPT, UPT, UR9, 0x389, URZ ;  /* 0x0000038909087890 */ /* 0x010fe2000fffe0ff */
[----:B------:R-:W-:Y:S01]  /*219d0*/  LOP3.LUT R188, R188, 0xfffffffd, RZ, 0xc0, !PT ;  /* 0xfffffffdbcbc7812 */ /* 0x000fe200078ec0ff */
[----:B------:R-:W4:Y:S08]  /*219e0*/  LDCU UR9, c[0x0][0x390] ;  /* 0x00007200ff0977ac */ /* 0x000f300008000800 */
        /* <DEDUP_REMOVED lines=12> */
[----:B-----5:R-:W-:Y:S01]  /*21ab0*/  UIADD3 UR10, UPT, UPT, UR11, 0x33a, URZ ;  /* 0x0000033a0b0a7890 */ /* 0x020fe2000fffe0ff */
[----:B------:R-:W5:Y:S09]  /*21ac0*/  LDCU UR11, c[0x0][0x390] ;  /* 0x00007200ff0b77ac */ /* 0x000f720008000800 */
        /* <DEDUP_REMOVED lines=10> */
[----:B------:R-:W-:-:S13]  /*21b70*/  FSETP.GT.AND P0, PT, R11, R249, PT ;  /* 0x000000f90b00720b */ /* 0x000fda0003f04000 */
[----:B------:R-:W-:Y:S01]  /*21b80*/  @P0 IMAD.IADD R6, R248, 0x1, R247 ;  /* 0x00000001f8060824 */ /* 0x000fe200078e02f7 */
[----:B------:R-:W-:Y:S02]  /*21b90*/  LOP3.LUT P0, RZ, R245, 0x80000, RZ, 0xc0, !PT ;  /* 0x00080000f5ff7812 */ /* 0x000fe4000780c0ff */
[----:B------:R-:W-:Y:S01]  /*21ba0*/  SEL R247, RZ, 0x1, !P4 ;  /* 0x00000001fff77807 */ /* 0x000fe20006000000 */
[----:B-1----:R-:W-:Y:S01]  /*21bb0*/  UIADD3 UR4, UPT, UPT, UR4, 0x10b, URZ ;  /* 0x0000010b04047890 */ /* 0x002fe2000fffe0ff */
[----:B------:R-:W-:Y:S02]  /*21bc0*/  SEL R246, R130, 0x6, P0 ;  /* 0x0000000682f67807 */ /* 0x000fe40000000000 */
[----:B------:R-:W-:Y:S02]  /*21bd0*/  LOP3.LUT P4, RZ, R206, 0x2000, RZ, 0xc0, !PT ;  /* 0x00002000ceff7812 */ /* 0x000fe4000788c0ff */
[----:B------:R-:W-:Y:S02]  /*21be0*/  SEL R246, R246, 0x4, P6 ;  /* 0x00000004f6f67807 */ /* 0x000fe40003000000 */
[----:B------:R-:W-:-:S02]  /*21bf0*/  I2FP.F32.S32 R248, UR4 ;  /* 0x0000000400f87c45 */ /* 0x000fc40008201400 */
[C---:B------:R-:W-:Y:S02]  /*21c00*/  FSETP.GT.AND P6, PT, R11.reuse, R252, PT ;  /* 0x000000fc0b00720b */ /* 0x040fe40003fc4000 */
        /* <DEDUP_REMOVED lines=254> */
[----:B0-----:R-:W-:Y:S02]  /*22bf0*/  UIADD3 UR5, UPT, UPT, UR6, 0x1bd, URZ ;  /* 0x000001bd06057890 */ /* 0x001fe4000fffe0ff */
[----:B---3--:R-:W-:Y:S01]  /*22c00*/  UIADD3 UR6, UPT, UPT, UR7, 0x2b6, URZ ;  /* 0x000002b607067890 */ /* 0x008fe2000fffe0ff */
[----:B------:R-:W0:Y:S07]  /*22c10*/  LDCU UR7, c[0x0][0x390] ;  /* 0x00007200ff0777ac */ /* 0x000e2e0008000800 */
        /* <DEDUP_REMOVED lines=11> */
[----:B------:R-:W-:-:S11]  /*22cd0*/  I2FP.F32.S32 R252, UR5 ;  /* 0x0000000500fc7c45 */ /* 0x000fd60008201400 */
        /* <DEDUP_REMOVED lines=135> */
[----:B------:R-:W-:Y:S02]  /*23550*/  SEL R229, RZ, 0x1, !P5 ;  /* 0x00000001ffe57807 */ /* 0x000fe40006800000 */
[----:B------:R-:W-:-:S09]  /*23560*/  LOP3.LUT P5, RZ, R211, 0x20, RZ, 0xc0, !PT ;  /* 0x00000020d3ff7812 */ /* 0x000fd200078ac0ff */
[----:B------:R-:W-:Y:S01]  /*23570*/  @P0 IMAD.IADD R99, R231, 0x1, R230 ;  /* 0x00000001e7630824 */ /* 0x000fe200078e02e6 */
[----:B------:R-:W-:Y:S01]  /*23580*/  LOP3.LUT P0, RZ, R228, 0x40000000, RZ, 0xc0, !PT ;  /* 0x40000000e4ff7812 */ /* 0x000fe2000780c0ff */
[----:B-1----:R-:W-:-:S03]  /*23590*/  UIADD3 UR4, UPT, UPT, UR4, 0x213, URZ ;  /* 0x0000021304047890 */ /* 0x002fc6000fffe0ff */
[----:B------:R-:W-:-:S04]  /*235a0*/  SEL R228, R130, 0x6, P0 ;  /* 0x0000000682e47807 */ /* 0x000fc80000000000 */
[----:B------:R-:W-:Y:S02]  /*235b0*/  SEL R228, R228, 0x4, P6 ;  /* 0x00000004e4e47807 */ /* 0x000fe40003000000 */
[----:B------:R-:W-:Y:S02]  /*235c0*/  I2FP.F32.S32 R230, UR4 ;  /* 0x0000000400e67c45 */ /* 0x000fe40008201400 */
[C---:B------:R-:W-:Y:S01]  /*235d0*/  FSETP.GT.AND P6, PT, R11.reuse, R227, PT ;  /* 0x000000e30b00720b */ /* 0x040fe20003fc4000 */
[----:B------:R-:W1:Y:S01]  /*235e0*/  LDCU UR4, c[0x0][0x390] ;  /* 0x00007200ff0477ac */ /* 0x000e620008000800 */
[----:B------:R-:W-:-:S13]  /*235f0*/  FSETP.GT.AND P0, PT, R11, R230, PT ;  /* 0x000000e60b00720b */ /* 0x000fda0003f04000 */
[----:B------:R-:W-:Y:S01]  /*23600*/  @P0 IMAD.IADD R54, R229, 0x1, R228 ;  /* 0x00000001e5360824 */ /* 0x000fe200078e02e4 */
[C---:B------:R-:W-:Y:S02]  /*23610*/  LOP3.LUT P0, RZ, R211.reuse, 0x1, RZ, 0xc0, !PT ;  /* 0x00000001d3ff7812 */ /* 0x040fe4000780c0ff */
        /* <DEDUP_REMOVED lines=42> */
[----:B--2---:R-:W-:Y:S01]  /*238c0*/  @P0 IMAD.IADD R55, R225, 0x1, R224 ;  /* 0x00000001e1370824 */ /* 0x004fe200078e02e0 */
        /* <DEDUP_REMOVED lines=105> */
[----:B------:R-:W-:Y:S01]  /*23f60*/  I2FP.F32.S32 R216, UR5 ;  /* 0x0000000500d87c45 */ /* 0x000fe20008201400 */
[----:B------:R-:W-:Y:S01]  /*23f70*/  UIADD3 UR5, UPT, UPT, UR4, 0x28b, URZ ;  /* 0x0000028b04057890 */ /* 0x000fe2000fffe0ff */
[----:B------:R-:W-:-:S02]  /*23f80*/  FSETP.GT.AND P6, PT, R11, R213, PT ;  /* 0x000000d50b00720b */ /* 0x000fc40003fc4000 */
[----:B------:R-:W-:-:S13]  /*23f90*/  FSETP.GT.AND P0, PT, R11, R216, PT ;  /* 0x000000d80b00720b */ /* 0x000fda0003f04000 */
[----:B------:R-:W-:Y:S01]  /*23fa0*/  @P0 IMAD.IADD R19, R215, 0x1, R214 ;  /* 0x00000001d7130824 */ /* 0x000fe200078e02d6 */
[----:B------:R-:W-:Y:S02]  /*23fb0*/  LOP3.LUT P0, RZ, R211, 0x10000000, RZ, 0xc0, !PT ;  /* 0x10000000d3ff7812 */ /* 0x000fe4000780c0ff */
[----:B------:R-:W-:Y:S01]  /*23fc0*/  I2FP.F32.S32 R215, UR5 ;  /* 0x0000000500d77c45 */ /* 0x000fe20008201400 */
[----:B------:R-:W-:Y:S01]  /*23fd0*/  UIADD3 UR5, UPT, UPT, UR4, 0x293, URZ ;  /* 0x0000029304057890 */ /* 0x000fe2000fffe0ff */
[----:B------:R-:W-:Y:S02]  /*23fe0*/  SEL R213, R130, 0x6, P0 ;  /* 0x0000000682d57807 */ /* 0x000fe40000000000 */
[----:B------:R-:W-:Y:S02]  /*23ff0*/  FSETP.GT.AND P0, PT, R11, R215, PT ;  /* 0x000000d70b00720b */ /* 0x000fe40003f04000 */
[----:B------:R-:W-:Y:S02]  /*24000*/  SEL R213, R213, 0x4, P6 ;  /* 0x00000004d5d57807 */ /* 0x000fe40003000000 */
[----:B------:R-:W-:-:S02]  /*24010*/  SEL R214, RZ, 0x1, !P4 ;  /* 0x00000001ffd67807 */ /* 0x000fc40006000000 */
[----:B------:R-:W-:Y:S02]  /*24020*/  FSETP.GT.AND P6, PT, R11, R212, PT ;  /* 0x000000d40b00720b */ /* 0x000fe40003fc4000 */
[----:B------:R-:W-:Y:S02]  /*24030*/  SEL R212, RZ, 0x1, !P5 ;  /* 0x00000001ffd47807 */ /* 0x000fe40006800000 */
[C---:B------:R-:W-:Y:S02]  /*24040*/  LOP3.LUT P4, RZ, R205.reuse, 0x8, RZ, 0xc0, !PT ;  /* 0x00000008cdff7812 */ /* 0x040fe4000788c0ff */
[----:B------:R-:W-:Y:S01]  /*24050*/  LOP3.LUT P5, RZ, R205, 0x20, RZ, 0xc0, !PT ;  /* 0x00000020cdff7812 */ /* 0x000fe200078ac0ff */
[----:B------:R-:W-:Y:S01]  /*24060*/  @P0 IMAD.IADD R91, R214, 0x1, R213 ;  /* 0x00000001d65b0824 */ /* 0x000fe200078e02d5 */
[----:B------:R-:W-:Y:S02]  /*24070*/  LOP3.LUT P0, RZ, R211, 0x40000000, RZ, 0xc0, !PT ;  /* 0x40000000d3ff7812 */ /* 0x000fe4000780c0ff */
[----:B------:R-:W-:Y:S01]  /*24080*/  I2FP.F32.S32 R213, UR5 ;  /* 0x0000000500d57c45 */ /* 0x000fe20008201400 */
[----:B------:R-:W-:Y:S01]  /*24090*/  UIADD3 UR5, UPT, UPT, UR4, 0x29b, URZ ;  /* 0x0000029b04057890 */ /* 0x000fe2000fffe0ff */
[----:B------:R-:W-:-:S02]  /*240a0*/  SEL R211, R130, 0x6, P0 ;  /* 0x0000000682d37807 */ /* 0x000fc40000000000 */
[----:B------:R-:W-:Y:S02]  /*240b0*/  FSETP.GT.AND P0, PT, R11, R213, PT ;  /* 0x000000d50b00720b */ /* 0x000fe40003f04000 */
[----:B------:R-:W-:Y:S02]  /*240c0*/  SEL R211, R211, 0x4, P6 ;  /* 0x00000004d3d37807 */ /* 0x000fe40003000000 */
[----:B------:R-:W-:-:S09]  /*240d0*/  FSETP.GT.AND P6, PT, R11, R210, PT ;  /* 0x000000d20b00720b */ /* 0x000fd20003fc4000 */
        /* <DEDUP_REMOVED lines=9> */
[----:B------:R-:W-:-:S05]  /*24170*/  LOP3.LUT P2, RZ, R205, 0x80, RZ, 0xc0, !PT ;  /* 0x00000080cdff7812 */ /* 0x000fca000784c0ff */
        /* <DEDUP_REMOVED lines=19> */
[----:B------:R-:W-:Y:S01]  /*242b0*/  I2FP.F32.S32 R210, UR5 ;  /* 0x0000000500d27c45 */ /* 0x000fe20008201400 */
[----:B------:R-:W-:Y:S01]  /*242c0*/  UIADD3 UR5, UPT, UPT, UR4, 0x2bb, URZ ;  /* 0x000002bb04057890 */ /* 0x000fe2000fffe0ff */
[----:B------:R-:W-:Y:S01]  /*242d0*/  I2FP.F32.S32 R252, UR6 ;  /* 0x0000000600fc7c45 */ /* 0x000fe20008201400 */
[----:B0-----:R-:W-:Y:S01]  /*242e0*/  UIADD3 UR6, UPT, UPT, UR7, 0x2c6, URZ ;  /* 0x000002c607067890 */ /* 0x001fe2000fffe0ff */
[----:B------:R-:W-:Y:S01]  /*242f0*/  LOP3.LUT P6, RZ, R205, 0x800, RZ, 0xc0, !PT ;  /* 0x00000800cdff7812 */ /* 0x000fe200078cc0ff */
[----:B------:R-:W-:Y:S01]  /*24300*/  @P0 IMAD.IADD R89, R209, 0x1, R208 ;  /* 0x00000001d1590824 */ /* 0x000fe200078e02d0 */
[----:B------:R-:W-:Y:S01]  /*24310*/  LOP3.LUT P0, RZ, R206, 0x10000, RZ, 0xc0, !PT ;  /* 0x00010000ceff7812 */ /* 0x000fe2000780c0ff */
[----:B------:R-:W0:Y:S01]  /*24320*/  LDCU UR7, c[0x0][0x390] ;  /* 0x00007200ff0777ac */ /* 0x000e220008000800 */
[----:B------:R-:W-:-:S02]  /*24330*/  SEL R208, R130, 0x6, P4 ;  /* 0x0000000682d07807 */ /* 0x000fc40002000000 */
[----:B------:R-:W-:Y:S02]  /*24340*/  SEL R209, RZ, 0x1, !P5 ;  /* 0x00000001ffd17807 */ /* 0x000fe40006800000 */
[----:B------:R-:W-:Y:S02]  /*24350*/  SEL R208, R208, 0x4, P0 ;  /* 0x00000004d0d07807 */ /* 0x000fe40000000000 */
[C---:B------:R-:W-:Y:S02]  /*24360*/  FSETP.GT.AND P0, PT, R11.reuse, R210, PT ;  /* 0x000000d20b00720b */ /* 0x040fe40003f04000 */
[----:B------:R-:W-:Y:S02]  /*24370*/  FSETP.GT.AND P5, PT, R11, R252, PT ;  /* 0x000000fc0b00720b */ /* 0x000fe40003fa4000 */
[----:B------:R-:W-:Y:S01]  /*24380*/  I2FP.F32.S32 R210, UR5 ;  /* 0x0000000500d27c45 */ /* 0x000fe20008201400 */
[----:B------:R-:W-:Y:S01]  /*24390*/  UIADD3 UR5, UPT, UPT, UR4, 0x2c3, URZ ;  /* 0x000002c304057890 */ /* 0x000fe2000fffe0ff */
[----:B------:R-:W-:-:S02]  /*243a0*/  I2FP.F32.S32 R252, UR6 ;  /* 0x0000000600fc7c45 */ /* 0x000fc40008201400 */
[----:B------:R-:W-:Y:S01]  /*243b0*/  LOP3.LUT P4, RZ, R205, 0x2000, RZ, 0xc0, !PT ;  /* 0x00002000cdff7812 */ /* 0x000fe2000788c0ff */
[----:B0-----:R-:W-:-:S04]  /*243c0*/  UIADD3 UR6, UPT, UPT, UR7, 0x2ce, URZ ;  /* 0x000002ce07067890 */ /* 0x001fc8000fffe0ff */
[----:B------:R-:W-:Y:S01]  /*243d0*/  @P0 IMAD.IADD R51, R209, 0x1, R208 ;  /* 0x00000001d1330824 */ /* 0x000fe200078e02d0 */
[----:B------:R-:W-:Y:S01]  /*243e0*/  LOP3.LUT P0, RZ, R206, 0x20000, RZ, 0xc0, !PT ;  /* 0x00020000ceff7812 */ /* 0x000fe2000780c0ff */
[----:B------:R-:W0:Y:S01]  /*243f0*/  LDCU UR7, c[0x0][0x390] ;  /* 0x00007200ff0777ac */ /* 0x000e220008000800 */
[----:B------:R-:W-:Y:S02]  /*24400*/  SEL R208, R130, 0x6, P5 ;  /* 0x0000000682d07807 */ /* 0x000fe40002800000 */
[----:B------:R-:W-:Y:S02]  /*24410*/  SEL R209, RZ, 0x1, !P2 ;  /* 0x00000001ffd17807 */ /* 0x000fe40005000000 */
[----:B------:R-:W-:Y:S02]  /*24420*/  SEL R208, R208, 0x4, P0 ;  /* 0x00000004d0d07807 */ /* 0x000fe40000000000 */
[C---:B------:R-:W-:Y:S02]  /*24430*/  FSETP.GT.AND P0, PT, R11.reuse, R210, PT ;  /* 0x000000d20b00720b */ /* 0x040fe40003f04000 */
[----:B------:R-:W-:-:S02]  /*24440*/  FSETP.GT.AND P2, PT, R11, R252, PT ;  /* 0x000000fc0b00720b */ /* 0x000fc40003f44000 */
[----:B------:R-:W-:Y:S01]  /*24450*/  I2FP.F32.S32 R210, UR5 ;  /* 0x0000000500d27c45 */ /* 0x000fe20008201400 */
[----:B------:R-:W-:Y:S01]  /*24460*/  UIADD3 UR5, UPT, UPT, UR4, 0x2cb, URZ ;  /* 0x000002cb04057890 */ /* 0x000fe2000fffe0ff */
[----:B------:R-:W-:Y:S02]  /*24470*/  I2FP.F32.S32 R252, UR6 ;  /* 0x0000000600fc7c45 */ /* 0x000fe40008201400 */
        /* <DEDUP_REMOVED lines=23> */
[----:B------:R-:W-:-:S09]  /*245f0*/  LOP3.LUT P3, RZ, R203, 0x80000, RZ, 0xc0, !PT ;  /* 0x00080000cbff7812 */ /* 0x000fd2000786c0ff */
        /* <DEDUP_REMOVED lines=10> */
[----:B0-----:R-:W-:Y:S01]  /*246a0*/  UIADD3 UR6, UPT, UPT, UR7, 0x2fe, URZ ;  /* 0x000002fe07067890 */ /* 0x001fe2000fffe0ff */
[----:B------:R-:W-:Y:S01]  /*246b0*/  LOP3.LUT P6, RZ, R205, 0x200000, RZ, 0xc0, !PT ;  /* 0x00200000cdff7812 */ /* 0x000fe200078cc0ff */
[----:B------:R-:W0:Y:S02]  /*246c0*/  LDCU UR7, c[0x0][0x390] ;  /* 0x00007200ff0777ac */ /* 0x000e240008000800 */
[----:B------:R-:W-:Y:S01]  /*246d0*/  @P0 IMAD.IADD R48, R208, 0x1, R207 ;  /* 0x00000001d0300824 */ /* 0x000fe200078e02cf */
[----:B------:R-:W-:Y:S02]  /*246e0*/  LOP3.LUT P0, RZ, R206, 0x800000, RZ, 0xc0, !PT ;  /* 0x00800000ceff7812 */ /* 0x000fe4000780c0ff */
[----:B------:R-:W-:-:S02]  /*246f0*/  SEL R206, R130, 0x6, P4 ;  /* 0x0000000682ce7807 */ /* 0x000fc40002000000 */
[----:B------:R-:W-:Y:S01]  /*24700*/  I2FP.F32.S32 R208, UR5 ;  /* 0x0000000500d07c45 */ /* 0x000fe20008201400 */
[----:B------:R-:W-:Y:S01]  /*24710*/  UIADD3 UR5, UPT, UPT, UR4, 0x2e3, URZ ;  /* 0x000002e304057890 */ /* 0x000fe2000fffe0ff */
[----:B------:R-:W-:Y:S02]  /*24720*/  SEL R206, R206, 0x4, P0 ;  /* 0x00000004cece7807 */ /* 0x000fe40000000000 */
[C---:B------:R-:W-:Y:S02]  /*24730*/  FSETP.GT.AND P0, PT, R11.reuse, R208, PT ;  /* 0x000000d00b00720b */ /* 0x040fe40003f04000 */
[----:B------:R-:W-:Y:S02]  /*24740*/  SEL R207, RZ, 0x1, !P5 ;  /* 0x00000001ffcf7807 */ /* 0x000fe40006800000 */
[----:B------:R-:W-:Y:S01]  /*24750*/  I2FP.F32.S32 R208, UR5 ;  /* 0x0000000500d07c45 */ /* 0x000fe20008201400 */
[----:B------:R-:W-:Y:S01]  /*24760*/  UIADD3 UR5, UPT, UPT, UR4, 0x2eb, URZ ;  /* 0x000002eb04057890 */ /* 0x000fe2000fffe0ff */
[----:B------:R-:W-:-:S02]  /*24770*/  FSETP.GT.AND P5, PT, R11, R252, PT ;  /* 0x000000fc0b00720b */ /* 0x000fc40003fa4000 */
[----:B------:R-:W-:Y:S01]  /*24780*/  I2FP.F32.S32 R252, UR6 ;  /* 0x0000000600fc7c45 */ /* 0x000fe20008201400 */
[----:B0-----:R-:W-:Y:S01]  /*24790*/  UIADD3 UR6, UPT, UPT, UR7, 0x306, URZ ;  /* 0x0000030607067890 */ /* 0x001fe2000fffe0ff */
[----:B------:R-:W-:Y:S01]  /*247a0*/  LOP3.LUT P4, RZ, R203, 0x40000, RZ, 0xc0, !PT ;  /* 0x00040000cbff7812 */ /* 0x000fe2000788c0ff */
[----:B------:R-:W0:Y:S02]  /*247b0*/  LDCU UR7, c[0x0][0x390] ;  /* 0x00007200ff0777ac */ /* 0x000e240008000800 */
[----:B------:R-:W-:Y:S01]  /*247c0*/  @P0 IMAD.IADD R84, R207, 0x1, R206 ;  /* 0x00000001cf540824 */ /* 0x000fe200078e02ce */
[----:B------:R-:W-:Y:S02]  /*247d0*/  LOP3.LUT P0, RZ, R205, 0x20000, RZ, 0xc0, !PT ;  /* 0x00020000cdff7812 */ /* 0x000fe4000780c0ff */
[----:B------:R-:W-:Y:S02]  /*247e0*/  SEL R206, R130, 0x6, P5 ;  /* 0x0000000682ce7807 */ /* 0x000fe40002800000 */
[----:B------:R-:W-:-:S02]  /*247f0*/  SEL R207, RZ, 0x1, !P0 ;  /* 0x00000001ffcf7807 */ /* 0x000fc40004000000 */
[----:B------:R-:W-:Y:S02]  /*24800*/  FSETP.GT.AND P0, PT, R11, R208, PT ;  /* 0x000000d00b00720b */ /* 0x000fe40003f04000 */
[----:B------:R-:W-:Y:S02]  /*24810*/  SEL R206, R206, 0x4, P1 ;  /* 0x00000004cece7807 */ /* 0x000fe40000800000 */
[----:B------:R-:W-:Y:S01]  /*24820*/  I2FP.F32.S32 R208, UR5 ;  /* 0x0000000500d07c45 */ /* 0x000fe20008201400 */
[----:B------:R-:W-:Y:S01]  /*24830*/  UIADD3 UR5, UPT, UPT, UR4, 0x2f3, URZ ;  /* 0x000002f304057890 */ /* 0x000fe2000fffe0ff */
[----:B------:R-:W-:Y:S02]  /*24840*/  LOP3.LUT P1, RZ, R205, 0x80000, RZ, 0xc0, !PT ;  /* 0x00080000cdff7812 */ /* 0x000fe4000782c0ff */
[----:B------:R-:W-:-:S05]  /*24850*/  LOP3.LUT P5, RZ, R203, 0x20000, RZ, 0xc0, !PT ;  /* 0x00020000cbff7812 */ /* 0x000fca00078ac0ff */
[----:B------:R-:W-:Y:S01]  /*24860*/  @P0 IMAD.IADD R31, R207, 0x1, R206 ;  /* 0x00000001cf1f0824 */ /* 0x000fe200078e02ce */
[----:B------:R-:W-:Y:S02]  /*24870*/  LOP3.LUT P0, RZ, R205, 0x100000, RZ, 0xc0, !PT ;  /* 0x00100000cdff7812 */ /* 0x000fe4000780c0ff */
[----:B------:R-:W-:Y:S02]  /*24880*/  SEL R207, RZ, 0x1, !P1 ;  /* 0x00000001ffcf7807 */ /* 0x000fe40004800000 */
[----:B------:R-:W-:Y:S02]  /*24890*/  SEL R206, R130, 0x6, P0 ;  /* 0x0000000682ce7807 */ /* 0x000fe40000000000 */
[----:B------:R-:W-:Y:S02]  /*248a0*/  FSETP.GT.AND P0, PT, R11, R208, PT ;  /* 0x000000d00b00720b */ /* 0x000fe40003f04000 */
[----:B------:R-:W-:Y:S02]  /*248b0*/  SEL R206, R206, 0x4, P2 ;  /* 0x00000004cece7807 */ /* 0x000fe40001000000 */
[----:B------:R-:W-:Y:S01]  /*248c0*/  I2FP.F32.S32 R208, UR5 ;  /* 0x0000000500d07c45 */ /* 0x000fe20008201400 */
[----:B------:R-:W-:Y:S01]  /*248d0*/  UIADD3 UR5, UPT, UPT, UR4, 0x2fb, URZ ;  /* 0x000002fb04057890 */ /* 0x000fe2000fffe0ff */
[----:B------:R-:W-:-:S02]  /*248e0*/  LOP3.LUT P2, RZ, R205, 0x8000000, RZ, 0xc0, !PT ;  /* 0x08000000cdff7812 */ /* 0x000fc4000784c0ff */
[----:B------:R-:W-:-:S05]  /*248f0*/  LOP3.LUT P1, RZ, R205, 0x20000000, RZ, 0xc0, !PT ;  /* 0x20000000cdff7812 */ /* 0x000fca000782c0ff */
[----:B------:R-:W-:Y:S01]  /*24900*/  @P0 IMAD.IADD R85, R207, 0x1, R206 ;  /* 0x00000001cf550824 */ /* 0x000fe200078e02ce */
[----:B------:R-:W-:Y:S02]  /*24910*/  LOP3.LUT P0, RZ, R205, 0x400000, RZ, 0xc0, !PT ;  /* 0x00400000cdff7812 */ /* 0x000fe4000780c0ff */
[----:B------:R-:W-:Y:S02]  /*24920*/  SEL R207, RZ, 0x1, !P6 ;  /* 0x00000001ffcf7807 */ /* 0x000fe40007000000 */
[----:B------:R-:W-:Y:S02]  /*24930*/  SEL R206, R130, 0x6, P0 ;  /* 0x0000000682ce7807 */ /* 0x000fe40000000000 */
[C---:B------:R-:W-:Y:S02]  /*24940*/  FSETP.GT.AND P6, PT, R11.reuse, R252, PT ;  /* 0x000000fc0b00720b */ /* 0x040fe40003fc4000 */
[----:B------:R-:W-:Y:S02]  /*24950*/  FSETP.GT.AND P0, PT, R11, R208, PT ;  /* 0x000000d00b00720b */ /* 0x000fe40003f04000 */
[----:B------:R-:W-:Y:S01]  /*24960*/  I2FP.F32.S32 R252, UR6 ;  /* 0x0000000600fc7c45 */ /* 0x000fe20008201400 */
[----:B0-----:R-:W-:Y:S01]  /*24970*/  UIADD3 UR6, UPT, UPT, UR7, 0x30e, URZ ;  /* 0x0000030e07067890 */ /* 0x001fe2000fffe0ff */
[----:B------:R-:W-:Y:S01]  /*24980*/  SEL R206, R206, 0x4, P3 ;  /* 0x00000004cece7807 */ /* 0x000fe20001800000 */
[----:B------:R-:W0:Y:S01]  /*24990*/  LDCU UR7, c[0x0][0x390] ;  /* 0x00007200ff0777ac */ /* 0x000e220008000800 */
[----:B------:R-:W-:-:S07]  /*249a0*/  LOP3.LUT P3, RZ, R205, 0x2000000, RZ, 0xc0, !PT ;  /* 0x02000000cdff7812 */ /* 0x000fce000786c0ff */
[----:B------:R-:W-:Y:S01]  /*249b0*/  @P0 IMAD.IADD R49, R207, 0x1, R206 ;  /* 0x00000001cf310824 */ /* 0x000fe200078e02ce */
[----:B------:R-:W-:Y:S02]  /*249c0*/  SEL R206, R130, 0x6, P6 ;  /* 0x0000000682ce7807 */ /* 0x000fe40003000000 */
[----:B------:R-:W-:Y:S02]  /*249d0*/  LOP3.LUT P0, RZ, R205, 0x800000, RZ, 0xc0, !PT ;  /* 0x00800000cdff7812 */ /* 0x000fe4000780c0ff */
[----:B------:R-:W-:Y:S02]  /*249e0*/  SEL R206, R206, 0x4, P4 ;  /* 0x00000004cece7807 */ /* 0x000fe40002000000 */
[C---:B------:R-:W-:Y:S02]  /*249f0*/  FSETP.GT.AND P4, PT, R11.reuse, R252, PT ;  /* 0x000000fc0b00720b */ /* 0x040fe40003f84000 */
[----:B------:R-:W-:Y:S01]  /*24a00*/  I2FP.F32.S32 R207, UR5 ;  /* 0x0000000500cf7c45 */ /* 0x000fe20008201400 */
[----:B------:R-:W-:Y:S01]  /*24a10*/  UIADD3 UR5, UPT, UPT, UR4, 0x303, URZ ;  /* 0x0000030304057890 */ /* 0x000fe2000fffe0ff */
[----:B------:R-:W-:Y:S01]  /*24a20*/  I2FP.F32.S32 R252, UR6 ;  /* 0x0000000600fc7c45 */ /* 0x000fe20008201400 */
[----:B0-----:R-:W-:Y:S01]  /*24a30*/  UIADD3 UR6, UPT, UPT, UR7, 0x322, URZ ;  /* 0x0000032207067890 */ /* 0x001fe2000fffe0ff */
[----:B------:R-:W-:Y:S01]  /*24a40*/  SEL R205, RZ, 0x1, !P0 ;  /* 0x00000001ffcd7807 */ /* 0x000fe20004000000 */
[----:B------:R-:W0:Y:S01]  /*24a50*/  LDCU UR7, c[0x0][0x390] ;  /* 0x00007200ff0777ac */ /* 0x000e220008000800 */
[----:B------:R-:W-:-:S02]  /*24a60*/  FSETP.GT.AND P0, PT, R11, R207, PT ;  /* 0x000000cf0b00720b */ /* 0x000fc40003f04000 */
[----:B------:R-:W-:Y:S01]  /*24a70*/  I2FP.F32.S32 R207, UR5 ;  /* 0x0000000500cf7c45 */ /* 0x000fe20008201400 */
[----:B------:R-:W-:Y:S01]  /*24a80*/  UIADD3 UR5, UPT, UPT, UR4, 0x30b, URZ ;  /* 0x0000030b04057890 */ /* 0x000fe2000fffe0ff */
[C---:B------:R-:W-:Y:S02]  /*24a90*/  LOP3.LUT P6, RZ, R203.reuse, 0x10000, RZ, 0xc0, !PT ;  /* 0x00010000cbff7812 */ /* 0x040fe400078cc0ff */
[----:B------:R-:W-:-:S07]  /*24aa0*/  LOP3.LUT R203, R203, 0xfffffffb, RZ, 0xc0, !PT ;  /* 0xfffffffbcbcb7812 */ /* 0x000fce00078ec0ff */
[----:B------:R-:W-:Y:S01]  /*24ab0*/  @P0 IMAD.IADD R82, R205, 0x1, R206 ;  /* 0x00000001cd520824 */ /* 0x000fe200078e02ce */
[----:B------:R-:W-:Y:S02]  /*24ac0*/  SEL R205, RZ, 0x1, !P3 ;  /* 0x00000001ffcd7807 */ /* 0x000fe40005800000 */
[C---:B------:R-:W-:Y:S02]  /*24ad0*/  FSETP.GT.AND P3, PT, R11.reuse, R252, PT ;  /* 0x000000fc0b00720b */ /* 0x040fe40003f64000 */
[----:B------:R-:W-:Y:S01]  /*24ae0*/  I2FP.F32.S32 R252, UR6 ;  /* 0x0000000600fc7c45 */ /* 0x000fe20008201400 */
[----:B0-----:R-:W-:Y:S01]  /*24af0*/  UIADD3 UR6, UPT, UPT, UR7, 0x38a, URZ ;  /* 0x0000038a07067890 */ /* 0x001fe2000fffe0ff */
[----:B------:R-:W-:Y:S01]  /*24b00*/  FSETP.GT.AND P0, PT, R11, R207, PT ;  /* 0x000000cf0b00720b */ /* 0x000fe20003f04000 */
[----:B------:R-:W0:Y:S01]  /*24b10*/  LDCU UR7, c[0x0][0x390] ;  /* 0x00007200ff0777ac */ /* 0x000e220008000800 */
[----:B------:R-:W-:Y:S02]  /*24b20*/  SEL R206, R130, 0x6, P4 ;  /* 0x0000000682ce7807 */ /* 0x000fe40002000000 */
[----:B------:R-:W-:Y:S01]  /*24b30*/  I2FP.F32.S32 R207, UR5 ;  /* 0x0000000500cf7c45 */ /* 0x000fe20008201400 */
[----:B------:R-:W-:Y:S01]  /*24b40*/  UIADD3 UR5, UPT, UPT, UR4, 0x313, URZ ;  /* 0x0000031304057890 */ /* 0x000fe2000fffe0ff */
[----:B------:R-:W-:-:S02]  /*24b50*/  SEL R206, R206, 0x4, P5 ;  /* 0x00000004cece7807 */ /* 0x000fc40002800000 */
[C---:B------:R-:W-:Y:S02]  /*24b60*/  FSETP.GT.AND P5, PT, R11.reuse, R204, PT ;  /* 0x000000cc0b00720b */ /* 0x040fe40003fa4000 */
[----:B------:R-:W-:Y:S02]  /*24b70*/  FSETP.GT.AND P4, PT, R11, R202, PT ;  /* 0x000000ca0b00720b */ /* 0x000fe40003f84000 */
[----:B------:R-:W-:Y:S01]  /*24b80*/  I2FP.F32.S32 R245, UR5 ;  /* 0x0000000500f57c45 */ /* 0x000fe20008201400 */
[----:B------:R-:W-:Y:S01]  /*24b90*/  @P0 IMAD.IADD R7, R205, 0x1, R206 ;  /* 0x00000001cd070824 */ /* 0x000fe200078e02ce */
[----:B------:R-:W-:Y:S01]  /*24ba0*/  SEL R206, RZ, 0x1, !P2 ;  /* 0x00000001ffce7807 */ /* 0x000fe20005000000 */
[----:B------:R-:W-:Y:S01]  /*24bb0*/  UIADD3 UR5, UPT, UPT, UR4, 0x31b, URZ ;  /* 0x0000031b04057890 */ /* 0x000fe2000fffe0ff */
[C---:B------:R-:W-:Y:S02]  /*24bc0*/  FSETP.GT.AND P2, PT, R11.reuse, R252, PT ;  /* 0x000000fc0b00720b */ /* 0x040fe40003f44000 */
[----:B------:R-:W-:Y:S01]  /*24bd0*/  I2FP.F32.S32 R252, UR6 ;  /* 0x0000000600fc7c45 */ /* 0x000fe20008201400 */
[----:B0-----:R-:W-:Y:S01]  /*24be0*/  UIADD3 UR6, UPT, UPT, UR7, 0x342, URZ ;  /* 0x0000034207067890 */ /* 0x001fe2000fffe0ff */
[----:B------:R-:W-:Y:S01]  /*24bf0*/  SEL R205, R130, 0x6, P3 ;  /* 0x0000000682cd7807 */ /* 0x000fe20001800000 */
[----:B------:R-:W0:Y:S01]  /*24c00*/  LDCU UR7, c[0x0][0x390] ;  /* 0x00007200ff0777ac */ /* 0x000e220008000800 */
[----:B------:R-:W-:-:S02]  /*24c10*/  FSETP.GT.AND P0, PT, R11, R207, PT ;  /* 0x000000cf0b00720b */ /* 0x000fc40003f04000 */
[----:B------:R-:W-:Y:S02]  /*24c20*/  SEL R205, R205, 0x4, P6 ;  /* 0x00000004cdcd7807 */ /* 0x000fe40003000000 */
[C---:B------:R-:W-:Y:S02]  /*24c30*/  FSETP.GT.AND P6, PT, R11.reuse, R252, PT ;  /* 0x000000fc0b00720b */ /* 0x040fe40003fc4000 */
[----:B------:R-:W-:Y:S02]  /*24c40*/  I2FP.F32.S32 R252, UR6 ;  /* 0x0000000600fc7c45 */ /* 0x000fe40008201400 */
[C---:B------:R-:W-:Y:S02]  /*24c50*/  FSETP.GT.AND P3, PT, R11.reuse, R251, PT ;  /* 0x000000fb0b00720b */ /* 0x040fe40003f64000 */
[----:B------:R-:W-:Y:S01]  /*24c60*/  I2FP.F32.S32 R251, UR8 ;  /* 0x0000000800fb7c45 */ /* 0x000fe20008201400 */
[----:B----4-:R-:W-:Y:S01]  /*24c70*/  UIADD3 UR8, UPT, UPT, UR9, 0x388, URZ ;  /* 0x0000038809087890 */ /* 0x010fe2000fffe0ff */
[----:B------:R-:W-:Y:S01]  /*24c80*/  SEL R207, R140, 0x2, P2 ;  /* 0x000000028ccf7807 */ /* 0x000fe20001000000 */
[----:B------:R-:W-:Y:S01]  /*24c90*/  @P0 IMAD.IADD R83, R206, 0x1, R205 ;  /* 0x00000001ce530824 */ /* 0x000fe200078e02cd */
[----:B------:R-:W-:Y:S01]  /*24ca0*/  FSETP.GT.AND P2, PT, R11, R251, PT ;  /* 0x000000fb0b00720b */ /* 0x000fe20003f44000 */
[----:B------:R-:W1:Y:S01]  /*24cb0*/  LDCU UR9, c[0x0][0x390] ;  /* 0x00007200ff0977ac */ /* 0x000e620008000800 */
[----:B------:R-:W-:-:S02]  /*24cc0*/  SEL R205, R140, 0x2, P3 ;  /* 0x000000028ccd7807 */ /* 0x000fc40001800000 */
[----:B------:R-:W-:Y:S01]  /*24cd0*/  I2FP.F32.S32 R251, UR8 ;  /* 0x0000000800fb7c45 */ /* 0x000fe20008201400 */
[----:B0-----:R-:W-:Y:S01]  /*24ce0*/  UIADD3 UR6, UPT, UPT, UR7, 0x34a, URZ ;  /* 0x0000034a07067890 */ /* 0x001fe2000fffe0ff */
[C---:B------:R-:W-:Y:S01]  /*24cf0*/  FSETP.GT.AND P3, PT, R11.reuse, R250, PT ;  /* 0x000000fa0b00720b */ /* 0x040fe20003f64000 */
[----:B------:R-:W0:Y:S01]  /*24d00*/  LDCU UR7, c[0x0][0x390] ;  /* 0x00007200ff0777ac */ /* 0x000e220008000800 */
[C---:B------:R-:W-:Y:S02]  /*24d10*/  FSETP.GT.AND P0, PT, R11.reuse, R251, !P2 ;  /* 0x000000fb0b00720b */ /* 0x040fe40005704000 */
[C---:B------:R-:W-:Y:S02]  /*24d20*/  FSETP.GT.AND P2, PT, R11.reuse, R252, PT ;  /* 0x000000fc0b00720b */ /* 0x040fe40003f44000 */
[----:B------:R-:W-:Y:S02]  /*24d30*/  I2FP.F32.S32 R252, UR6 ;  /* 0x0000000600fc7c45 */ /* 0x000fe40008201400 */
[----:B------:R-:W-:Y:S01]  /*24d40*/  I2FP.F32.S32 R250, UR10 ;  /* 0x0000000a00fa7c45 */ /* 0x000fe20008201400 */
[----:B-----5:R-:W-:Y:S01]  /*24d50*/  UIADD3 UR10, UPT, UPT, UR11, 0x39a, URZ ;  /* 0x0000039a0b0a7890 */ /* 0x020fe2000fffe0ff */
[----:B------:R-:W-:Y:S01]  /*24d60*/  SEL R206, R140, 0x2, P1 ;  /* 0x000000028cce7807 */ /* 0x000fe20000800000 */
[----:B------:R-:W2:Y:S01]  /*24d70*/  LDCU UR11, c[0x0][0x390] ;  /* 0x00007200ff0b77ac */ /* 0x000ea20008000800 */
[----:B------:R-:W-:-:S02]  /*24d80*/  FSETP.GT.AND P1, PT, R11, R250, PT ;  /* 0x000000fa0b00720b */ /* 0x000fc40003f24000 */
[C---:B------:R-:W-:Y:S01]  /*24d90*/  SEL R210, R140.reuse, 0x2, P2 ;  /* 0x000000028cd27807 */ /* 0x040fe20001000000 */
[----:B-1----:R-:W-:Y:S01]  /*24da0*/  UIADD3 UR8, UPT, UPT, UR9, 0x390, URZ ;  /* 0x0000039009087890 */ /* 0x002fe2000fffe0ff */
[----:B------:R-:W-:Y:S01]  /*24db0*/  SEL R209, R140, 0x2, P1 ;  /* 0x000000028cd17807 */ /* 0x000fe20000800000 */
[----:B------:R-:W1:Y:S01]  /*24dc0*/  LDCU UR9, c[0x0][0x390] ;  /* 0x00007200ff0977ac */ /* 0x000e620008000800 */
[----:B------:R-:W-:Y:S02]  /*24dd0*/  FSETP.GT.AND P1, PT, R11, R252, PT ;  /* 0x000000fc0b00720b */ /* 0x000fe40003f24000 */
[----:B------:R-:W-:Y:S01]  /*24de0*/  @P0 LOP3.LUT R188, R188, 0x2, RZ, 0xfc, !PT ;  /* 0x00000002bcbc0812 */ /* 0x000fe200078efcff */
[----:B0-----:R-:W-:Y:S01]  /*24df0*/  UIADD3 UR6, UPT, UPT, UR7, 0x352, URZ ;  /* 0x0000035207067890 */ /* 0x001fe2000fffe0ff */
[----:B------:R-:W-:Y:S01]  /*24e00*/  SEL R204, R140, 0x2, P1 ;  /* 0x000000028ccc7807 */ /* 0x000fe20000800000 */
[----:B------:R-:W0:Y:S01]  /*24e10*/  LDCU UR7, c[0x0][0x390] ;  /* 0x00007200ff0777ac */ /* 0x000e220008000800 */
[----:B------:R-:W-:-:S02]  /*24e20*/  I2FP.F32.S32 R251, UR8 ;  /* 0x0000000800fb7c45 */ /* 0x000fc40008201400 */
[----:B------:R-:W-:Y:S02]  /*24e30*/  LOP3.LUT R188, R188, 0xffffffef, RZ, 0xc0, !PT ;  /* 0xffffffefbcbc7812 */ /* 0x000fe400078ec0ff */
[----:B------:R-:W-:Y:S02]  /*24e40*/  I2FP.F32.S32 R252, UR6 ;  /* 0x0000000600fc7c45 */ /* 0x000fe40008201400 */
[C---:B------:R-:W-:Y:S02]  /*24e50*/  FSETP.GT.AND P0, PT, R11.reuse, R251, !P5 ;  /* 0x000000fb0b00720b */ /* 0x040fe40006f04000 */
[----:B------:R-:W-:Y:S02]  /*24e60*/  FSETP.GT.AND P1, PT, R11, R252, PT ;  /* 0x000000fc0b00720b */ /* 0x000fe40003f24000 */
[----:B------:R-:W-:Y:S01]  /*24e70*/  @P5 LOP3.LUT R203, R203, 0x4, RZ, 0xfc, !PT ;  /* 0x00000004cbcb5812 */ /* 0x000fe200078efcff */
[----:B-1----:R-:W-:Y:S01]  /*24e80*/  UIADD3 UR8, UPT, UPT, UR9, 0x35a, URZ ;  /* 0x0000035a09087890 */ /* 0x002fe2000fffe0ff */
[C---:B------:R-:W-:Y:S01]  /*24e90*/  SEL R211, R140.reuse, 0x2, P1 ;  /* 0x000000028cd37807 */ /* 0x040fe20000800000 */
[----:B------:R-:W1:Y:S01]  /*24ea0*/  LDCU UR9, c[0x0][0x390] ;  /* 0x00007200ff0977ac */ /* 0x000e620008000800 */
[----:B------:R-:W-:-:S02]  /*24eb0*/  SEL R208, R140, 0x2, P3 ;  /* 0x000000028cd07807 */ /* 0x000fc40001800000 */
[C---:B------:R-:W-:Y:S01]  /*24ec0*/  FSETP.GT.AND P3, PT, R11.reuse, R201, PT ;  /* 0x000000c90b00720b */ /* 0x040fe20003f64000 */
[----:B0-----:R-:W-:Y:S01]  /*24ed0*/  UIADD3 UR6, UPT, UPT, UR7, 0x362, URZ ;  /* 0x0000036207067890 */ /* 0x001fe2000fffe0ff */
[----:B------:R-:W-:Y:S01]  /*24ee0*/  I2FP.F32.S32 R251, UR8 ;  /* 0x0000000800fb7c45 */ /* 0x000fe20008201400 */
[----:B------:R-:W0:Y:S01]  /*24ef0*/  LDCU UR7, c[0x0][0x390] ;  /* 0x00007200ff0777ac */ /* 0x000e220008000800 */
[----:B------:R-:W-:Y:S02]  /*24f00*/  @P0 LOP3.LUT R188, R188, 0x10, RZ, 0xfc, !PT ;  /* 0x00000010bcbc0812 */ /* 0x000fe400078efcff */
[----:B------:R-:W-:Y:S02]  /*24f10*/  FSETP.GT.AND P2, PT, R11, R251, PT ;  /* 0x000000fb0b00720b */ /* 0x000fe40003f44000 */
[----:B------:R-:W-:Y:S02]  /*24f20*/  I2FP.F32.S32 R252, UR6 ;  /* 0x0000000600fc7c45 */ /* 0x000fe40008201400 */
[----:B------:R-:W-:-:S02]  /*24f30*/  SEL R202, R140, 0x2, P2 ;  /* 0x000000028cca7807 */ /* 0x000fc40001000000 */
[----:B------:R-:W-:Y:S02]  /*24f40*/  FSETP.GT.AND P1, PT, R11, R252, PT ;  /* 0x000000fc0b00720b */ /* 0x000fe40003f24000 */
[----:B------:R-:W-:Y:S01]  /*24f50*/  LOP3.LUT R188, R188, 0xffffffbf, RZ, 0xc0, !PT ;  /* 0xffffffbfbcbc7812 */ /* 0x000fe200078ec0ff */
[----:B-1----:R-:W-:Y:S01]  /*24f60*/  UIADD3 UR8, UPT, UPT, UR9, 0x398, URZ ;  /* 0x0000039809087890 */ /* 0x002fe2000fffe0ff */
[----:B------:R-:W-:Y:S01]  /*24f70*/  SEL R212, R140, 0x2, P1 ;  /* 0x000000028cd47807 */ /* 0x000fe20000800000 */
[----:B------:R-:W1:Y:S01]  /*24f80*/  LDCU UR9, c[0x0][0x390] ;  /* 0x00007200ff0977ac */ /* 0x000e620008000800 */
[----:B------:R-:W-:Y:S02]  /*24f90*/  LOP3.LUT R203, R203, 0xfffffff7, RZ, 0xc0, !PT ;  /* 0xfffffff7cbcb7812 */ /* 0x000fe400078ec0ff */
[----:B------:R-:W-:Y:S01]  /*24fa0*/  I2FP.F32.S32 R250, UR10 ;  /* 0x0000000a00fa7c45 */ /* 0x000fe20008201400 */
[----:B0-----:R-:W-:Y:S01]  /*24fb0*/  UIADD3 UR6, UPT, UPT, UR7, 0x36a, URZ ;  /* 0x0000036a07067890 */ /* 0x001fe2000fffe0ff */
[----:B------:R-:W-:Y:S01]  /*24fc0*/  I2FP.F32.S32 R251, UR8 ;  /* 0x0000000800fb7c45 */ /* 0x000fe20008201400 */
[----:B------:R-:W0:Y:S01]  /*24fd0*/  LDCU UR7, c[0x0][0x390] ;  /* 0x00007200ff0777ac */ /* 0x000e220008000800 */
[----:B------:R-:W-:-:S02]  /*24fe0*/  @P4 LOP3.LUT R203, R203, 0x8, RZ, 0xfc, !PT ;  /* 0x00000008cbcb4812 */ /* 0x000fc400078efcff */
[----:B------:R-:W-:Y:S01]  /*24ff0*/  FSETP.GT.AND P1, PT, R11, R251, !P4 ;  /* 0x000000fb0b00720b */ /* 0x000fe20006724000 */
[----:B--2---:R-:W-:Y:S01]  /*25000*/  UIADD3 UR10, UPT, UPT, UR11, 0x3a2, URZ ;  /* 0x000003a20b0a7890 */ /* 0x004fe2000fffe0ff */
[----:B------:R-:W-:Y:S02]  /*25010*/  I2FP.F32.S32 R252, UR6 ;  /* 0x0000000600fc7c45 */ /* 0x000fe40008201400 */
[----:B------:R-:W-:Y:S02]  /*25020*/  LOP3.LUT R203, R203, 0xffffffef, RZ, 0xc0, !PT ;  /* 0xffffffefcbcb7812 */ /* 0x000fe400078ec0ff */
[----:B------:R-:W-:Y:S02]  /*25030*/  FSETP.GT.AND P2, PT, R11, R252, PT ;  /* 0x000000fc0b00720b */ /* 0x000fe40003f44000 */
[----:B------:R-:W-:Y:S01]  /*25040*/  @P3 LOP3.LUT R203, R203, 0x10, RZ, 0xfc, !PT ;  /* 0x00000010cbcb3812 */ /* 0x000fe200078efcff */
[----:B-1----:R-:W-:Y:S01]  /*25050*/  UIADD3 UR8, UPT, UPT, UR9, 0x372, URZ ;  /* 0x0000037209087890 */ /* 0x002fe2000fffe0ff */
[----:B------:R-:W-:Y:S01]  /*25060*/  SEL R213, R140, 0x2, P2 ;  /* 0x000000028cd57807 */ /* 0x000fe20001000000 */
[----:B------:R-:W1:Y:S01]  /*25070*/  LDCU UR9, c[0x0][0x390] ;  /* 0x00007200ff0977ac */ /* 0x000e620008000800 */
[----:B------:R-:W-:-:S02]  /*25080*/  LOP3.LUT R203, R203, 0xffffffdf, RZ, 0xc0, !PT ;  /* 0xffffffdfcbcb7812 */ /* 0x000fc400078ec0ff */
[----:B------:R-:W-:Y:S01]  /*25090*/  @P1 LOP3.LUT R188, R188, 0x40, RZ, 0xfc, !PT ;  /* 0x00000040bcbc1812 */ /* 0x000fe200078efcff */
[----:B0-----:R-:W-:Y:S01]  /*250a0*/  UIADD3 UR6, UPT, UPT, UR7, 0x37a, URZ ;  /* 0x0000037a07067890 */ /* 0x001fe2000fffe0ff */
[----:B------:R-:W-:Y:S01]  /*250b0*/  I2FP.F32.S32 R251, UR8 ;  /* 0x0000000800fb7c45 */ /* 0x000fe20008201400 */
[----:B------:R-:W0:Y:S01]  /*250c0*/  LDCU UR7, c[0x0][0x390] ;  /* 0x00007200ff0777ac */ /* 0x000e220008000800 */
[C---:B------:R-:W-:Y:S02]  /*250d0*/  FSETP.GT.AND P0, PT, R11.reuse, R250, PT ;  /* 0x000000fa0b00720b */ /* 0x040fe40003f04000 */
[----:B------:R-:W-:Y:S02]  /*250e0*/  FSETP.GT.AND P1, PT, R11, R251, PT ;  /* 0x000000fb0b00720b */ /* 0x000fe40003f24000 */
[----:B------:R-:W-:Y:S02]  /*250f0*/  I2FP.F32.S32 R252, UR6 ;  /* 0x0000000600fc7c45 */ /* 0x000fe40008201400 */
[----:B------:R-:W-:-:S02]  /*25100*/  I2FP.F32.S32 R250, UR10 ;  /* 0x0000000a00fa7c45 */ /* 0x000fc40008201400 */
[C---:B------:R-:W-:Y:S02]  /*25110*/  FSETP.GT.AND P2, PT, R11.reuse, R252, PT ;  /* 0x000000fc0b00720b */ /* 0x040fe40003f44000 */
[C---:B------:R-:W-:Y:S01]  /*25120*/  SEL R201, R140.reuse, 0x2, P1 ;  /* 0x000000028cc97807 */ /* 0x040fe20000800000 */
[----:B-1----:R-:W-:Y:S01]  /*25130*/  UIADD3 UR8, UPT, UPT, UR9, 0x382, URZ ;  /* 0x0000038209087890 */ /* 0x002fe2000fffe0ff */
[C---:B------:R-:W-:Y:S01]  /*25140*/  SEL R214, R140.reuse, 0x2, P2 ;  /* 0x000000028cd67807 */ /* 0x040fe20001000000 */
[----:B------:R-:W1:Y:S01]  /*25150*/  LDCU UR9, c[0x0][0x390] ;  /* 0x00007200ff0977ac */ /* 0x000e620008000800 */
[C---:B------:R-:W-:Y:S02]  /*25160*/  FSETP.GT.AND P1, PT, R11.reuse, R250, PT ;  /* 0x000000fa0b00720b */ /* 0x040fe40003f24000 */
[----:B------:R-:W-:Y:S01]  /*25170*/  SEL R216, R140, 0x2, P0 ;  /* 0x000000028cd87807 */ /* 0x000fe20000000000 */
[----:B0-----:R-:W-:Y:S01]  /*25180*/  UIADD3 UR6, UPT, UPT, UR7, 0x3a0, URZ ;  /* 0x000003a007067890 */ /* 0x001fe2000fffe0ff */
[----:B------:R-:W-:Y:S01]  /*25190*/  I2FP.F32.S32 R251, UR8 ;  /* 0x0000000800fb7c45 */ /* 0x000fe20008201400 */
[----:B------:R-:W0:Y:S01]  /*251a0*/  LDCU UR7, c[0x0][0x390] ;  /* 0x00007200ff0777ac */ /* 0x000e220008000800 */
[----:B------:R-:W-:-:S02]  /*251b0*/  FSETP.GT.AND P0, PT, R11, R158, PT ;  /* 0x0000009e0b00720b */ /* 0x000fc40003f04000 */
[C---:B------:R-:W-:Y:S02]  /*251c0*/  FSETP.GT.AND P2, PT, R11.reuse, R251, PT ;  /* 0x000000fb0b00720b */ /* 0x040fe40003f44000 */
[----:B------:R-:W-:Y:S02]  /*251d0*/  I2FP.F32.S32 R252, UR6 ;  /* 0x0000000600fc7c45 */ /* 0x000fe40008201400 */
[C---:B------:R-:W-:Y:S02]  /*251e0*/  SEL R215, R140.reuse, 0x2, P2 ;  /* 0x000000028cd77807 */ /* 0x040fe40001000000 */
[C---:B------:R-:W-:Y:S02]  /*251f0*/  FSETP.GT.AND P2, PT, R11.reuse, R199, PT ;  /* 0x000000c70b00720b */ /* 0x040fe40003f44000 */
[----:B------:R-:W-:Y:S01]  /*25200*/  FSETP.GT.AND P4, PT, R11, R252, !P3 ;  /* 0x000000fc0b00720b */ /* 0x000fe20005f84000 */
[----:B-1----:R-:W-:Y:S01]  /*25210*/  UIADD3 UR8, UPT, UPT, UR9, 0x3aa, URZ ;  /* 0x000003aa09087890 */ /* 0x002fe2000fffe0ff */
[C---:B------:R-:W-:Y:S01]  /*25220*/  SEL R158, R140.reuse, 0x2, P1 ;  /* 0x000000028c9e7807 */ /* 0x040fe20000800000 */
[----:B------:R-:W1:Y:S01]  /*25230*/  LDCU UR9, c[0x0][0x390] ;  /* 0x00007200ff0977ac */ /* 0x000e620008000800 */
[----:B------:R-:W-:-:S02]  /*25240*/  SEL R199, R140, 0x2, P6 ;  /* 0x000000028cc77807 */ /* 0x000fc40003000000 */
[----:B------:R-:W-:Y:S01]  /*25250*/  LOP3.LUT R188, R188, 0xffffff7f, RZ, 0xc0, !PT ;  /* 0xffffff7fbcbc7812 */ /* 0x000fe200078ec0ff */
[----:B0-----:R-:W-:Y:S01]  /*25260*/  UIADD3 UR6, UPT, UPT, UR7, 0x392, URZ ;  /* 0x0000039207067890 */ /* 0x001fe2000fffe0ff */
[----:B------:R-:W-:Y:S01]  /*25270*/  I2FP.F32.S32 R251, UR8 ;  /* 0x0000000800fb7c45 */ /* 0x000fe20008201400 */
[----:B------:R-:W0:Y:S02]  /*25280*/  LDCU UR7, c[0x0][0x390] ;  /* 0x00007200ff0777ac */ /* 0x000e240008000800 */
[----:B------:R-:W-:Y:S02]  /*25290*/  @P2 LOP3.LUT R203, R203, 0x20, RZ, 0xfc, !PT ;  /* 0x00000020cbcb2812 */ /* 0x000fe400078efcff */
[----:B------:R-:W-:Y:S02]  /*252a0*/  I2FP.F32.S32 R252, UR6 ;  /* 0x0000000600fc7c45 */ /* 0x000fe40008201400 */
[----:B------:R-:W-:Y:S02]  /*252b0*/  LOP3.LUT R203, R203, 0xffffffbf, RZ, 0xc0, !PT ;  /* 0xffffffbfcbcb7812 */ /* 0x000fe400078ec0ff */
[----:B------:R-:W-:-:S02]  /*252c0*/  FSETP.GT.AND P5, PT, R11, R252, PT ;  /* 0x000000fc0b00720b */ /* 0x000fc40003fa4000 */
[----:B------:R-:W-:Y:S01]  /*252d0*/  FSETP.GT.AND P6, PT, R11, R251, PT ;  /* 0x000000fb0b00720b */ /* 0x000fe20003fc4000 */
[----:B-1----:R-:W-:Y:S01]  /*252e0*/  UIADD3 UR8, UPT, UPT, UR9, 0x3ba, URZ ;  /* 0x000003ba09087890 */ /* 0x002fe2000fffe0ff */
[C---:B------:R-:W-:Y:S01]  /*252f0*/  SEL R217, R140.reuse, 0x2, P5 ;  /* 0x000000028cd97807 */ /* 0x040fe20002800000 */
[----:B------:R-:W1:Y:S01]  /*25300*/  LDCU UR9, c[0x0][0x390] ;  /* 0x00007200ff0977ac */ /* 0x000e620008000800 */
[----:B------:R-:W-:Y:S02]  /*25310*/  SEL R218, R140, 0x2, P6 ;  /* 0x000000028cda7807 */ /* 0x000fe40003000000 */
[----:B------:R-:W-:Y:S01]  /*25320*/  LOP3.LUT P5, RZ, R150, 0x2000, RZ, 0xc0, !PT ;  /* 0x0000200096ff7812 */ /* 0x000fe200078ac0ff */
[----:B0-----:R-:W-:Y:S01]  /*25330*/  UIADD3 UR6, UPT, UPT, UR7, 0x3a8, URZ ;  /* 0x000003a807067890 */ /* 0x001fe2000fffe0ff */
[----:B------:R-:W-:Y:S01]  /*25340*/  I2FP.F32.S32 R251, UR8 ;  /* 0x0000000800fb7c45 */ /* 0x000fe20008201400 */
[----:B------:R-:W0:Y:S01]  /*25350*/  LDCU UR7, c[0x0][0x390] ;  /* 0x00007200ff0777ac */ /* 0x000e220008000800 */
[----:B------:R-:W-:-:S02]  /*25360*/  SEL R215, R215, RZ, P5 ;  /* 0x000000ffd7d77207 */ /* 0x000fc40002800000 */
[C---:B------:R-:W-:Y:S02]  /*25370*/  FSETP.GT.AND P6, PT, R11.reuse, R251, PT ;  /* 0x000000fb0b00720b */ /* 0x040fe40003fc4000 */
[----:B------:R-:W-:Y:S02]  /*25380*/  I2FP.F32.S32 R252, UR6 ;  /* 0x0000000600fc7c45 */ /* 0x000fe40008201400 */
[----:B------:R-:W-:Y:S02]  /*25390*/  SEL R220, R140, 0x2, P6 ;  /* 0x000000028cdc7807 */ /* 0x000fe40003000000 */
[----:B------:R-:W-:Y:S02]  /*253a0*/  FSETP.GT.AND P3, PT, R11, R252, !P2 ;  /* 0x000000fc0b00720b */ /* 0x000fe40005764000 */
[----:B------:R-:W-:Y:S01]  /*253b0*/  LOP3.LUT P2, RZ, R150, 0x10000, RZ, 0xc0, !PT ;  /* 0x0001000096ff7812 */ /* 0x000fe2000784c0ff */
[----:B-1----:R-:W-:Y:S01]  /*253c0*/  UIADD3 UR8, UPT, UPT, UR9, 0x3ca, URZ ;  /* 0x000003ca09087890 */ /* 0x002fe2000fffe0ff */
[----:B------:R-:W-:Y:S01]  /*253d0*/  @P4 LOP3.LUT R188, R188, 0x80, RZ, 0xfc, !PT ;  /* 0x00000080bcbc4812 */ /* 0x000fe200078efcff */
[----:B------:R-:W1:Y:S01]  /*253e0*/  LDCU UR9, c[0x0][0x390] ;  /* 0x00007200ff0977ac */ /* 0x000e620008000800 */
[----:B------:R-:W-:-:S02]  /*253f0*/  LOP3.LUT P4, RZ, R150, 0x4000, RZ, 0xc0, !PT ;  /* 0x0000400096ff7812 */ /* 0x000fc4000788c0ff */
[----:B------:R-:W-:Y:S01]  /*25400*/  LOP3.LUT R188, R188, 0xffffffdf, RZ, 0xc0, !PT ;  /* 0xffffffdfbcbc7812 */ /* 0x000fe200078ec0ff */
[----:B0-----:R-:W-:Y:S01]  /*25410*/  UIADD3 UR6, UPT, UPT, UR7, 0x3b2, URZ ;  /* 0x000003b207067890 */ /* 0x001fe2000fffe0ff */
[----:B------:R-:W-:Y:S01]  /*25420*/  I2FP.F32.S32 R251, UR8 ;  /* 0x0000000800fb7c45 */ /* 0x000fe20008201400 */
[----:B------:R-:W0:Y:S01]  /*25430*/  LDCU UR7, c[0x0][0x390] ;  /* 0x00007200ff0777ac */ /* 0x000e220008000800 */
[----:B------:R-:W-:Y:S02]  /*25440*/  SEL R214, R214, RZ, P4 ;  /* 0x000000ffd6d67207 */ /* 0x000fe40002000000 */
[----:B------:R-:W-:Y:S02]  /*25450*/  FSETP.GT.AND P6, PT, R11, R251, PT ;  /* 0x000000fb0b00720b */ /* 0x000fe40003fc4000 */
[----:B------:R-:W-:Y:S02]  /*25460*/  @P2 LOP3.LUT R203, R203, 0x40, RZ, 0xfc, !PT ;  /* 0x00000040cbcb2812 */ /* 0x000fe400078efcff */
[----:B------:R-:W-:-:S02]  /*25470*/  LOP3.LUT P2, RZ, R150, 0x20000, RZ, 0xc0, !PT ;  /* 0x0002000096ff7812 */ /* 0x000fc4000784c0ff */
[----:B------:R-:W-:Y:S02]  /*25480*/  LOP3.LUT R203, R203, 0xffffff7f, RZ, 0xc0, !PT ;  /* 0xffffff7fcbcb7812 */ /* 0x000fe400078ec0ff */
[----:B------:R-:W-:Y:S01]  /*25490*/  I2FP.F32.S32 R252, UR6 ;  /* 0x0000000600fc7c45 */ /* 0x000fe20008201400 */
        /* <DEDUP_REMOVED lines=8> */
[----:B------:R-:W-:-:S02]  /*25520*/  @P2 LOP3.LUT R203, R203, 0x80, RZ, 0xfc, !PT ;  /* 0x00000080cbcb2812 */ /* 0x000fc400078efcff */
[----:B------:R-:W-:Y:S02]  /*25530*/  LOP3.LUT P2, RZ, R150, 0x40000, RZ, 0xc0, !PT ;  /* 0x0004000096ff7812 */ /* 0x000fe4000784c0ff */
[----:B------:R-:W-:Y:S02]  /*25540*/  LOP3.LUT R203, R203, 0xfffffeff, RZ, 0xc0, !PT ;  /* 0xfffffeffcbcb7812 */ /* 0x000fe400078ec0ff */
[----:B------:R-:W-:Y:S02]  /*25550*/  I2FP.F32.S32 R252, UR6 ;  /* 0x0000000600fc7c45 */ /* 0x000fe40008201400 */
[----:B------:R-:W-:Y:S02]  /*25560*/  I2FP.F32.S32 R251, UR8 ;  /* 0x0000000800fb7c45 */ /* 0x000fe40008201400 */
[C---:B------:R-:W-:Y:S01]  /*25570*/  FSETP.GT.AND P1, PT, R11.reuse, R252, PT ;  /* 0x000000fc0b00720b */ /* 0x040fe20003f24000 */
[----:B-1----:R-:W-:Y:S01]  /*25580*/  UIADD3 UR8, UPT, UPT, UR9, 0x3ea, URZ ;  /* 0x000003ea09087890 */ /* 0x002fe2000fffe0ff */
[----:B------:R-:W-:Y:S01]  /*25590*/  FSETP.GT.AND P6, PT, R11, R251, PT ;  /* 0x000000fb0b00720b */ /* 0x000fe20003fc4000 */
[----:B------:R-:W1:Y:S01]  /*255a0*/  LDCU UR9, c[0x0][0x390] ;  /* 0x00007200ff0977ac */ /* 0x000e620008000800 */
[----:B------:R-:W-:-:S02]  /*255b0*/  SEL R221, R140, 0x2, P1 ;  /* 0x000000028cdd7807 */ /* 0x000fc40000800000 */
[----:B------:R-:W-:Y:S01]  /*255c0*/  @P2 LOP3.LUT R203, R203, 0x100, RZ, 0xfc, !PT ;  /* 0x00000100cbcb2812 */ /* 0x000fe200078efcff */
[----:B0-----:R-:W-:Y:S01]  /*255d0*/  UIADD3 UR6, UPT, UPT, UR7, 0x3d2, URZ ;  /* 0x000003d207067890 */ /* 0x001fe2000fffe0ff */
[----:B------:R-:W-:Y:S01]  /*255e0*/  LOP3.LUT P2, RZ, R150, 0x80000, RZ, 0xc0, !PT ;  /* 0x0008000096ff7812 */ /* 0x000fe2000784c0ff */
[----:B------:R-:W0:Y:S01]  /*255f0*/  LDCU UR7, c[0x0][0x390] ;  /* 0x00007200ff0777ac */ /* 0x000e220008000800 */
[----:B------:R-:W-:Y:S02]  /*25600*/  LOP3.LUT R203, R203, 0xfffffdff, RZ, 0xc0, !PT ;  /* 0xfffffdffcbcb7812 */ /* 0x000fe400078ec0ff */
[----:B------:R-:W-:Y:S02]  /*25610*/  I2FP.F32.S32 R251, UR8 ;  /* 0x0000000800fb7c45 */ /* 0x000fe40008201400 */
[----:B------:R-:W-:Y:S02]  /*25620*/  I2FP.F32.S32 R252, UR6 ;  /* 0x0000000600fc7c45 */ /* 0x000fe40008201400 */
[----:B------:R-:W-:-:S02]  /*25630*/  SEL R224, R140, 0x2, P6 ;  /* 0x000000028ce07807 */ /* 0x000fc40003000000 */
[C---:B------:R-:W-:Y:S02]  /*25640*/  FSETP.GT.AND P1, PT, R11.reuse, R252, PT ;  /* 0x000000fc0b00720b */ /* 0x040fe40003f24000 */
[----:B------:R-:W-:Y:S01]  /*25650*/  FSETP.GT.AND P6, PT, R11, R251, PT ;  /* 0x000000fb0b00720b */ /* 0x000fe20003fc4000 */
[----:B-1----:R-:W-:Y:S01]  /*25660*/  UIADD3 UR8, UPT, UPT, UR9, 0x3fa, URZ ;  /* 0x000003fa09087890 */ /* 0x002fe2000fffe0ff */
[----:B------:R-:W-:Y:S01]  /*25670*/  @P2 LOP3.LUT R203, R203, 0x200, RZ, 0xfc, !PT ;  /* 0x00000200cbcb2812 */ /* 0x000fe200078efcff */
[----:B------:R-:W1:Y:S01]  /*25680*/  LDCU UR9, c[0x0][0x390] ;  /* 0x00007200ff0977ac */ /* 0x000e620008000800 */
[----:B------:R-:W-:Y:S02]  /*25690*/  LOP3.LUT P2, RZ, R150, 0x100000, RZ, 0xc0, !PT ;  /* 0x0010000096ff7812 */ /* 0x000fe4000784c0ff */
[----:B------:R-:W-:Y:S01]  /*256a0*/  LOP3.LUT R203, R203, 0xfffffbff, RZ, 0xc0, !PT ;  /* 0xfffffbffcbcb7812 */ /* 0x000fe200078ec0ff */
[----:B0-----:R-:W-:Y:S01]  /*256b0*/  UIADD3 UR6, UPT, UPT, UR7, 0x3e2, URZ ;  /* 0x000003e207067890 */ /* 0x001fe2000fffe0ff */
[----:B------:R-:W-:Y:S01]  /*256c0*/  SEL R223, R140, 0x2, P1 ;  /* 0x000000028cdf7807 */ /* 0x000fe20000800000 */
[----:B------:R-:W0:Y:S01]  /*256d0*/  LDCU UR7, c[0x0][0x390] ;  /* 0x00007200ff0777ac */ /* 0x000e220008000800 */
[----:B------:R-:W-:-:S02]  /*256e0*/  I2FP.F32.S32 R251, UR8 ;  /* 0x0000000800fb7c45 */ /* 0x000fc40008201400 */
[----:B------:R-:W-:Y:S02]  /*256f0*/  SEL R226, R140, 0x2, P6 ;  /* 0x000000028ce27807 */ /* 0x000fe40003000000 */
[----:B------:R-:W-:Y:S02]  /*25700*/  I2FP.F32.S32 R252, UR6 ;  /* 0x0000000600fc7c45 */ /* 0x000fe40008201400 */
[----:B------:R-:W-:Y:S02]  /*25710*/  FSETP.GT.AND P6, PT, R11, R251, PT ;  /* 0x000000fb0b00720b */ /* 0x000fe40003fc4000 */
[----:B------:R-:W-:Y:S02]  /*25720*/  @P2 LOP3.LUT R203, R203, 0x400, RZ, 0xfc, !PT ;  /* 0x00000400cbcb2812 */ /* 0x000fe400078efcff */
[----:B------:R-:W-:Y:S01]  /*25730*/  LOP3.LUT P2, RZ, R150, 0x200000, RZ, 0xc0, !PT ;  /* 0x0020000096ff7812 */ /* 0x000fe2000784c0ff */
[----:B-1----:R-:W-:Y:S01]  /*25740*/  UIADD3 UR8, UPT, UPT, UR9, 0xd6, URZ ;  /* 0x000000d609087890 */ /* 0x002fe2000fffe0ff */
[----:B------:R-:W-:Y:S01]  /*25750*/  LOP3.LUT R203, R203, 0xfffff7ff, RZ, 0xc0, !PT ;  /* 0xfffff7ffcbcb7812 */ /* 0x000fe200078ec0ff */
[----:B------:R-:W1:Y:S01]  /*25760*/  LDCU UR9, c[0x0][0x390] ;  /* 0x00007200ff0977ac */ /* 0x000e620008000800 */
[----:B------:R-:W-:-:S02]  /*25770*/  FSETP.GT.AND P1, PT, R11, R252, PT ;  /* 0x000000fc0b00720b */ /* 0x000fc40003f24000 */
[C---:B------:R-:W-:Y:S01]  /*25780*/  SEL R228, R140.reuse, 0x2, P6 ;  /* 0x000000028ce47807 */ /* 0x040fe20003000000 */
[----:B0-----:R-:W-:Y:S01]  /*25790*/  UIADD3 UR6, UPT, UPT, UR7, 0x3f2, URZ ;  /* 0x000003f207067890 */ /* 0x001fe2000fffe0ff */
[----:B------:R-:W-:Y:S01]  /*257a0*/  SEL R225, R140, 0x2, P1 ;  /* 0x000000028ce17807 */ /* 0x000fe20000800000 */
[----:B------:R-:W0:Y:S01]  /*257b0*/  LDCU UR7, c[0x0][0x390] ;  /* 0x00007200ff0777ac */ /* 0x000e220008000800 */
[----:B------:R-:W-:Y:S02]  /*257c0*/  LOP3.LUT P6, RZ, R200, 0x1000, RZ, 0xc0, !PT ;  /* 0x00001000c8ff7812 */ /* 0x000fe400078cc0ff */
[----:B------:R-:W-:Y:S02]  /*257d0*/  I2FP.F32.S32 R251, UR8 ;  /* 0x0000000800fb7c45 */ /* 0x000fe40008201400 */
[----:B------:R-:W-:Y:S02]  /*257e0*/  @P2 LOP3.LUT R203, R203, 0x800, RZ, 0xfc, !PT ;  /* 0x00000800cbcb2812 */ /* 0x000fe400078efcff */
[----:B------:R-:W-:-:S02]  /*257f0*/  LOP3.LUT P2, RZ, R150, 0x400000, RZ, 0xc0, !PT ;  /* 0x0040000096ff7812 */ /* 0x000fc4000784c0ff */
[----:B------:R-:W-:Y:S02]  /*25800*/  LOP3.LUT R203, R203, 0xffffefff, RZ, 0xc0, !PT ;  /* 0xffffefffcbcb7812 */ /* 0x000fe400078ec0ff */
[----:B------:R-:W-:Y:S01]  /*25810*/  I2FP.F32.S32 R252, UR6 ;  /* 0x0000000600fc7c45 */ /* 0x000fe20008201400 */
[----:B-1----:R-:W-:Y:S01]  /*25820*/  UIADD3 UR8, UPT, UPT, UR9, 0x32c, URZ ;  /* 0x0000032c09087890 */ /* 0x002fe2000fffe0ff */
[----:B------:R-:W-:Y:S01]  /*25830*/  LOP3.LUT P3, RZ, R150, 0x8000, RZ, 0xc0, !PT ;  /* 0x0000800096ff7812 */ /* 0x000fe2000786c0ff */
[----:B------:R-:W1:Y:S01]  /*25840*/  LDCU UR9, c[0x0][0x390] ;  /* 0x00007200ff0977ac */ /* 0x000e620008000800 */
[----:B------:R-:W-:Y:S02]  /*25850*/  FSETP.GT.AND P1, PT, R11, R252, PT ;  /* 0x000000fc0b00720b */ /* 0x000fe40003f24000 */
[----:B------:R-:W-:Y:S01]  /*25860*/  SEL R201, R201, RZ, P3 ;  /* 0x000000ffc9c97207 */ /* 0x000fe20001800000 */
[----:B0-----:R-:W-:Y:S01]  /*25870*/  UIADD3 UR6, UPT, UPT, UR7, 0xd2, URZ ;  /* 0x000000d207067890 */ /* 0x001fe2000fffe0ff */
[----:B------:R-:W-:Y:S01]  /*25880*/  SEL R227, R140, 0x2, P1 ;  /* 0x000000028ce37807 */ /* 0x000fe20000800000 */
[----:B------:R-:W0:Y:S01]  /*25890*/  LDCU UR7, c[0x0][0x390] ;  /* 0x00007200ff0777ac */ /* 0x000e220008000800 */
[----:B------:R-:W-:-:S02]  /*258a0*/  @P2 LOP3.LUT R203, R203, 0x1000, RZ, 0xfc, !PT ;  /* 0x00001000cbcb2812 */ /* 0x000fc400078efcff */
[----:B------:R-:W-:Y:S02]  /*258b0*/  LOP3.LUT P2, RZ, R150, 0x800000, RZ, 0xc0, !PT ;  /* 0x0080000096ff7812 */ /* 0x000fe4000784c0ff */
[----:B------:R-:W-:Y:S02]  /*258c0*/  LOP3.LUT R203, R203, 0xffffdfff, RZ, 0xc0, !PT ;  /* 0xffffdfffcbcb7812 */ /* 0x000fe400078ec0ff */
[----:B------:R-:W-:Y:S02]  /*258d0*/  I2FP.F32.S32 R252, UR6 ;  /* 0x0000000600fc7c45 */ /* 0x000fe40008201400 */
[----:B------:R-:W-:Y:S02]  /*258e0*/  SEL R219, R219, RZ, P0 ;  /* 0x000000ffdbdb7207 */ /* 0x000fe40000000000 */
[----:B------:R-:W-:-:S04]  /*258f0*/  FSETP.GT.AND P1, PT, R11, R252, PT ;  /* 0x000000fc0b00720b */ /* 0x000fc80003f24000 */
[----:B------:R-:W-:Y:S02]  /*25900*/  SEL R140, R140, 0x2, P1 ;  /* 0x000000028c8c7807 */ /* 0x000fe40000800000 */
[----:B------:R-:W-:Y:S01]  /*25910*/  @P2 LOP3.LUT R203, R203, 0x2000, RZ, 0xfc, !PT ;  /* 0x00002000cbcb2812 */ /* 0x000fe200078efcff */
[----:B0-----:R-:W-:Y:S01]  /*25920*/  UIADD3 UR6, UPT, UPT, UR7, 0x3b0, URZ ;  /* 0x000003b007067890 */ /* 0x001fe2000fffe0ff */
[C---:B------:R-:W-:Y:S01]  /*25930*/  LOP3.LUT P2, RZ, R150.reuse, 0x1000000, RZ, 0xc0, !PT ;  /* 0x0100000096ff7812 */ /* 0x040fe2000784c0ff */
[----:B------:R-:W0:Y:S01]  /*25940*/  LDCU UR7, c[0x0][0x390] ;  /* 0x00007200ff0777ac */ /* 0x000e220008000800 */
[----:B------:R-:W-:Y:S02]  /*25950*/  LOP3.LUT R203, R203, 0xffffbfff, RZ, 0xc0, !PT ;  /* 0xffffbfffcbcb7812 */ /* 0x000fe400078ec0ff */
[----:B------:R-:W-:Y:S02]  /*25960*/  LOP3.LUT P1, RZ, R150, 0x1000, RZ, 0xc0, !PT ;  /* 0x0000100096ff7812 */ /* 0x000fe4000782c0ff */
[----:B------:R-:W-:-:S02]  /*25970*/  I2FP.F32.S32 R252, UR6 ;  /* 0x0000000600fc7c45 */ /* 0x000fc40008201400 */
[----:B------:R-:W-:Y:S02]  /*25980*/  SEL R199, R199, RZ, P1 ;  /* 0x000000ffc7c77207 */ /* 0x000fe40000800000 */
[----:B------:R-:W-:Y:S02]  /*25990*/  FSETP.GT.AND P1, PT, R11, R251, PT ;  /* 0x000000fb0b00720b */ /* 0x000fe40003f24000 */
[----:B------:R-:W-:Y:S01]  /*259a0*/  I2FP.F32.S32 R251, UR8 ;  /* 0x0000000800fb7c45 */ /* 0x000fe20008201400 */
[----:B-1----:R-:W-:Y:S01]  /*259b0*/  UIADD3 UR8, UPT, UPT, UR9, 0x36d, URZ ;  /* 0x0000036d09087890 */ /* 0x002fe2000fffe0ff */
[----:B------:R-:W-:Y:S01]  /*259c0*/  @P2 LOP3.LUT R203, R203, 0x4000, RZ, 0xfc, !PT ;  /* 0x00004000cbcb2812 */ /* 0x000fe200078efcff */
[----:B------:R-:W1:Y:S01]  /*259d0*/  LDCU UR9, c[0x0][0x390] ;  /* 0x00007200ff0977ac */ /* 0x000e620008000800 */
[----:B------:R-:W-:Y:S02]  /*259e0*/  LOP3.LUT P2, RZ, R150, 0x2000000, RZ, 0xc0, !PT ;  /* 0x0200000096ff7812 */ /* 0x000fe4000784c0ff */
[----:B------:R-:W-:Y:S01]  /*259f0*/  LOP3.LUT R203, R203, 0xffff7fff, RZ, 0xc0, !PT ;  /* 0xffff7fffcbcb7812 */ /* 0x000fe200078ec0ff */
[----:B0-----:R-:W-:Y:S01]  /*25a00*/  UIADD3 UR6, UPT, UPT, UR7, 0x3b8, URZ ;  /* 0x000003b807067890 */ /* 0x001fe2000fffe0ff */
[----:B------:R-:W0:Y:S09]  /*25a10*/  LDCU UR7, c[0x0][0x390] ;  /* 0x00007200ff0777ac */ /* 0x000e320008000800 */
[----:B------:R-:W-:-:S02]  /*25a20*/  @P2 LOP3.LUT R203, R203, 0x8000, RZ, 0xfc, !PT ;  /* 0x00008000cbcb2812 */ /* 0x000fc400078efcff */
[----:B------:R-:W-:Y:S02]  /*25a30*/  LOP3.LUT P2, RZ, R150, 0x10000000, RZ, 0xc0, !PT ;  /* 0x1000000096ff7812 */ /* 0x000fe4000784c0ff */
[----:B------:R-:W-:Y:S02]  /*25a40*/  LOP3.LUT P5, RZ, R203, 0x4, RZ, 0xc0, !PT ;  /* 0x00000004cbff7812 */ /* 0x000fe400078ac0ff */
[----:B------:R-:W-:Y:S02]  /*25a50*/  SEL R205, R205, RZ, P2 ;  /* 0x000000ffcdcd7207 */ /* 0x000fe40001000000 */
[----:B------:R-:W-:Y:S02]  /*25a60*/  LOP3.LUT P2, RZ, R203, 0x8000, RZ, 0xc0, !PT ;  /* 0x00008000cbff7812 */ /* 0x000fe4000784c0ff */
[----:B------:R-:W-:Y:S02]  /*25a70*/  SEL R217, R217, RZ, P5 ;  /* 0x000000ffd9d97207 */ /* 0x000fe40002800000 */
[----:B------:R-:W-:-:S02]  /*25a80*/  SEL R207, R207, RZ, P2 ;  /* 0x000000ffcfcf7207 */ /* 0x000fc40001000000 */
[----:B------:R-:W-:Y:S02]  /*25a90*/  LOP3.LUT P2, RZ, R203, 0x4000, RZ, 0xc0, !PT ;  /* 0x00004000cbff7812 */ /* 0x000fe4000784c0ff */
[----:B------:R-:W-:Y:S02]  /*25aa0*/  FSETP.GT.AND P5, PT, R11, R252, !P0 ;  /* 0x000000fc0b00720b */ /* 0x000fe400047a4000 */
[----:B------:R-:W-:Y:S02]  /*25ab0*/  SEL R206, R206, RZ, P2 ;  /* 0x000000ffcece7207 */ /* 0x000fe40001000000 */
[C---:B------:R-:W-:Y:S02]  /*25ac0*/  LOP3.LUT P2, RZ, R203.reuse, 0x2000, RZ, 0xc0, !PT ;  /* 0x00002000cbff7812 */ /* 0x040fe4000784c0ff */
[----:B------:R-:W-:Y:S02]  /*25ad0*/  LOP3.LUT P4, RZ, R203, 0x8, RZ, 0xc0, !PT ;  /* 0x00000008cbff7812 */ /* 0x000fe4000788c0ff */
[----:B------:R-:W-:-:S02]  /*25ae0*/  SEL R208, R208, RZ, P2 ;  /* 0x000000ffd0d07207 */ /* 0x000fc40001000000 */
[----:B------:R-:W-:Y:S02]  /*25af0*/  LOP3.LUT P2, RZ, R203, 0x1000, RZ, 0xc0, !PT ;  /* 0x00001000cbff7812 */ /* 0x000fe4000784c0ff */
[----:B------:R-:W-:Y:S02]  /*25b00*/  SEL R216, R216, RZ, P4 ;  /* 0x000000ffd8d87207 */ /* 0x000fe40002000000 */
[----:B------:R-:W-:Y:S02]  /*25b10*/  SEL R209, R209, RZ, P2 ;  /* 0x000000ffd1d17207 */ /* 0x000fe40001000000 */
[----:B------:R-:W-:Y:S02]  /*25b20*/  LOP3.LUT P2, RZ, R203, 0x800, RZ, 0xc0, !PT ;  /* 0x00000800cbff7812 */ /* 0x000fe4000784c0ff */
[----:B------:R-:W-:Y:S02]  /*25b30*/  LOP3.LUT P4, RZ, R200, 0x800, RZ, 0xc0, !PT ;  /* 0x00000800c8ff7812 */ /* 0x000fe4000788c0ff */
[----:B------:R-:W-:-:S02]  /*25b40*/  SEL R210, R210, RZ, P2 ;  /* 0x000000ffd2d27207 */ /* 0x000fc40001000000 */
[C---:B------:R-:W-:Y:S02]  /*25b50*/  LOP3.LUT P2, RZ, R203.reuse, 0x400, RZ, 0xc0, !PT ;  /* 0x00000400cbff7812 */ /* 0x040fe4000784c0ff */
[----:B------:R-:W-:Y:S01]  /*25b60*/  I2FP.F32.S32 R252, UR6 ;  /* 0x0000000600fc7c45 */ /* 0x000fe20008201400 */
[----:B0-----:R-:W-:Y:S01]  /*25b70*/  UIADD3 UR6, UPT, UPT, UR7, 0x3c0, URZ ;  /* 0x000003c007067890 */ /* 0x001fe2000fffe0ff */
[----:B------:R-:W-:Y:S01]  /*25b80*/  SEL R204, R204, RZ, P2 ;  /* 0x000000ffcccc7207 */ /* 0x000fe20001000000 */
[----:B------:R-:W0:Y:S01]  /*25b90*/  LDCU UR7, c[0x0][0x390] ;  /* 0x00007200ff0777ac */ /* 0x000e220008000800 */
[----:B------:R-:W-:Y:S02]  /*25ba0*/  LOP3.LUT P2, RZ, R203, 0x200, RZ, 0xc0, !PT ;  /* 0x00000200cbff7812 */ /* 0x000fe4000784c0ff */
[----:B------:R-:W-:Y:S02]  /*25bb0*/  SEL R150, R130, 0x6, P1 ;  /* 0x0000000682967807 */ /* 0x000fe40000800000 */
[----:B------:R-:W-:-:S02]  /*25bc0*/  SEL R211, R211, RZ, P2 ;  /* 0x000000ffd3d37207 */ /* 0x000fc40001000000 */
[C---:B------:R-:W-:Y:S02]  /*25bd0*/  LOP3.LUT P2, RZ, R203.reuse, 0x100, RZ, 0xc0, !PT ;  /* 0x00000100cbff7812 */ /* 0x040fe4000784c0ff */
[C---:B------:R-:W-:Y:S02]  /*25be0*/  LOP3.LUT P3, RZ, R203.reuse, 0x10, RZ, 0xc0, !PT ;  /* 0x00000010cbff7812 */ /* 0x040fe4000786c0ff */
[----:B------:R-:W-:Y:S02]  /*25bf0*/  SEL R202, R202, RZ, P2 ;  /* 0x000000ffcaca7207 */ /* 0x000fe40001000000 */
[----:B------:R-:W-:Y:S02]  /*25c00*/  LOP3.LUT P2, RZ, R203, 0x80, RZ, 0xc0, !PT ;  /* 0x00000080cbff7812 */ /* 0x000fe4000784c0ff */
[----:B------:R-:W-:Y:S02]  /*25c10*/  SEL R158, R158, RZ, P3 ;  /* 0x000000ff9e9e7207 */ /* 0x000fe40001800000 */
[----:B------:R-:W-:-:S02]  /*25c20*/  SEL R212, R212, RZ, P2 ;  /* 0x000000ffd4d47207 */ /* 0x000fc40001000000 */
[----:B------:R-:W-:Y:S02]  /*25c30*/  LOP3.LUT P2, RZ, R203, 0x40, RZ, 0xc0, !PT ;  /* 0x00000040cbff7812 */ /* 0x000fe4000784c0ff */
[----:B------:R-:W-:Y:S02]  /*25c40*/  FSETP.GT.AND P3, PT, R11, R181, PT ;  /* 0x000000b50b00720b */ /* 0x000fe40003f64000 */
[----:B------:R-:W-:Y:S02]  /*25c50*/  SEL R213, R213, RZ, P2 ;  /* 0x000000ffd5d57207 */ /* 0x000fe40001000000 */
[C---:B------:R-:W-:Y:S02]  /*25c60*/  LOP3.LUT P2, RZ, R203.reuse, 0x20, RZ, 0xc0, !PT ;  /* 0x00000020cbff7812 */ /* 0x040fe4000784c0ff */
[----:B------:R-:W-:Y:S02]  /*25c70*/  LOP3.LUT R203, R203, 0xfffffffd, RZ, 0xc0, !PT ;  /* 0xfffffffdcbcb7812 */ /* 0x000fe400078ec0ff */
[----:B------:R-:W-:-:S02]  /*25c80*/  SEL R218, R218, RZ, P2 ;  /* 0x000000ffdada7207 */ /* 0x000fc40001000000 */
[C---:B------:R-:W-:Y:S02]  /*25c90*/  LOP3.LUT P2, RZ, R200.reuse, 0x2000, RZ, 0xc0, !PT ;  /* 0x00002000c8ff7812 */ /* 0x040fe4000784c0ff */
[----:B------:R-:W-:Y:S02]  /*25ca0*/  LOP3.LUT R200, R200, 0xf7ffffff, RZ, 0xc0, !PT ;  /* 0xf7ffffffc8c87812 */ /* 0x000fe400078ec0ff */
[----:B------:R-:W-:Y:S02]  /*25cb0*/  SEL R220, R220, RZ, P3 ;  /* 0x000000ffdcdc7207 */ /* 0x000fe40001800000 */
[----:B------:R-:W-:Y:S02]  /*25cc0*/  @P5 LOP3.LUT R200, R200, 0x8000000, RZ, 0xfc, !PT ;  /* 0x08000000c8c85812 */ /* 0x000fe400078efcff */
[----:B------:R-:W-:Y:S02]  /*25cd0*/  FSETP.GT.AND P3, PT, R11, R252, !P3 ;  /* 0x000000fc0b00720b */ /* 0x000fe40005f64000 */
[----:B------:R-:W-:-:S02]  /*25ce0*/  LOP3.LUT P1, RZ, R200, 0x20000, RZ, 0xc0, !PT ;  /* 0x00020000c8ff7812 */ /* 0x000fc4000782c0ff */
[C---:B------:R-:W-:Y:S02]  /*25cf0*/  LOP3.LUT P0, RZ, R200.reuse, 0x80000, RZ, 0xc0, !PT ;  /* 0x00080000c8ff7812 */ /* 0x040fe4000780c0ff */
[----:B------:R-:W-:Y:S02]  /*25d00*/  SEL R181, RZ, 0x1, !P6 ;  /* 0x00000001ffb57807 */ /* 0x000fe40007000000 */
[----:B------:R-:W-:Y:S01]  /*25d10*/  I2FP.F32.S32 R252, UR6 ;  /* 0x0000000600fc7c45 */ /* 0x000fe20008201400 */
[----:B0-----:R-:W-:Y:S01]  /*25d20*/  UIADD3 UR6, UPT, UPT, UR7, 0x3c8, URZ ;  /* 0x000003c807067890 */ /* 0x001fe2000fffe0ff */
[C---:B------:R-:W-:Y:S01]  /*25d30*/  LOP3.LUT P6, RZ, R200.reuse, 0x200000, RZ, 0xc0, !PT ;  /* 0x00200000c8ff7812 */ /* 0x040fe200078cc0ff */
[----:B------:R-:W0:Y:S01]  /*25d40*/  LDCU UR7, c[0x0][0x390] ;  /* 0x00007200ff0777ac */ /* 0x000e220008000800 */
[----:B------:R-:W-:Y:S01]  /*25d50*/  SEL R229, RZ, 0x1, !P4 ;  /* 0x00000001ffe57807 */ /* 0x000fe20006000000 */
[----:B------:R-:W-:Y:S01]  /*25d60*/  IMAD.IADD R181, R207, 0x1, R181 ;  /* 0x00000001cfb57824 */ /* 0x000fe200078e02b5 */
[----:B------:R-:W-:-:S02]  /*25d70*/  LOP3.LUT P5, RZ, R200, 0x4000, RZ, 0xc0, !PT ;  /* 0x00004000c8ff7812 */ /* 0x000fc400078ac0ff */
[----:B------:R-:W-:Y:S01]  /*25d80*/  @P1 LOP3.LUT R203, R203, 0x2, RZ, 0xfc, !PT ;  /* 0x00000002cbcb1812 */ /* 0x000fe200078efcff */
[----:B------:R-:W-:Y:S01]  /*25d90*/  IMAD.IADD R205, R205, 0x1, R229 ;  /* 0x00000001cdcd7824 */ /* 0x000fe200078e02e5 */
[C---:B------:R-:W-:Y:S02]  /*25da0*/  LOP3.LUT P4, RZ, R200.reuse, 0x8000, RZ, 0xc0, !PT ;  /* 0x00008000c8ff7812 */ /* 0x040fe4000788c0ff */
[----:B------:R-:W-:Y:S02]  /*25db0*/  LOP3.LUT R203, R203, 0xfffffffe, RZ, 0xc0, !PT ;  /* 0xfffffffecbcb7812 */ /* 0x000fe400078ec0ff */
[C---:B------:R-:W-:Y:S02]  /*25dc0*/  LOP3.LUT P1, RZ, R200.reuse, 0x10000, RZ, 0xc0, !PT ;  /* 0x00010000c8ff7812 */ /* 0x040fe4000782c0ff */
[----:B------:R-:W-:Y:S02]  /*25dd0*/  @P0 LOP3.LUT R203, R203, 0x1, RZ, 0xfc, !PT ;  /* 0x00000001cbcb0812 */ /* 0x000fe400078efcff */
[----:B------:R-:W-:-:S02]  /*25de0*/  LOP3.LUT P0, RZ, R200, 0x40000, RZ, 0xc0, !PT ;  /* 0x00040000c8ff7812 */ /* 0x000fc4000780c0ff */
[----:B------:R-:W-:Y:S02]  /*25df0*/  LOP3.LUT R200, R200, 0x7fffffff, RZ, 0xc0, !PT ;  /* 0x7fffffffc8c87812 */ /* 0x000fe400078ec0ff */
[----:B------:R-:W-:Y:S02]  /*25e00*/  SEL R230, RZ, 0x1, !P2 ;  /* 0x00000001ffe67807 */ /* 0x000fe40005000000 */
[----:B------:R-:W-:Y:S02]  /*25e10*/  FSETP.GT.AND P2, PT, R11, R176, PT ;  /* 0x000000b00b00720b */ /* 0x000fe40003f44000 */
[----:B------:R-:W-:Y:S01]  /*25e20*/  @P6 LOP3.LUT R200, R200, 0x80000000, RZ, 0xfc, !PT ;  /* 0x80000000c8c86812 */ /* 0x000fe200078efcff */
[----:B------:R-:W-:Y:S01]  /*25e30*/  IMAD.IADD R206, R206, 0x1, R230 ;  /* 0x00000001cece7824 */ /* 0x000fe200078e02e6 */
[----:B------:R-:W-:Y:S02]  /*25e40*/  SEL R221, R221, RZ, P2 ;  /* 0x000000ffdddd7207 */ /* 0x000fe40001000000 */
[----:B------:R-:W-:-:S02]  /*25e50*/  LOP3.LUT P6, RZ, R200, 0x100000, RZ, 0xc0, !PT ;  /* 0x00100000c8ff7812 */ /* 0x000fc400078cc0ff */
[----:B------:R-:W-:Y:S02]  /*25e60*/  FSETP.GT.AND P2, PT, R11, R252, !P2 ;  /* 0x000000fc0b00720b */ /* 0x000fe40005744000 */
[----:B------:R-:W-:Y:S02]  /*25e70*/  LOP3.LUT R200, R200, 0xefffffff, RZ, 0xc0, !PT ;  /* 0xefffffffc8c87812 */ /* 0x000fe400078ec0ff */
[----:B------:R-:W-:Y:S01]  /*25e80*/  I2FP.F32.S32 R252, UR6 ;  /* 0x0000000600fc7c45 */ /* 0x000fe20008201400 */
[----:B0-----:R-:W-:Y:S01]  /*25e90*/  UIADD3 UR6, UPT, UPT, UR7, 0x3d0, URZ ;  /* 0x000003d007067890 */ /* 0x001fe2000fffe0ff */
[----:B------:R-:W-:Y:S01]  /*25ea0*/  @P3 LOP3.LUT R200, R200, 0x10000000, RZ, 0xfc, !PT ;  /* 0x10000000c8c83812 */ /* 0x000fe200078efcff */
[----:B------:R-:W0:Y:S01]  /*25eb0*/  LDCU UR7, c[0x0][0x390] ;  /* 0x00007200ff0777ac */ /* 0x000e220008000800 */
[----:B------:R-:W-:Y:S02]  /*25ec0*/  LOP3.LUT P3, RZ, R188, 0x10, RZ, 0xc0, !PT ;  /* 0x00000010bcff7812 */ /* 0x000fe4000786c0ff */
[----:B------:R-:W-:-:S02]  /*25ed0*/  SEL R231, RZ, 0x1, !P4 ;  /* 0x00000001ffe77807 */ /* 0x000fc40006000000 */
[----:B------:R-:W-:Y:S02]  /*25ee0*/  FSETP.GT.AND P4, PT, R11, R170, PT ;  /* 0x000000aa0b00720b */ /* 0x000fe40003f84000 */
[----:B------:R-:W-:Y:S01]  /*25ef0*/  LOP3.LUT R200, R200, 0xdfffffff, RZ, 0xc0, !PT ;  /* 0xdfffffffc8c87812 */ /* 0x000fe200078ec0ff */
[----:B------:R-:W-:Y:S01]  /*25f00*/  IMAD.IADD R209, R209, 0x1, R231 ;  /* 0x00000001d1d17824 */ /* 0x000fe200078e02e7 */
[----:B------:R-:W-:Y:S02]  /*25f10*/  SEL R222, R222, RZ, P4 ;  /* 0x000000ffdede7207 */ /* 0x000fe40002000000 */
[----:B------:R-:W-:Y:S02]  /*25f20*/  FSETP.GT.AND P4, PT, R11, R252, !P4 ;  /* 0x000000fc0b00720b */ /* 0x000fe40006784000 */
[----:B------:R-:W-:Y:S02]  /*25f30*/  I2FP.F32.S32 R252, UR6 ;  /* 0x0000000600fc7c45 */ /* 0x000fe40008201400 */
[----:B------:R-:W-:-:S02]  /*25f40*/  @P3 LOP3.LUT R200, R200, 0x20000000, RZ, 0xfc, !PT ;  /* 0x20000000c8c83812 */ /* 0x000fc400078efcff */
[----:B------:R-:W-:Y:S01]  /*25f50*/  SEL R170, RZ, 0x1, !P1 ;  /* 0x00000001ffaa7807 */ /* 0x000fe20004800000 */
[----:B0-----:R-:W-:Y:S01]  /*25f60*/  UIADD3 UR6, UPT, UPT, UR7, 0x3d8, URZ ;  /* 0x000003d807067890 */ /* 0x001fe2000fffe0ff */
[----:B------:R-:W-:Y:S01]  /*25f70*/  LOP3.LUT P3, RZ, R200, 0x1000000, RZ, 0xc0, !PT ;  /* 0x01000000c8ff7812 */ /* 0x000fe2000786c0ff */
[----:B------:R-:W0:Y:S01]  /*25f80*/  LDCU UR7, c[0x0][0x390] ;  /* 0x00007200ff0777ac */ /* 0x000e220008000800 */
[----:B------:R-:W-:Y:S01]  /*25f90*/  LOP3.LUT P1, RZ, R203, 0x2, RZ, 0xc0, !PT ;  /* 0x00000002cbff7812 */ /* 0x000fe2000782c0ff */
[----:B------:R-:W-:Y:S01]  /*25fa0*/  IMAD.IADD R170, R210, 0x1, R170 ;  /* 0x00000001d2aa7824 */ /* 0x000fe200078e02aa */
[----:B------:R-:W-:Y:S02]  /*25fb0*/  LOP3.LUT R200, R200, 0xbfffffff, RZ, 0xc0, !PT ;  /* 0xbfffffffc8c87812 */ /* 0x000fe400078ec0ff */
[----:B------:R-:W-:Y:S02]  /*25fc0*/  SEL R232, RZ, 0x1, !P1 ;  /* 0x00000001ffe87807 */ /* 0x000fe40004800000 */
[----:B------:R-:W-:-:S02]  /*25fd0*/  FSETP.GT.AND P1, PT, R11, R166, PT ;  /* 0x000000a60b00720b */ /* 0x000fc40003f24000 */
[----:B------:R-:W-:Y:S01]  /*25fe0*/  SEL R166, RZ, 0x1, !P0 ;  /* 0x00000001ffa67807 */ /* 0x000fe20004000000 */
[----:B------:R-:W-:Y:S01]  /*25ff0*/  IMAD.IADD R204, R204, 0x1, R232 ;  /* 0x00000001cccc7824 */ /* 0x000fe200078e02e8 */
[----:B------:R-:W-:Y:S02]  /*26000*/  LOP3.LUT P0, RZ, R203, 0x1, RZ, 0xc0, !PT ;  /* 0x00000001cbff7812 */ /* 0x000fe4000780c0ff */
[----:B------:R-:W-:Y:S01]  /*26010*/  @P3 LOP3.LUT R200, R200, 0x40000000, RZ, 0xfc, !PT ;  /* 0x40000000c8c83812 */ /* 0x000fe200078efcff */
[----:B------:R-:W-:Y:S01]  /*26020*/  IMAD.IADD R166, R211, 0x1, R166 ;  /* 0x00000001d3a67824 */ /* 0x000fe200078e02a6 */
[----:B------:R-:W-:Y:S02]  /*26030*/  SEL R223, R223, RZ, P1 ;  /* 0x000000ffdfdf7207 */ /* 0x000fe40000800000 */
[----:B------:R-:W-:Y:S02]  /*26040*/  SEL R203, RZ, 0x1, !P0 ;  /* 0x00000001ffcb7807 */ /* 0x000fe40004000000 */
[----:B------:R-:W-:-:S02]  /*26050*/  FSETP.GT.AND P1, PT, R11, R252, !P1 ;  /* 0x000000fc0b00720b */ /* 0x000fc40004f24000 */
[----:B------:R-:W-:Y:S01]  /*26060*/  FSETP.GT.AND P0, PT, R11, R161, PT ;  /* 0x000000a10b00720b */ /* 0x000fe20003f04000 */
[----:B------:R-:W-:Y:S01]  /*26070*/  IMAD.IADD R202, R202, 0x1, R203 ;  /* 0x00000001caca7824 */ /* 0x000fe200078e02cb */
[----:B------:R-:W-:Y:S01]  /*26080*/  I2FP.F32.S32 R252, UR6 ;  /* 0x0000000600fc7c45 */ /* 0x000fe20008201400 */
[----:B0-----:R-:W-:Y:S01]  /*26090*/  UIADD3 UR6, UPT, UPT, UR7, 0x3e0, URZ ;  /* 0x000003e007067890 */ /* 0x001fe2000fffe0ff */
[----:B------:R-:W-:Y:S01]  /*260a0*/  SEL R161, RZ, 0x1, !P6 ;  /* 0x00000001ffa17807 */ /* 0x000fe20007000000 */
[----:B------:R-:W0:Y:S01]  /*260b0*/  LDCU UR7, c[0x0][0x390] ;  /* 0x00007200ff0777ac */ /* 0x000e220008000800 */
[----:B------:R-:W-:Y:S02]  /*260c0*/  LOP3.LUT P6, RZ, R200, 0x80000000, RZ, 0xc0, !PT ;  /* 0x80000000c8ff7812 */ /* 0x000fe400078cc0ff */
[----:B------:R-:W-:Y:S01]  /*260d0*/  SEL R224, R224, RZ, P0 ;  /* 0x000000ffe0e07207 */ /* 0x000fe20000000000 */
[----:B------:R-:W-:Y:S01]  /*260e0*/  IMAD.IADD R161, R212, 0x1, R161 ;  /* 0x00000001d4a17824 */ /* 0x000fe200078e02a1 */
[----:B------:R-:W-:-:S02]  /*260f0*/  SEL R233, RZ, 0x1, !P6 ;  /* 0x00000001ffe97807 */ /* 0x000fc40007000000 */
[C---:B------:R-:W-:Y:S02]  /*26100*/  FSETP.GT.AND P0, PT, R11.reuse, R252, !P0 ;  /* 0x000000fc0b00720b */ /* 0x040fe40004704000 */
[----:B------:R-:W-:Y:S01]  /*26110*/  FSETP.GT.AND P6, PT, R11, R171, PT ;  /* 0x000000ab0b00720b */ /* 0x000fe20003fc4000 */
[----:B------:R-:W-:Y:S01]  /*26120*/  IMAD.IADD R213, R213, 0x1, R233 ;  /* 0x00000001d5d57824 */ /* 0x000fe200078e02e9 */
[----:B------:R-:W-:Y:S02]  /*26130*/  I2FP.F32.S32 R252, UR6 ;  /* 0x0000000600fc7c45 */ /* 0x000fe40008201400 */
[----:B------:R-:W-:Y:S02]  /*26140*/  SEL R225, R225, RZ, P6 ;  /* 0x000000ffe1e17207 */ /* 0x000fe40003000000 */
[----:B------:R-:W-:Y:S02]  /*26150*/  FSETP.GT.AND P6, PT, R11, R252, !P6 ;  /* 0x000000fc0b00720b */ /* 0x000fe400077c4000 */
[----:B------:R-:W-:Y:S01]  /*26160*/  SEL R176, RZ, 0x1, !P5 ;  /* 0x00000001ffb07807 */ /* 0x000fe20006800000 */
[----:B0-----:R-:W-:Y:S01]  /*26170*/  UIADD3 UR6, UPT, UPT, UR7, 0x3e8, URZ ;  /* 0x000003e807067890 */ /* 0x001fe2000fffe0ff */
[C---:B------:R-:W-:Y:S01]  /*26180*/  LOP3.LUT P5, RZ, R188.reuse, 0x80, RZ, 0xc0, !PT ;  /* 0x00000080bcff7812 */ /* 0x040fe200078ac0ff */
[----:B------:R-:W0:Y:S01]  /*26190*/  LDCU UR7, c[0x0][0x390] ;  /* 0x00007200ff0777ac */ /* 0x000e220008000800 */
[----:B------:R-:W-:Y:S01]  /*261a0*/  LOP3.LUT R188, R188, 0xfffffff7, RZ, 0xc0, !PT ;  /* 0xfffffff7bcbc7812 */ /* 0x000fe200078ec0ff */
[----:B------:R-:W-:Y:S01]  /*261b0*/  IMAD.IADD R176, R208, 0x1, R176 ;  /* 0x00000001d0b07824 */ /* 0x000fe200078e02b0 */
[----:B------:R-:W-:-:S02]  /*261c0*/  LOP3.LUT P3, RZ, R200, 0x400000, RZ, 0xc0, !PT ;  /* 0x00400000c8ff7812 */ /* 0x000fc4000786c0ff */
[----:B------:R-:W-:Y:S02]  /*261d0*/  I2FP.F32.S32 R252, UR6 ;  /* 0x0000000600fc7c45 */ /* 0x000fe40008201400 */
[----:B------:R-:W-:Y:S02]  /*261e0*/  SEL R171, RZ, 0x1, !P3 ;  /* 0x00000001ffab7807 */ /* 0x000fe40005800000 */
[----:B------:R-:W-:Y:S02]  /*261f0*/  @P6 LOP3.LUT R188, R188, 0x8, RZ, 0xfc, !PT ;  /* 0x00000008bcbc6812 */ /* 0x000fe400078efcff */
[----:B------:R-:W-:Y:S01]  /*26200*/  LOP3.LUT P6, RZ, R200, 0x800000, RZ, 0xc0, !PT ;  /* 0x00800000c8ff7812 */ /* 0x000fe200078cc0ff */
[----:B------:R-:W-:Y:S01]  /*26210*/  IMAD.IADD R171, R201, 0x1, R171 ;  /* 0x00000001c9ab7824 */ /* 0x000fe200078e02ab */
[----:B------:R-:W-:Y:S02]  /*26220*/  LOP3.LUT R188, R188, 0xfffffffb, RZ, 0xc0, !PT ;  /* 0xfffffffbbcbc7812 */ /* 0x000fe400078ec0ff */
[----:B------:R-:W-:-:S02]  /*26230*/  SEL R234, RZ, 0x1, !P6 ;  /* 0x00000001ffea7807 */ /* 0x000fc40007000000 */
[C---:B------:R-:W-:Y:S01]  /*26240*/  FSETP.GT.AND P6, PT, R11.reuse, R152, PT ;  /* 0x000000980b00720b */ /* 0x040fe20003fc4000 */
[----:B0-----:R-:W-:Y:S01]  /*26250*/  UIADD3 UR6, UPT, UPT, UR7, 0x3f0, URZ ;  /* 0x000003f007067890 */ /* 0x001fe2000fffe0ff */
[----:B------:R-:W-:Y:S01]  /*26260*/  LOP3.LUT P3, RZ, R200, 0x40000000, RZ, 0xc0, !PT ;  /* 0x40000000c8ff7812 */ /* 0x000fe2000786c0ff */
[----:B------:R-:W0:Y:S01]  /*26270*/  LDCU UR7, c[0x0][0x390] ;  /* 0x00007200ff0777ac */ /* 0x000e220008000800 */
[----:B------:R-:W-:Y:S01]  /*26280*/  SEL R226, R226, RZ, P6 ;  /* 0x000000ffe2e27207 */ /* 0x000fe20003000000 */
[----:B------:R-:W-:Y:S01]  /*26290*/  IMAD.IADD R214, R214, 0x1, R234 ;  /* 0x00000001d6d67824 */ /* 0x000fe200078e02ea */
[----:B------:R-:W-:Y:S02]  /*262a0*/  FSETP.GT.AND P6, PT, R11, R252, !P6 ;  /* 0x000000fc0b00720b */ /* 0x000fe400077c4000 */
[----:B------:R-:W-:Y:S02]  /*262b0*/  I2FP.F32.S32 R252, UR6 ;  /* 0x0000000600fc7c45 */ /* 0x000fe40008201400 */
[----:B------:R-:W-:-:S02]  /*262c0*/  SEL R152, RZ, 0x1, !P3 ;  /* 0x00000001ff987807 */ /* 0x000fc40005800000 */
[----:B------:R-:W-:Y:S02]  /*262d0*/  LOP3.LUT P3, RZ, R200, 0x20000000, RZ, 0xc0, !PT ;  /* 0x20000000c8ff7812 */ /* 0x000fe4000786c0ff */
[----:B------:R-:W-:Y:S01]  /*262e0*/  SEL R239, RZ, 0x1, !P2 ;  /* 0x00000001ffef7807 */ /* 0x000fe20005000000 */
[----:B------:R-:W-:-:S04]  /*262f0*/  IMAD.IADD R152, R215, 0x1, R152 ;  /* 0x00000001d7987824 */ /* 0x000fc800078e0298 */
[----:B------:R-:W-:Y:S01]  /*26300*/  @P6 LOP3.LUT R188, R188, 0x4, RZ, 0xfc, !PT ;  /* 0x00000004bcbc6812 */ /* 0x000fe200078efcff */
[----:B------:R-:W-:Y:S01]  /*26310*/  IMAD.IADD R221, R221, 0x1, R239 ;  /* 0x00000001dddd7824 */ /* 0x000fe200078e02ef */
[----:B0-----:R-:W-:Y:S02]  /*26320*/  UIADD3 UR6, UPT, UPT, UR7, 0x3f8, URZ ;  /* 0x000003f807067890 */ /* 0x001fe4000fffe0ff */
[C---:B------:R-:W-:Y:S01]  /*26330*/  LOP3.LUT P6, RZ, R188.reuse, 0x2, RZ, 0xc0, !PT ;  /* 0x00000002bcff7812 */ /* 0x040fe200078cc0ff */
[----:B------:R-:W0:Y:S01]  /*26340*/  LDCU UR7, c[0x0][0x390] ;  /* 0x00007200ff0777ac */ /* 0x000e220008000800 */
[----:B------:R-:W-:Y:S02]  /*26350*/  LOP3.LUT R188, R188, 0xfffffffe, RZ, 0xc0, !PT ;  /* 0xfffffffebcbc7812 */ /* 0x000fe400078ec0ff */
[----:B------:R-:W-:Y:S02]  /*26360*/  SEL R235, RZ, 0x1, !P6 ;  /* 0x00000001ffeb7807 */ /* 0x000fe40007000000 */
[----:B------:R-:W-:-:S02]  /*26370*/  FSETP.GT.AND P6, PT, R11, R147, PT ;  /* 0x000000930b00720b */ /* 0x000fc40003fc4000 */
[----:B------:R-:W-:Y:S01]  /*26380*/  SEL R147, RZ, 0x1, !P3 ;  /* 0x00000001ff937807 */ /* 0x000fe20005800000 */
[----:B------:R-:W-:Y:S01]  /*26390*/  IMAD.IADD R199, R199, 0x1, R235 ;  /* 0x00000001c7c77824 */ /* 0x000fe200078e02eb */
[----:B------:R-:W-:Y:S02]  /*263a0*/  SEL R227, R227, RZ, P6 ;  /* 0x000000ffe3e37207 */ /* 0x000fe40003000000 */
[----:B------:R-:W-:Y:S01]  /*263b0*/  FSETP.GT.AND P6, PT, R11, R252, !P6 ;  /* 0x000000fc0b00720b */ /* 0x000fe200077c4000 */
[----:B------:R-:W-:Y:S01]  /*263c0*/  IMAD.IADD R147, R217, 0x1, R147 ;  /* 0x00000001d9937824 */ /* 0x000fe200078e0293 */
[----:B------:R-:W-:Y:S02]  /*263d0*/  I2FP.F32.S32 R252, UR6 ;  /* 0x0000000600fc7c45 */ /* 0x000fe40008201400 */
[----:B------:R-:W-:Y:S01]  /*263e0*/  LOP3.LUT P3, RZ, R200, 0x10000000, RZ, 0xc0, !PT ;  /* 0x10000000c8ff7812 */ /* 0x000fe2000786c0ff */
[----:B0-----:R-:W-:-:S03]  /*263f0*/  UIADD3 UR6, UPT, UPT, UR7, 0xd0, URZ ;  /* 0x000000d007067890 */ /* 0x001fc6000fffe0ff */
[----:B------:R-:W-:Y:S01]  /*26400*/  SEL R238, RZ, 0x1, !P3 ;  /* 0x00000001ffee7807 */ /* 0x000fe20005800000 */
[----:B------:R-:W0:Y:S01]  /*26410*/  LDCU UR7, c[0x0][0x390] ;  /* 0x00007200ff0777ac */ /* 0x000e220008000800 */
[C---:B------:R-:W-:Y:S02]  /*26420*/  FSETP.GT.AND P3, PT, R11.reuse, R148, PT ;  /* 0x000000940b00720b */ /* 0x040fe40003f64000 */
[----:B------:R-:W-:Y:S01]  /*26430*/  SEL R148, RZ, 0x1, !P4 ;  /* 0x00000001ff947807 */ /* 0x000fe20006000000 */
[----:B------:R-:W-:Y:S01]  /*26440*/  IMAD.IADD R220, R220, 0x1, R238 ;  /* 0x00000001dcdc7824 */ /* 0x000fe200078e02ee */
[----:B------:R-:W-:Y:S02]  /*26450*/  @P6 LOP3.LUT R188, R188, 0x1, RZ, 0xfc, !PT ;  /* 0x00000001bcbc6812 */ /* 0x000fe400078efcff */
[----:B------:R-:W-:Y:S01]  /*26460*/  FSETP.GT.AND P4, PT, R11, R21, !P3 ;  /* 0x000000150b00720b */ /* 0x000fe20005f84000 */
[----:B------:R-:W-:Y:S01]  /*26470*/  IMAD.IADD R148, R222, 0x1, R148 ;  /* 0x00000001de947824 */ /* 0x000fe200078e0294 */
[----:B------:R-:W-:-:S02]  /*26480*/  LOP3.LUT P6, RZ, R188, 0x40, RZ, 0xc0, !PT ;  /* 0x00000040bcff7812 */ /* 0x000fc400078cc0ff */
[----:B------:R-:W-:Y:S02]  /*26490*/  LOP3.LUT R188, R188, 0xfffffffd, RZ, 0xc0, !PT ;  /* 0xfffffffdbcbc7812 */ /* 0x000fe400078ec0ff */
[----:B------:R-:W-:Y:S02]  /*264a0*/  SEL R236, RZ, 0x1, !P6 ;  /* 0x00000001ffec7807 */ /* 0x000fe40007000000 */
[C---:B------:R-:W-:Y:S02]  /*264b0*/  FSETP.GT.AND P6, PT, R11.reuse, R143, PT ;  /* 0x0000008f0b00720b */ /* 0x040fe40003fc4000 */
[----:B------:R-:W-:Y:S01]  /*264c0*/  SEL R143, RZ, 0x1, !P5 ;  /* 0x00000001ff8f7807 */ /* 0x000fe20006800000 */
[----:B------:R-:W-:Y:S01]  /*264d0*/  IMAD.IADD R216, R216, 0x1, R236 ;  /* 0x00000001d8d87824 */ /* 0x000fe200078e02ec */
[----:B------:R-:W-:Y:S02]  /*264e0*/  SEL R228, R228, RZ, P6 ;  /* 0x000000ffe4e47207 */ /* 0x000fe40003000000 */
[----:B------:R-:W-:Y:S01]  /*264f0*/  FSETP.GT.AND P6, PT, R11, R252, !P6 ;  /* 0x000000fc0b00720b */ /* 0x000fe200077c4000 */
[----:B------:R-:W-:Y:S01]  /*26500*/  IMAD.IADD R143, R158, 0x1, R143 ;  /* 0x000000019e8f7824 */ /* 0x000fe200078e028f */
[----:B------:R-:W-:Y:S01]  /*26510*/  I2FP.F32.S32 R252, UR6 ;  /* 0x0000000600fc7c45 */ /* 0x000fe20008201400 */
[----:B0-----:R-:W-:Y:S01]  /*26520*/  UIADD3 UR6, UPT, UPT, UR7, 0x316, URZ ;  /* 0x0000031607067890 */ /* 0x001fe2000fffe0ff */
[C---:B------:R-:W-:Y:S01]  /*26530*/  LOP3.LUT P5, RZ, R200.reuse, 0x8000000, RZ, 0xc0, !PT ;  /* 0x08000000c8ff7812 */ /* 0x040fe200078ac0ff */
[----:B------:R-:W0:Y:S01]  /*26540*/  LDCU UR7, c[0x0][0x390] ;  /* 0x00007200ff0777ac */ /* 0x000e220008000800 */
[----:B------:R-:W-:-:S02]  /*26550*/  LOP3.LUT R200, R200, 0xfbffffff, RZ, 0xc0, !PT ;  /* 0xfbffffffc8c87812 */ /* 0x000fc400078ec0ff */
[----:B------:R-:W-:Y:S02]  /*26560*/  SEL R21, RZ, 0x1, !P1 ;  /* 0x00000001ff157807 */ /* 0x000fe40004800000 */
[----:B------:R-:W-:-:S03]  /*26570*/  SEL R242, RZ, 0x1, !P4 ;  /* 0x00000001fff27807 */ /* 0x000fc60006000000 */
[----:B------:R-:W-:Y:S01]  /*26580*/  @P6 LOP3.LUT R188, R188, 0x2, RZ, 0xfc, !PT ;  /* 0x00000002bcbc6812 */ /* 0x000fe200078efcff */
[----:B------:R-:W-:-:S03]  /*26590*/  IMAD.IADD R21, R223, 0x1, R21 ;  /* 0x00000001df157824 */ /* 0x000fc600078e0215 */
[----:B------:R-:W-:-:S04]  /*265a0*/  LOP3.LUT P6, RZ, R188, 0x20, RZ, 0xc0, !PT ;  /* 0x00000020bcff7812 */ /* 0x000fc800078cc0ff */
        /* <DEDUP_REMOVED lines=9> */
[----:B------:R-:W-:Y:S01]  /*26640*/  LOP3.LUT P5, RZ, R188, 0x4, RZ, 0xc0, !PT ;  /* 0x00000004bcff7812 */ /* 0x000fe200078ac0ff */
[----:B------:R-:W0:Y:S01]  /*26650*/  LDCU UR7, c[0x0][0x390] ;  /* 0x00007200ff0777ac */ /* 0x000e220008000800 */
[----:B------:R-:W-:-:S03]  /*26660*/  FSETP.GT.AND P2, PT, R11, R252, PT ;  /* 0x000000fc0b00720b */ /* 0x000fc60003f44000 */
[----:B------:R-:W-:-:S04]  /*26670*/  I2FP.F32.S32 R252, UR6 ;  /* 0x0000000600fc7c45 */ /* 0x000fc80008201400 */
[----:B------:R-:W-:Y:S02]  /*26680*/  @P6 LOP3.LUT R200, R200, 0x4000000, RZ, 0xfc, !PT ;  /* 0x04000000c8c86812 */ /* 0x000fe400078efcff */
[C---:B------:R-:W-:Y:S02]  /*26690*/  LOP3.LUT P6, RZ, R188.reuse, 0x2, RZ, 0xc0, !PT ;  /* 0x00000002bcff7812 */ /* 0x040fe400078cc0ff */
[----:B------:R-:W-:Y:S02]  /*266a0*/  LOP3.LUT R188, R188, 0xffffffef, RZ, 0xc0, !PT ;  /* 0xffffffefbcbc7812 */ /* 0x000fe400078ec0ff */
[----:B------:R-:W-:Y:S02]  /*266b0*/  LOP3.LUT R200, R200, 0xfdffffff, RZ, 0xc0, !PT ;  /* 0xfdffffffc8c87812 */ /* 0x000fe400078ec0ff */
[----:B------:R-:W-:Y:S02]  /*266c0*/  @P2 LOP3.LUT R188, R188, 0x10, RZ, 0xfc, !PT ;  /* 0x00000010bcbc2812 */ /* 0x000fe400078efcff */
[----:B------:R-:W-:Y:S01]  /*266d0*/  FSETP.GT.AND P2, PT, R11, R72, PT ;  /* 0x000000480b00720b */ /* 0x000fe20003f44000 */
[----:B0-----:R-:W-:Y:S01]  /*266e0*/  UIADD3 UR6, UPT, UPT, UR7, 0x335, URZ ;  /* 0x0000033507067890 */ /* 0x001fe2000fffe0ff */
[----:B------:R-:W-:Y:S01]  /*266f0*/  SEL R72, RZ, 0x1, !P0 ;  /* 0x00000001ff487807 */ /* 0x000fe20004000000 */
[----:B------:R-:W0:Y:S01]  /*26700*/  LDCU UR7, c[0x0][0x390] ;  /* 0x00007200ff0777ac */ /* 0x000e220008000800 */
[----:B------:R-:W-:-:S02]  /*26710*/  LOP3.LUT P0, RZ, R188, 0x8, RZ, 0xc0, !PT ;  /* 0x00000008bcff7812 */ /* 0x000fc4000780c0ff */
[C---:B------:R-:W-:Y:S01]  /*26720*/  FSETP.GT.AND P1, PT, R11.reuse, R42, !P2 ;  /* 0x0000002a0b00720b */ /* 0x040fe20005724000 */
[----:B------:R-:W-:Y:S01]  /*26730*/  IMAD.IADD R72, R224, 0x1, R72 ;  /* 0x00000001e0487824 */ /* 0x000fe200078e0248 */
[----:B------:R-:W-:Y:S02]  /*26740*/  SEL R42, RZ, 0x1, !P0 ;  /* 0x00000001ff2a7807 */ /* 0x000fe40004000000 */
[----:B------:R-:W-:Y:S02]  /*26750*/  FSETP.GT.AND P0, PT, R11, R26, PT ;  /* 0x0000001a0b00720b */ /* 0x000fe40003f04000 */
[----:B------:R-:W-:Y:S01]  /*26760*/  SEL R26, RZ, 0x1, !P5 ;  /* 0x00000001ff1a7807 */ /* 0x000fe20006800000 */
[----:B------:R-:W-:Y:S01]  /*26770*/  IMAD.IADD R42, R225, 0x1, R42 ;  /* 0x00000001e12a7824 */ /* 0x000fe200078e022a */
[----:B------:R-:W-:Y:S02]  /*26780*/  @P2 LOP3.LUT R200, R200, 0x2000000, RZ, 0xfc, !PT ;  /* 0x02000000c8c82812 */ /* 0x000fe400078efcff */
[----:B------:R-:W-:Y:S01]  /*26790*/  LOP3.LUT P2, RZ, R188, 0x1, RZ, 0xc0, !PT ;  /* 0x00000001bcff7812 */ /* 0x000fe2000784c0ff */
[----:B------:R-:W-:Y:S01]  /*267a0*/  IMAD.IADD R226, R226, 0x1, R26 ;  /* 0x00000001e2e27824 */ /* 0x000fe200078e021a */
[----:B------:R-:W-:-:S02]  /*267b0*/  FSETP.GT.AND P5, PT, R11, R134, !P0 ;  /* 0x000000860b00720b */ /* 0x000fc400047a4000 */
[----:B------:R-:W-:Y:S02]  /*267c0*/  SEL R241, RZ, 0x1, !P2 ;  /* 0x00000001fff17807 */ /* 0x000fe40005000000 */
[----:B------:R-:W-:Y:S02]  /*267d0*/  FSETP.GT.AND P2, PT, R11, R252, PT ;  /* 0x000000fc0b00720b */ /* 0x000fe40003f44000 */
[----:B------:R-:W-:Y:S01]  /*267e0*/  SEL R134, RZ, 0x1, !P6 ;  /* 0x00000001ff867807 */ /* 0x000fe20007000000 */
[----:B------:R-:W-:Y:S01]  /*267f0*/  IMAD.IADD R227, R227, 0x1, R241 ;  /* 0x00000001e3e37824 */ /* 0x000fe200078e02f1 */
[----:B------:R-:W-:Y:S02]  /*26800*/  LOP3.LUT P6, RZ, R200, 0x4000000, RZ, 0xc0, !PT ;  /* 0x04000000c8ff7812 */ /* 0x000fe400078cc0ff */
[----:B------:R-:W-:Y:S01]  /*26810*/  I2FP.F32.S32 R252, UR6 ;  /* 0x0000000600fc7c45 */ /* 0x000fe20008201400 */
[----:B0-----:R-:W-:Y:S01]  /*26820*/  UIADD3 UR6, UPT, UPT, UR7, 0x334, URZ ;  /* 0x0000033407067890 */ /* 0x001fe2000fffe0ff */
[----:B------:R-:W-:Y:S01]  /*26830*/  SEL R240, RZ, 0x1, !P6 ;  /* 0x00000001fff07807 */ /* 0x000fe20007000000 */
[----:B------:R-:W0:Y:S01]  /*26840*/  LDCU UR7, c[0x0][0x390] ;  /* 0x00007200ff0777ac */ /* 0x000e220008000800 */
[----:B------:R-:W-:Y:S01]  /*26850*/  FSETP.GT.AND P6, PT, R11, R252, PT ;  /* 0x000000fc0b00720b */ /* 0x000fe20003fc4000 */
[----:B------:R-:W-:Y:S01]  /*26860*/  IMAD.IADD R134, R228, 0x1, R134 ;  /* 0x00000001e4867824 */ /* 0x000fe200078e0286 */
[----:B------:R-:W-:Y:S01]  /*26870*/  LOP3.LUT R188, R188, 0xfffffffe, RZ, 0xc0, !PT ;  /* 0xfffffffebcbc7812 */ /* 0x000fe200078ec0ff */
[----:B------:R-:W-:Y:S01]  /*26880*/  IMAD.IADD R140, R140, 0x1, R240 ;  /* 0x000000018c8c7824 */ /* 0x000fe200078e02f0 */
[----:B------:R-:W-:-:S02]  /*26890*/  I2FP.F32.S32 R252, UR6 ;  /* 0x0000000600fc7c45 */ /* 0x000fc40008201400 */
[----:B------:R-:W-:Y:S02]  /*268a0*/  @P2 LOP3.LUT R188, R188, 0x1, RZ, 0xfc, !PT ;  /* 0x00000001bcbc2812 */ /* 0x000fe400078efcff */
[----:B------:R-:W-:Y:S02]  /*268b0*/  SEL R243, RZ, 0x1, !P1 ;  /* 0x00000001fff37807 */ /* 0x000fe40004800000 */
[----:B------:R-:W-:Y:S02]  /*268c0*/  LOP3.LUT R188, R188, 0xfffffffb, RZ, 0xc0, !PT ;  /* 0xfffffffbbcbc7812 */ /* 0x000fe400078ec0ff */
[C---:B------:R-:W-:Y:S02]  /*268d0*/  FSETP.GT.AND P1, PT, R11.reuse, R197, PT ;  /* 0x000000c50b00720b */ /* 0x040fe40003f24000 */
[C---:B------:R-:W-:Y:S02]  /*268e0*/  FSETP.GT.AND P4, PT, R11.reuse, R252, !P6 ;  /* 0x000000fc0b00720b */ /* 0x040fe40007784000 */
[----:B------:R-:W-:Y:S01]  /*268f0*/  SEL R197, RZ, 0x1, !P5 ;  /* 0x00000001ffc57807 */ /* 0x000fe20006800000 */
[----:B0-----:R-:W-:Y:S01]  /*26900*/  UIADD3 UR6, UPT, UPT, UR7, 0x31e, URZ ;  /* 0x0000031e07067890 */ /* 0x001fe2000fffe0ff */
[----:B------:R-:W-:Y:S01]  /*26910*/  @P6 LOP3.LUT R188, R188, 0x4, RZ, 0xfc, !PT ;  /* 0x00000004bcbc6812 */ /* 0x000fe200078efcff */
[----:B------:R-:W0:Y:S01]  /*26920*/  LDCU UR7, c[0x0][0x390] ;  /* 0x00007200ff0777ac */ /* 0x000e220008000800 */
[----:B------:R-:W-:-:S02]  /*26930*/  FSETP.GT.AND P5, PT, R11, R191, PT ;  /* 0x000000bf0b00720b */ /* 0x000fc40003fa4000 */
[C---:B------:R-:W-:Y:S02]  /*26940*/  FSETP.GT.AND P6, PT, R11.reuse, R194, !P1 ;  /* 0x000000c20b00720b */ /* 0x040fe40004fc4000 */
[----:B------:R-:W-:Y:S02]  /*26950*/  SEL R191, RZ, 0x1, !P4 ;  /* 0x00000001ffbf7807 */ /* 0x000fe40006000000 */
[----:B------:R-:W-:Y:S02]  /*26960*/  FSETP.GT.AND P4, PT, R11, R187, !P5 ;  /* 0x000000bb0b00720b */ /* 0x000fe40006f84000 */
[----:B------:R-:W-:Y:S02]  /*26970*/  SEL R187, RZ, 0x1, !P6 ;  /* 0x00000001ffbb7807 */ /* 0x000fe40007000000 */
[----:B------:R-:W-:Y:S02]  /*26980*/  LOP3.LUT P6, RZ, R188, 0x10, RZ, 0xc0, !PT ;  /* 0x00000010bcff7812 */ /* 0x000fe400078cc0ff */
[----:B------:R-:W-:-:S02]  /*26990*/  I2FP.F32.S32 R252, UR6 ;  /* 0x0000000600fc7c45 */ /* 0x000fc40008201400 */
[----:B------:R-:W-:Y:S02]  /*269a0*/  SEL R244, R130, 0x6, P6 ;  /* 0x0000000682f47807 */ /* 0x000fe40003000000 */
[C---:B------:R-:W-:Y:S01]  /*269b0*/  FSETP.GT.AND P2, PT, R11.reuse, R251, !P2 ;  /* 0x000000fb0b00720b */ /* 0x040fe20005744000 */
[----:B0-----:R-:W-:Y:S01]  /*269c0*/  UIADD3 UR6, UPT, UPT, UR7, 0x36c, URZ ;  /* 0x0000036c07067890 */ /* 0x001fe2000fffe0ff */
[----:B------:R-:W-:Y:S01]  /*269d0*/  SEL R244, R244, 0x4, P3 ;  /* 0x00000004f4f47807 */ /* 0x000fe20001800000 */
[----:B------:R-:W0:Y:S01]  /*269e0*/  LDCU UR7, c[0x0][0x390] ;  /* 0x00007200ff0777ac */ /* 0x000e220008000800 */
[----:B------:R-:W-:Y:S02]  /*269f0*/  FSETP.GT.AND P3, PT, R11, R245, PT ;  /* 0x000000f50b00720b */ /* 0x000fe40003f64000 */
[----:B------:R-:W-:Y:S02]  /*26a00*/  SEL R194, RZ, 0x1, !P2 ;  /* 0x00000001ffc27807 */ /* 0x000fe40005000000 */
[----:B------:R-:W-:-:S02]  /*26a10*/  LOP3.LUT P2, RZ, R200, 0x2000000, RZ, 0xc0, !PT ;  /* 0x02000000c8ff7812 */ /* 0x000fc4000784c0ff */
[----:B------:R-:W-:Y:S02]  /*26a20*/  SEL R200, RZ, 0x1, !P4 ;  /* 0x00000001ffc87807 */ /* 0x000fe40006000000 */
[----:B------:R-:W-:Y:S02]  /*26a30*/  LOP3.LUT P6, RZ, R188, 0x1, RZ, 0xc0, !PT ;  /* 0x00000001bcff7812 */ /* 0x000fe400078cc0ff */
[----:B------:R-:W-:Y:S01]  /*26a40*/  I2FP.F32.S32 R251, UR8 ;  /* 0x0000000800fb7c45 */ /* 0x000fe20008201400 */
[----:B-1----:R-:W-:Y:S02]  /*26a50*/  UIADD3 UR8, UPT, UPT, UR9, 0x3a5, URZ ;  /* 0x000003a509087890 */ /* 0x002fe4000fffe0ff */
[----:B------:R-:W-:Y:S01]  /*26a60*/  @P3 IMAD.IADD R46, R242, 0x1, R244 ;  /* 0x00000001f22e3824 */ /* 0x000fe200078e02f4 */
[----:B------:R-:W-:Y:S01]  /*26a70*/  FSETP.GT.AND P3, PT, R11, R252, PT ;  /* 0x000000fc0b00720b */ /* 0x000fe20003f64000 */
[----:B------:R-:W1:Y:S01]  /*26a80*/  LDCU UR9, c[0x0][0x38c] ;  /* 0x00007180ff0977ac */ /* 0x000e620008000800 */
[----:B------:R-:W-:-:S02]  /*26a90*/  I2FP.F32.S32 R252, UR6 ;  /* 0x0000000600fc7c45 */ /* 0x000fc40008201400 */
[----:B------:R-:W-:Y:S01]  /*26aa0*/  SEL R242, R130, 0x6, P3 ;  /* 0x0000000682f27807 */ /* 0x000fe20001800000 */
[----:B0-----:R-:W-:Y:S01]  /*26ab0*/  UIADD3 UR6, UPT, UPT, UR7, 0x3a4, URZ ;  /* 0x000003a407067890 */ /* 0x001fe2000fffe0ff */
[C---:B------:R-:W-:Y:S01]  /*26ac0*/  FSETP.GT.AND P3, PT, R11.reuse, R80, PT ;  /* 0x000000500b00720b */ /* 0x040fe20003f64000 */
[----:B------:R-:W0:Y:S01]  /*26ad0*/  LDCU UR7, c[0x0][0x390] ;  /* 0x00007200ff0777ac */ /* 0x000e220008000800 */
[----:B------:R-:W-:Y:S02]  /*26ae0*/  SEL R242, R242, 0x4, P2 ;  /* 0x00000004f2f27807 */ /* 0x000fe40001000000 */
[----:B------:R-:W-:Y:S02]  /*26af0*/  FSETP.GT.AND P4, PT, R11, R198, !P3 ;  /* 0x000000c60b00720b */ /* 0x000fe40005f84000 */
[----:B------:R-:W-:Y:S01]  /*26b00*/  I2FP.F32.S32 R198, UR5 ;  /* 0x0000000500c67c45 */ /* 0x000fe20008201400 */
[----:B------:R-:W-:Y:S01]  /*26b10*/  UIADD3 UR5, UPT, UPT, UR4, 0x323, URZ ;  /* 0x0000032304057890 */ /* 0x000fe2000fffe0ff */
[----:B------:R-:W-:-:S02]  /*26b20*/  SEL R80, RZ, 0x1, !P4 ;  /* 0x00000001ff507807 */ /* 0x000fc40006000000 */
[C---:B------:R-:W-:Y:S02]  /*26b30*/  FSETP.GT.AND P2, PT, R11.reuse, R198, PT ;  /* 0x000000c60b00720b */ /* 0x040fe40003f44000 */
[----:B------:R-:W-:-:S11]  /*26b40*/  FSETP.GT.AND P4, PT, R11, R30, PT ;  /* 0x0000001e0b00720b */ /* 0x000fd60003f84000 */
[----:B------:R-:W-:Y:S01]  /*26b50*/  @P2 IMAD.IADD R205, R243, 0x1, R242 ;  /* 0x00000001f3cd2824 */ /* 0x000fe200078e02f2 */
[C---:B------:R-:W-:Y:S02]  /*26b60*/  FSETP.GT.AND P2, PT, R11.reuse, R196, PT ;  /* 0x000000c40b00720b */ /* 0x040fe40003f44000 */
[----:B------:R-:W-:Y:S01]  /*26b70*/  I2FP.F32.S32 R196, UR5 ;  /* 0x0000000500c47c45 */ /* 0x000fe20008201400 */
[----:B------:R-:W-:Y:S01]  /*26b80*/  UIADD3 UR5, UPT, UPT, UR4, 0x32b, URZ ;  /* 0x0000032b04057890 */ /* 0x000fe2000fffe0ff */
[----:B------:R-:W-:Y:S02]  /*26b90*/  SEL R198, R130, 0x6, P2 ;  /* 0x0000000682c67807 */ /* 0x000fe40001000000 */
[C---:B------:R-:W-:Y:S02]  /*26ba0*/  FSETP.GT.AND P2, PT, R11.reuse, R195, !P4 ;  /* 0x000000c30b00720b */ /* 0x040fe40006744000 */
[----:B------:R-:W-:Y:S02]  /*26bb0*/  SEL R198, R198, 0x4, P0 ;  /* 0x00000004c6c67807 */ /* 0x000fe40000000000 */
[----:B------:R-:W-:-:S02]  /*26bc0*/  FSETP.GT.AND P0, PT, R11, R196, PT ;  /* 0x000000c40b00720b */ /* 0x000fc40003f04000 */
[----:B------:R-:W-:Y:S02]  /*26bd0*/  SEL R30, RZ, 0x1, !P2 ;  /* 0x00000001ff1e7807 */ /* 0x000fe40005000000 */
[----:B------:R-:W-:-:S09]  /*26be0*/  FSETP.GT.AND P2, PT, R11, R81, PT ;  /* 0x000000510b00720b */ /* 0x000fd20003f44000 */
[----:B------:R-:W-:Y:S01]  /*26bf0*/  @P0 IMAD.IADD R181, R197, 0x1, R198 ;  /* 0x00000001c5b50824 */ /* 0x000fe200078e02c6 */
[----:B------:R-:W-:-:S04]  /*26c00*/  FSETP.GT.AND P0, PT, R11, R193, PT ;  /* 0x000000c10b00720b */ /* 0x000fc80003f04000 */
[----:B------:R-:W-:Y:S02]  /*26c10*/  SEL R193, R130, 0x6, P0 ;  /* 0x0000000682c17807 */ /* 0x000fe40000000000 */
[C---:B------:R-:W-:Y:S02]  /*26c20*/  FSETP.GT.AND P0, PT, R11.reuse, R192, !P2 ;  /* 0x000000c00b00720b */ /* 0x040fe40005704000 */
[----:B------:R-:W-:Y:S01]  /*26c30*/  I2FP.F32.S32 R192, UR5 ;  /* 0x0000000500c07c45 */ /* 0x000fe20008201400 */
[----:B------:R-:W-:Y:S01]  /*26c40*/  UIADD3 UR5, UPT, UPT, UR4, 0x333, URZ ;  /* 0x0000033304057890 */ /* 0x000fe2000fffe0ff */
[----:B------:R-:W-:Y:S02]  /*26c50*/  SEL R81, RZ, 0x1, !P0 ;  /* 0x00000001ff517807 */ /* 0x000fe40004000000 */
[----:B------:R-:W-:Y:S02]  /*26c60*/  FSETP.GT.AND P0, PT, R11, R192, PT ;  /* 0x000000c00b00720b */ /* 0x000fe40003f04000 */
[----:B------:R-:W-:-:S11]  /*26c70*/  SEL R193, R193, 0x4, P6 ;  /* 0x00000004c1c17807 */ /* 0x000fd60003000000 */
[----:B------:R-:W-:Y:S01]  /*26c80*/  @P0 IMAD.IADD R206, R194, 0x1, R193 ;  /* 0x00000001c2ce0824 */ /* 0x000fe200078e02c1 */
[----:B------:R-:W-:-:S04]  /*26c90*/  FSETP.GT.AND P0, PT, R11, R190, PT ;  /* 0x000000be0b00720b */ /* 0x000fc80003f04000 */
[----:B------:R-:W-:Y:S02]  /*26ca0*/  SEL R190, R130, 0x6, P0 ;  /* 0x0000000682be7807 */ /* 0x000fe40000000000 */
[----:B------:R-:W-:-:S04]  /*26cb0*/  FSETP.GT.AND P0, PT, R11, R47, PT ;  /* 0x0000002f0b00720b */ /* 0x000fc80003f04000 */
[----:B------:R-:W-:-:S04]  /*26cc0*/  FSETP.GT.AND P6, PT, R11, R189, !P0 ;  /* 0x000000bd0b00720b */ /* 0x000fc800047c4000 */
[----:B------:R-:W-:Y:S02]  /*26cd0*/  SEL R47, RZ, 0x1, !P6 ;  /* 0x00000001ff2f7807 */ /* 0x000fe40007000000 */
[----:B------:R-:W-:Y:S02]  /*26ce0*/  LOP3.LUT P6, RZ, R188, 0x4, RZ, 0xc0, !PT ;  /* 0x00000004bcff7812 */ /* 0x000fe400078cc0ff */
[----:B------:R-:W-:Y:S01]  /*26cf0*/  I2FP.F32.S32 R188, UR5 ;  /* 0x0000000500bc7c45 */ /* 0x000fe20008201400 */
[----:B------:R-:W-:Y:S01]  /*26d00*/  UIADD3 UR5, UPT, UPT, UR4, 0x33b, URZ ;  /* 0x0000033b04057890 */ /* 0x000fe2000fffe0ff */
[----:B------:R-:W-:Y:S02]  /*26d10*/  SEL R190, R190, 0x4, P6 ;  /* 0x00000004bebe7807 */ /* 0x000fe40003000000 */
[----:B------:R-:W-:-:S03]  /*26d20*/  FSETP.GT.AND P6, PT, R11, R188, PT ;  /* 0x000000bc0b00720b */ /* 0x000fc60003fc4000 */
[----:B------:R-:W-:Y:S01]  /*26d30*/  I2FP.F32.S32 R188, UR5 ;  /* 0x0000000500bc7c45 */ /* 0x000fe20008201400 */
[----:B------:R-:W-:-:S09]  /*26d40*/  UIADD3 UR5, UPT, UPT, UR4, 0x343, URZ ;  /* 0x0000034304057890 */ /* 0x000fd2000fffe0ff */
[----:B------:R-:W-:Y:S01]  /*26d50*/  @P6 IMAD.IADD R176, R191, 0x1, R190 ;  /* 0x00000001bfb06824 */ /* 0x000fe200078e02be */
[----:B------:R-:W-:-:S04]  /*26d60*/  FSETP.GT.AND P6, PT, R11, R186, PT ;  /* 0x000000ba0b00720b */ /* 0x000fc80003fc4000 */
[----:B------:R-:W-:Y:S02]  /*26d70*/  SEL R189, R130, 0x6, P6 ;  /* 0x0000000682bd7807 */ /* 0x000fe40003000000 */
[----:B------:R-:W-:Y:S02]  /*26d80*/  FSETP.GT.AND P6, PT, R11, R251, PT ;  /* 0x000000fb0b00720b */ /* 0x000fe40003fc4000 */
[----:B------:R-:W-:Y:S02]  /*26d90*/  SEL R190, R189, 0x4, P1 ;  /* 0x00000004bdbe7807 */ /* 0x000fe40000800000 */
[C---:B------:R-:W-:Y:S02]  /*26da0*/  FSETP.GT.AND P1, PT, R11.reuse, R188, PT ;  /* 0x000000bc0b00720b */ /* 0x040fe40003f24000 */
[----:B------:R-:W-:Y:S02]  /*26db0*/  P2R R191, PR, RZ, 0x40 ;  /* 0x00000040ffbf7803 */ /* 0x000fe40000000000 */
[----:B------:R-:W-:-:S02]  /*26dc0*/  FSETP.GT.AND P6, PT, R11, R252, !P6 ;  /* 0x000000fc0b00720b */ /* 0x000fc400077c4000 */
[----:B------:R-:W-:Y:S01]  /*26dd0*/  I2FP.F32.S32 R251, UR8 ;  /* 0x0000000800fb7c45 */ /* 0x000fe20008201400 */
[----:B-1----:R-:W-:Y:S01]  /*26de0*/  UIADD3 UR8, UPT, UPT, UR9, 0x1ff, URZ ;  /* 0x000001ff09087890 */ /* 0x002fe2000fffe0ff */
[----:B------:R-:W-:Y:S02]  /*26df0*/  SEL R186, RZ, 0x1, !P6 ;  /* 0x00000001ffba7807 */ /* 0x000fe40007000000 */
[----:B------:R-:W-:Y:S01]  /*26e00*/  I2FP.F32.S32 R252, UR6 ;  /* 0x0000000600fc7c45 */ /* 0x000fe20008201400 */
[----:B0-----:R-:W-:Y:S02]  /*26e10*/  UIADD3 UR6, UPT, UPT, UR7, 0x3dc, URZ ;  /* 0x000003dc07067890 */ /* 0x001fe4000fffe0ff */
[----:B------:R-:W-:Y:S01]  /*26e20*/  @P1 IMAD.IADD R209, R187, 0x1, R190 ;  /* 0x00000001bbd11824 */ /* 0x000fe200078e02be */
[----:B------:R-:W-:Y:S01]  /*26e30*/  FSETP.GT.AND P1, PT, R11, R185, PT ;  /* 0x000000b90b00720b */ /* 0x000fe20003f24000 */
[----:B------:R-:W0:Y:S03]  /*26e40*/  LDCU UR7, c[0x0][0x390] ;  /* 0x00007200ff0777ac */ /* 0x000e260008000800 */
[----:B------:R-:W-:-:S02]  /*26e50*/  SEL R185, R130, 0x6, P1 ;  /* 0x0000000682b97807 */ /* 0x000fc40000800000 */
[----:B------:R-:W-:Y:S02]  /*26e60*/  FSETP.GT.AND P1, PT, R11, R20, PT ;  /* 0x000000140b00720b */ /* 0x000fe40003f24000 */
[----:B------:R-:W-:Y:S02]  /*26e70*/  SEL R185, R185, 0x4, P5 ;  /* 0x00000004b9b97807 */ /* 0x000fe40002800000 */
[C---:B------:R-:W-:Y:S02]  /*26e80*/  FSETP.GT.AND P6, PT, R11.reuse, R184, !P1 ;  /* 0x000000b80b00720b */ /* 0x040fe40004fc4000 */
[----:B------:R-:W-:Y:S01]  /*26e90*/  I2FP.F32.S32 R184, UR5 ;  /* 0x0000000500b87c45 */ /* 0x000fe20008201400 */
[----:B------:R-:W-:Y:S01]  /*26ea0*/  UIADD3 UR5, UPT, UPT, UR4, 0x34b, URZ ;  /* 0x0000034b04057890 */ /* 0x000fe2000fffe0ff */
[----:B------:R-:W-:Y:S02]  /*26eb0*/  SEL R20, RZ, 0x1, !P6 ;  /* 0x00000001ff147807 */ /* 0x000fe40007000000 */
[----:B------:R-:W-:-:S13]  /*26ec0*/  FSETP.GT.AND P5, PT, R11, R184, PT ;  /* 0x000000b80b00720b */ /* 0x000fda0003fa4000 */
[----:B------:R-:W-:Y:S01]  /*26ed0*/  @P5 IMAD.IADD R170, R200, 0x1, R185 ;  /* 0x00000001c8aa5824 */ /* 0x000fe200078e02b9 */
[----:B------:R-:W-:-:S04]  /*26ee0*/  FSETP.GT.AND P5, PT, R11, R183, PT ;  /* 0x000000b70b00720b */ /* 0x000fc80003fa4000 */
[----:B------:R-:W-:Y:S02]  /*26ef0*/  SEL R183, R130, 0x6, P5 ;  /* 0x0000000682b77807 */ /* 0x000fe40002800000 */
[----:B------:R-:W-:Y:S02]  /*26f00*/  FSETP.GT.AND P5, PT, R11, R79, PT ;  /* 0x0000004f0b00720b */ /* 0x000fe40003fa4000 */
[----:B------:R-:W-:Y:S02]  /*26f10*/  SEL R183, R183, 0x4, P3 ;  /* 0x00000004b7b77807 */ /* 0x000fe40001800000 */
[----:B------:R-:W-:Y:S02]  /*26f20*/  FSETP.GT.AND P6, PT, R11, R182, !P5 ;  /* 0x000000b60b00720b */ /* 0x000fe40006fc4000 */
[----:B------:R-:W-:Y:S01]  /*26f30*/  I2FP.F32.S32 R182, UR5 ;  /* 0x0000000500b67c45 */ /* 0x000fe20008201400 */
[----:B------:R-:W-:Y:S01]  /*26f40*/  UIADD3 UR5, UPT, UPT, UR4, 0x353, URZ ;  /* 0x0000035304057890 */ /* 0x000fe2000fffe0ff */
[----:B------:R-:W-:-:S02]  /*26f50*/  SEL R79, RZ, 0x1, !P6 ;  /* 0x00000001ff4f7807 */ /* 0x000fc40007000000 */
[----:B------:R-:W-:-:S13]  /*26f60*/  FSETP.GT.AND P3, PT, R11, R182, PT ;  /* 0x000000b60b00720b */ /* 0x000fda0003f64000 */
[----:B------:R-:W-:Y:S01]  /*26f70*/  @P3 IMAD.IADD R204, R80, 0x1, R183 ;  /* 0x0000000150cc3824 */ /* 0x000fe200078e02b7 */
[C---:B------:R-:W-:Y:S02]  /*26f80*/  FSETP.GT.AND P3, PT, R11.reuse, R180, PT ;  /* 0x000000b40b00720b */ /* 0x040fe40003f64000 */
[----:B------:R-:W-:Y:S01]  /*26f90*/  I2FP.F32.S32 R80, UR5 ;  /* 0x0000000500507c45 */ /* 0x000fe20008201400 */
[----:B------:R-:W-:Y:S01]  /*26fa0*/  UIADD3 UR5, UPT, UPT, UR4, 0x35b, URZ ;  /* 0x0000035b04057890 */ /* 0x000fe2000fffe0ff */
[----:B------:R-:W-:Y:S02]  /*26fb0*/  SEL R180, R130, 0x6, P3 ;  /* 0x0000000682b47807 */ /* 0x000fe40001800000 */
[----:B------:R-:W-:-:S04]  /*26fc0*/  FSETP.GT.AND P3, PT, R11, R45, PT ;  /* 0x0000002d0b00720b */ /* 0x000fc80003f64000 */
[C---:B------:R-:W-:Y:S02]  /*26fd0*/  FSETP.GT.AND P6, PT, R11.reuse, R179, !P3 ;  /* 0x000000b30b00720b */ /* 0x040fe40005fc4000 */
[----:B------:R-:W-:Y:S02]  /*26fe0*/  SEL R179, R180, 0x4, P4 ;  /* 0x00000004b4b37807 */ /* 0x000fe40002000000 */
[----:B------:R-:W-:Y:S02]  /*26ff0*/  FSETP.GT.AND P4, PT, R11, R80, PT ;  /* 0x000000500b00720b */ /* 0x000fe40003f84000 */
[----:B------:R-:W-:Y:S01]  /*27000*/  I2FP.F32.S32 R80, UR5 ;  /* 0x0000000500507c45 */ /* 0x000fe20008201400 */
[----:B------:R-:W-:Y:S01]  /*27010*/  UIADD3 UR5, UPT, UPT, UR4, 0x363, URZ ;  /* 0x0000036304057890 */ /* 0x000fe2000fffe0ff */
[----:B------:R-:W-:-:S09]  /*27020*/  SEL R45, RZ, 0x1, !P6 ;  /* 0x00000001ff2d7807 */ /* 0x000fd20007000000 */
[----:B------:R-:W-:Y:S01]  /*27030*/  @P4 IMAD.IADD R166, R30, 0x1, R179 ;  /* 0x000000011ea64824 */ /* 0x000fe200078e02b3 */
[----:B------:R-:W-:-:S04]  /*27040*/  FSETP.GT.AND P4, PT, R11, R178, PT ;  /* 0x000000b20b00720b */ /* 0x000fc80003f84000 */
[----:B------:R-:W-:Y:S02]  /*27050*/  SEL R178, R130, 0x6, P4 ;  /* 0x0000000682b27807 */ /* 0x000fe40002000000 */
[C---:B------:R-:W-:Y:S02]  /*27060*/  FSETP.GT.AND P4, PT, R11.reuse, R77, PT ;  /* 0x0000004d0b00720b */ /* 0x040fe40003f84000 */
[----:B------:R-:W-:Y:S02]  /*27070*/  SEL R178, R178, 0x4, P2 ;  /* 0x00000004b2b27807 */ /* 0x000fe40001000000 */
[C---:B------:R-:W-:Y:S02]  /*27080*/  FSETP.GT.AND P2, PT, R11.reuse, R80, PT ;  /* 0x000000500b00720b */ /* 0x040fe40003f44000 */
[----:B------:R-:W-:Y:S02]  /*27090*/  FSETP.GT.AND P6, PT, R11, R177, !P4 ;  /* 0x000000b10b00720b */ /* 0x000fe400067c4000 */
[----:B------:R-:W-:Y:S01]  /*270a0*/  I2FP.F32.S32 R80, UR5 ;  /* 0x0000000500507c45 */ /* 0x000fe20008201400 */
[----:B------:R-:W-:Y:S01]  /*270b0*/  UIADD3 UR5, UPT, UPT, UR4, 0x36b, URZ ;  /* 0x0000036b04057890 */ /* 0x000fe2000fffe0ff */
[----:B------:R-:W-:-:S07]  /*270c0*/  SEL R30, RZ, 0x1, !P6 ;  /* 0x00000001ff1e7807 */ /* 0x000fce0007000000 */
[----:B------:R-:W-:Y:S01]  /*270d0*/  @P2 IMAD.IADD R202, R81, 0x1, R178 ;  /* 0x0000000151ca2824 */ /* 0x000fe200078e02b2 */
[----:B------:R-:W-:-:S04]  /*270e0*/  FSETP.GT.AND P2, PT, R11, R175, PT ;  /* 0x000000af0b00720b */ /* 0x000fc80003f44000 */
[----:B------:R-:W-:Y:S02]  /*270f0*/  SEL R77, R130, 0x6, P2 ;  /* 0x00000006824d7807 */ /* 0x000fe40001000000 */
[----:B------:R-:W-:-:S04]  /*27100*/  FSETP.GT.AND P2, PT, R11, R28, PT ;  /* 0x0000001c0b00720b */ /* 0x000fc80003f44000 */
[----:B------:R-:W-:Y:S02]  /*27110*/  FSETP.GT.AND P6, PT, R11, R174, !P2 ;  /* 0x000000ae0b00720b */ /* 0x000fe400057c4000 */
[----:B------:R-:W-:Y:S02]  /*27120*/  SEL R174, R77, 0x4, P0 ;  /* 0x000000044dae7807 */ /* 0x000fe40000000000 */
[----:B------:R-:W-:Y:S02]  /*27130*/  FSETP.GT.AND P0, PT, R11, R80, PT ;  /* 0x000000500b00720b */ /* 0x000fe40003f04000 */
[----:B------:R-:W-:-:S11]  /*27140*/  SEL R28, RZ, 0x1, !P6 ;  /* 0x00000001ff1c7807 */ /* 0x000fd60007000000 */
[----:B------:R-:W-:Y:S01]  /*27150*/  @P0 IMAD.IADD R161, R47, 0x1, R174 ;  /* 0x000000012fa10824 */ /* 0x000fe200078e02ae */
[----:B------:R-:W-:-:S04]  /*27160*/  FSETP.GT.AND P0, PT, R11, R173, PT ;  /* 0x000000ad0b00720b */ /* 0x000fc80003f04000 */
[----:B------:R-:W-:Y:S02]  /*27170*/  SEL R77, R130, 0x6, P0 ;  /* 0x00000006824d7807 */ /* 0x000fe40000000000 */
[C---:B------:R-:W-:Y:S02]  /*27180*/  FSETP.GT.AND P0, PT, R11.reuse, R78, PT ;  /* 0x0000004e0b00720b */ /* 0x040fe40003f04000 */
[----:B------:R-:W-:Y:S01]  /*27190*/  I2FP.F32.S32 R78, UR5 ;  /* 0x00000005004e7c45 */ /* 0x000fe20008201400 */
[----:B------:R-:W-:Y:S01]  /*271a0*/  UIADD3 UR5, UPT, UPT, UR4, 0x373, URZ ;  /* 0x0000037304057890 */ /* 0x000fe2000fffe0ff */
[----:B------:R-:W-:-:S04]  /*271b0*/  FSETP.GT.AND P6, PT, R11, R172, !P0 ;  /* 0x000000ac0b00720b */ /* 0x000fc800047c4000 */
[----:B------:R-:W-:Y:S02]  /*271c0*/  SEL R47, RZ, 0x1, !P6 ;  /* 0x00000001ff2f7807 */ /* 0x000fe40007000000 */
[----:B------:R-:W-:-:S04]  /*271d0*/  ISETP.NE.AND P6, PT, R191, RZ, PT ;  /* 0x000000ffbf00720c */ /* 0x000fc80003fc5270 */
[----:B------:R-:W-:Y:S02]  /*271e0*/  SEL R77, R77, 0x4, P6 ;  /* 0x000000044d4d7807 */ /* 0x000fe40003000000 */
[----:B------:R-:W-:Y:S02]  /*271f0*/  FSETP.GT.AND P6, PT, R11, R78, PT ;  /* 0x0000004e0b00720b */ /* 0x000fe40003fc4000 */
[----:B------:R-:W-:Y:S01]  /*27200*/  I2FP.F32.S32 R78, UR5 ;  /* 0x00000005004e7c45 */ /* 0x000fe20008201400 */
[----:B------:R-:W-:-:S10]  /*27210*/  UIADD3 UR5, UPT, UPT, UR4, 0x37b, URZ ;  /* 0x0000037b04057890 */ /* 0x000fd4000fffe0ff */
[----:B------:R-:W-:Y:S01]  /*27220*/  @P6 IMAD.IADD R213, R186, 0x1, R77 ;  /* 0x00000001bad56824 */ /* 0x000fe200078e024d */
[----:B------:R-:W-:-:S04]  /*27230*/  FSETP.GT.AND P6, PT, R11, R169, PT ;  /* 0x000000a90b00720b */ /* 0x000fc80003fc4000 */
[----:B------:R-:W-:Y:S02]  /*27240*/  SEL R80, R130, 0x6, P6 ;  /* 0x0000000682507807 */ /* 0x000fe40003000000 */
[C---:B------:R-:W-:Y:S02]  /*27250*/  FSETP.GT.AND P6, PT, R11.reuse, R251, PT ;  /* 0x000000fb0b00720b */ /* 0x040fe40003fc4000 */
[----:B------:R-:W-:Y:S02]  /*27260*/  SEL R81, R80, 0x4, P1 ;  /* 0x0000000450517807 */ /* 0x000fe40000800000 */
[----:B------:R-:W-:Y:S02]  /*27270*/  FSETP.GT.AND P1, PT, R11, R78, PT ;  /* 0x0000004e0b00720b */ /* 0x000fe40003f24000 */
[----:B------:R-:W-:Y:S01]  /*27280*/  I2FP.F32.S32 R78, UR5 ;  /* 0x00000005004e7c45 */ /* 0x000fe20008201400 */
[----:B------:R-:W-:Y:S01]  /*27290*/  UIADD3 UR5, UPT, UPT, UR4, 0x383, URZ ;  /* 0x0000038304057890 */ /* 0x000fe2000fffe0ff */
[----:B------:R-:W-:-:S02]  /*272a0*/  P2R R169, PR, RZ, 0x40 ;  /* 0x00000040ffa97803 */ /* 0x000fc40000000000 */
[C---:B------:R-:W-:Y:S02]  /*272b0*/  FSETP.GT.AND P6, PT, R11.reuse, R252, !P6 ;  /* 0x000000fc0b00720b */ /* 0x040fe400077c4000 */
[----:B------:R-:W-:Y:S01]  /*272c0*/  I2FP.F32.S32 R252, UR6 ;  /* 0x0000000600fc7c45 */ /* 0x000fe20008201400 */
[----:B0-----:R-:W-:Y:S01]  /*272d0*/  UIADD3 UR6, UPT, UPT, UR7, 0x3e4, URZ ;  /* 0x000003e407067890 */ /* 0x001fe2000fffe0ff */
[----:B------:R-:W-:Y:S01]  /*272e0*/  SEL R77, RZ, 0x1, !P6 ;  /* 0x00000001ff4d7807 */ /* 0x000fe20007000000 */
[----:B------:R-:W0:Y:S02]  /*272f0*/  LDCU UR7, c[0x0][0x38c] ;  /* 0x00007180ff0777ac */ /* 0x000e240008000800 */
[----:B------:R-:W-:Y:S01]  /*27300*/  @P1 IMAD.IADD R171, R20, 0x1, R81 ;  /* 0x0000000114ab1824 */ /* 0x000fe200078e0251 */
[----:B------:R-:W-:-:S04]  /*27310*/  FSETP.GT.AND P1, PT, R11, R168, PT ;  /* 0x000000a80b00720b */ /* 0x000fc80003f24000 */
[----:B------:R-:W-:Y:S02]  /*27320*/  SEL R80, R130, 0x6, P1 ;  /* 0x0000000682507807 */ /* 0x000fe40000800000 */
[C---:B------:R-:W-:Y:S02]  /*27330*/  FSETP.GT.AND P1, PT, R11.reuse, R75, PT ;  /* 0x0000004b0b00720b */ /* 0x040fe40003f24000 */
[----:B------:R-:W-:Y:S02]  /*27340*/  SEL R80, R80, 0x4, P5 ;  /* 0x0000000450507807 */ /* 0x000fe40002800000 */
[C---:B------:R-:W-:Y:S02]  /*27350*/  FSETP.GT.AND P5, PT, R11.reuse, R78, PT ;  /* 0x0000004e0b00720b */ /* 0x040fe40003fa4000 */
[----:B------:R-:W-:Y:S01]  /*27360*/  I2FP.F32.S32 R78, UR5 ;  /* 0x00000005004e7c45 */ /* 0x000fe20008201400 */
[----:B------:R-:W-:Y:S01]  /*27370*/  UIADD3 UR5, UPT, UPT, UR4, 0x38b, URZ ;  /* 0x0000038b04057890 */ /* 0x000fe2000fffe0ff */
[----:B------:R-:W-:-:S04]  /*27380*/  FSETP.GT.AND P6, PT, R11, R167, !P1 ;  /* 0x000000a70b00720b */ /* 0x000fc80004fc4000 */
[----:B------:R-:W-:Y:S02]  /*27390*/  SEL R20, RZ, 0x1, !P6 ;  /* 0x00000001ff147807 */ /* 0x000fe40007000000 */
[----:B------:R-:W-:-:S03]  /*273a0*/  FSETP.GT.AND P6, PT, R11, R15, PT ;  /* 0x0000000f0b00720b */ /* 0x000fc60003fc4000 */
[----:B------:R-:W-:Y:S01]  /*273b0*/  @P5 IMAD.IADD R214, R79, 0x1, R80 ;  /* 0x000000014fd65824 */ /* 0x000fe200078e0250 */
[C---:B------:R-:W-:Y:S02]  /*273c0*/  FSETP.GT.AND P5, PT, R11.reuse, R165, PT ;  /* 0x000000a50b00720b */ /* 0x040fe40003fa4000 */
[----:B------:R-:W-:Y:S02]  /*273d0*/  P2R R79, PR, RZ, 0x40 ;  /* 0x00000040ff4f7803 */ /* 0x000fe40000000000 */
[----:B------:R-:W-:Y:S02]  /*273e0*/  SEL R75, R130, 0x6, P5 ;  /* 0x00000006824b7807 */ /* 0x000fe40002800000 */
[----:B------:R-:W-:Y:S02]  /*273f0*/  FSETP.GT.AND P5, PT, R11, R164, !P6 ;  /* 0x000000a40b00720b */ /* 0x000fe400077a4000 */
[----:B------:R-:W-:Y:S02]  /*27400*/  SEL R80, R75, 0x4, P3 ;  /* 0x000000044b507807 */ /* 0x000fe40001800000 */
[----:B------:R-:W-:-:S02]  /*27410*/  FSETP.GT.AND P3, PT, R11, R78, PT ;  /* 0x0000004e0b00720b */ /* 0x000fc40003f64000 */
[----:B------:R-:W-:Y:S02]  /*27420*/  SEL R15, RZ, 0x1, !P5 ;  /* 0x00000001ff0f7807 */ /* 0x000fe40006800000 */
[----:B------:R-:W-:-:S09]  /*27430*/  ISETP.NE.AND P6, PT, R169, RZ, PT ;  /* 0x000000ffa900720c */ /* 0x000fd20003fc5270 */
[----:B------:R-:W-:Y:S01]  /*27440*/  @P3 IMAD.IADD R152, R45, 0x1, R80 ;  /* 0x000000012d983824 */ /* 0x000fe200078e0250 */
[----:B------:R-:W-:-:S04]  /*27450*/  FSETP.GT.AND P3, PT, R11, R163, PT ;  /* 0x000000a30b00720b */ /* 0x000fc80003f64000 */
[----:B------:R-:W-:Y:S02]  /*27460*/  SEL R75, R130, 0x6, P3 ;  /* 0x00000006824b7807 */ /* 0x000fe40001800000 */
[----:B------:R-:W-:Y:S02]  /*27470*/  FSETP.GT.AND P3, PT, R11, R76, PT ;  /* 0x0000004c0b00720b */ /* 0x000fe40003f64000 */
[----:B------:R-:W-:Y:S01]  /*27480*/  I2FP.F32.S32 R76, UR5 ;  /* 0x00000005004c7c45 */ /* 0x000fe20008201400 */
[----:B------:R-:W-:Y:S01]  /*27490*/  UIADD3 UR5, UPT, UPT, UR4, 0x393, URZ ;  /* 0x0000039304057890 */ /* 0x000fe2000fffe0ff */
[----:B------:R-:W-:Y:S02]  /*274a0*/  SEL R75, R75, 0x4, P4 ;  /* 0x000000044b4b7807 */ /* 0x000fe40002000000 */
[C---:B------:R-:W-:Y:S02]  /*274b0*/  FSETP.GT.AND P4, PT, R11.reuse, R76, PT ;  /* 0x0000004c0b00720b */ /* 0x040fe40003f84000 */
[----:B------:R-:W-:-:S02]  /*274c0*/  FSETP.GT.AND P5, PT, R11, R162, !P3 ;  /* 0x000000a20b00720b */ /* 0x000fc40005fa4000 */
[----:B------:R-:W-:Y:S01]  /*274d0*/  I2FP.F32.S32 R76, UR5 ;  /* 0x00000005004c7c45 */ /* 0x000fe20008201400 */
[----:B------:R-:W-:Y:S01]  /*274e0*/  UIADD3 UR5, UPT, UPT, UR4, 0x39b, URZ ;  /* 0x0000039b04057890 */ /* 0x000fe2000fffe0ff */
[----:B------:R-:W-:-:S07]  /*274f0*/  SEL R45, RZ, 0x1, !P5 ;  /* 0x00000001ff2d7807 */ /* 0x000fce0006800000 */
[----:B------:R-:W-:Y:S01]  /*27500*/  @P4 IMAD.IADD R199, R30, 0x1, R75 ;  /* 0x000000011ec74824 */ /* 0x000fe200078e024b */
[----:B------:R-:W-:-:S04]  /*27510*/  FSETP.GT.AND P4, PT, R11, R160, PT ;  /* 0x000000a00b00720b */ /* 0x000fc80003f84000 */
[----:B------:R-:W-:Y:S02]  /*27520*/  SEL R75, R130, 0x6, P4 ;  /* 0x00000006824b7807 */ /* 0x000fe40002000000 */
[----:B------:R-:W-:Y:S02]  /*27530*/  FSETP.GT.AND P4, PT, R11, R43, PT ;  /* 0x0000002b0b00720b */ /* 0x000fe40003f84000 */
        /* <DEDUP_REMOVED lines=8> */
[----:B------:R-:W-:-:S04]  /*275c0*/  FSETP.GT.AND P2, PT, R11, R157, PT ;  /* 0x0000009d0b00720b */ /* 0x000fc80003f44000 */
[----:B------:R-:W-:Y:S02]  /*275d0*/  SEL R43, R130, 0x6, P2 ;  /* 0x00000006822b7807 */ /* 0x000fe40001000000 */
[----:B------:R-:W-:Y:S02]  /*275e0*/  FSETP.GT.AND P2, PT, R11, R156, !P5 ;  /* 0x0000009c0b00720b */ /* 0x000fe40006f44000 */
[----:B------:R-:W-:Y:S02]  /*275f0*/  SEL R78, R43, 0x4, P0 ;  /* 0x000000042b4e7807 */ /* 0x000fe40000000000 */
[C---:B------:R-:W-:Y:S02]  /*27600*/  FSETP.GT.AND P0, PT, R11.reuse, R76, PT ;  /* 0x0000004c0b00720b */ /* 0x040fe40003f04000 */
[----:B------:R-:W-:Y:S02]  /*27610*/  SEL R28, RZ, 0x1, !P2 ;  /* 0x00000001ff1c7807 */ /* 0x000fe40005000000 */
[----:B------:R-:W-:-:S02]  /*27620*/  FSETP.GT.AND P2, PT, R11, R29, PT ;  /* 0x0000001d0b00720b */ /* 0x000fc40003f44000 */
[----:B------:R-:W-:Y:S01]  /*27630*/  I2FP.F32.S32 R76, UR5 ;  /* 0x00000005004c7c45 */ /* 0x000fe20008201400 */
[----:B------:R-:W-:-:S06]  /*27640*/  UIADD3 UR5, UPT, UPT, UR4, 0x3ab, URZ ;  /* 0x000003ab04057890 */ /* 0x000fcc000fffe0ff */
[----:B------:R-:W-:Y:S01]  /*27650*/  @P0 IMAD.IADD R216, R47, 0x1, R78 ;  /* 0x000000012fd80824 */ /* 0x000fe200078e024e */
[----:B------:R-:W-:-:S04]  /*27660*/  FSETP.GT.AND P0, PT, R11, R155, PT ;  /* 0x0000009b0b00720b */ /* 0x000fc80003f04000 */
[----:B------:R-:W-:Y:S02]  /*27670*/  SEL R43, R130, 0x6, P0 ;  /* 0x00000006822b7807 */ /* 0x000fe40000000000 */
[----:B------:R-:W-:Y:S02]  /*27680*/  FSETP.GT.AND P0, PT, R11, R154, !P2 ;  /* 0x0000009a0b00720b */ /* 0x000fe40005704000 */
[----:B------:R-:W-:Y:S02]  /*27690*/  SEL R78, R43, 0x4, P6 ;  /* 0x000000042b4e7807 */ /* 0x000fe40003000000 */
[----:B------:R-:W-:Y:S02]  /*276a0*/  SEL R29, RZ, 0x1, !P0 ;  /* 0x00000001ff1d7807 */ /* 0x000fe40004000000 */
[----:B------:R-:W-:-:S13]  /*276b0*/  FSETP.GT.AND P0, PT, R11, R76, PT ;  /* 0x0000004c0b00720b */ /* 0x000fda0003f04000 */
        /* <DEDUP_REMOVED lines=10> */
[----:B0-----:R-:W-:Y:S01]  /*27760*/  UIADD3 UR6, UPT, UPT, UR7, 0xff, URZ ;  /* 0x000000ff07067890 */ /* 0x001fe2000fffe0ff */
[----:B------:R-:W-:Y:S01]  /*27770*/  SEL R43, RZ, 0x1, !P6 ;  /* 0x00000001ff2b7807 */ /* 0x000fe20007000000 */
[----:B------:R-:W0:Y:S06]  /*27780*/  LDCU UR7, c[0x0][0x38c] ;  /* 0x00007180ff0777ac */ /* 0x000e2c0008000800 */
[----:B------:R-:W-:Y:S01]  /*27790*/  @P1 IMAD.IADD R218, R20, 0x1, R47 ;  /* 0x0000000114da1824 */ /* 0x000fe200078e022f */
[----:B------:R-:W-:-:S04]  /*277a0*/  FSETP.GT.AND P1, PT, R11, R151, PT ;  /* 0x000000970b00720b */ /* 0x000fc80003f24000 */
[----:B------:R-:W-:Y:S02]  /*277b0*/  SEL R47, R130, 0x6, P1 ;  /* 0x00000006822f7807 */ /* 0x000fe40000800000 */
[C---:B------:R-:W-:Y:S02]  /*277c0*/  FSETP.GT.AND P1, PT, R11.reuse, R44, PT ;  /* 0x0000002c0b00720b */ /* 0x040fe40003f24000 */
[----:B------:R-:W-:Y:S01]  /*277d0*/  I2FP.F32.S32 R44, UR5 ;  /* 0x00000005002c7c45 */ /* 0x000fe20008201400 */
[----:B------:R-:W-:Y:S01]  /*277e0*/  UIADD3 UR5, UPT, UPT, UR4, 0x3bb, URZ ;  /* 0x000003bb04057890 */ /* 0x000fe2000fffe0ff */
[----:B------:R-:W-:Y:S02]  /*277f0*/  FSETP.GT.AND P6, PT, R11, R252, !P1 ;  /* 0x000000fc0b00720b */ /* 0x000fe40004fc4000 */
[----:B------:R-:W-:Y:S01]  /*27800*/  I2FP.F32.S32 R252, UR6 ;  /* 0x0000000600fc7c45 */ /* 0x000fe20008201400 */
[----:B0-----:R-:W-:Y:S01]  /*27810*/  UIADD3 UR6, UPT, UPT, UR7, 0x2ff, URZ ;  /* 0x000002ff07067890 */ /* 0x001fe2000fffe0ff */
[----:B------:R-:W-:Y:S01]  /*27820*/  SEL R20, RZ, 0x1, !P6 ;  /* 0x00000001ff147807 */ /* 0x000fe20007000000 */
[----:B------:R-:W0:Y:S01]  /*27830*/  LDCU UR7, c[0x0][0x390] ;  /* 0x00007200ff0777ac */ /* 0x000e220008000800 */
        /* <DEDUP_REMOVED lines=8> */
[----:B------:R-:W-:Y:S02]  /*278c0*/  FSETP.GT.AND P6, PT, R11, R252, PT ;  /* 0x000000fc0b00720b */ /* 0x000fe40003fc4000 */
[----:B------:R-:W-:Y:S02]  /*278d0*/  SEL R74, R15, 0x4, P3 ;  /* 0x000000040f4a7807 */ /* 0x000fe40001800000 */
[----:B------:R-:W-:Y:S02]  /*278e0*/  FSETP.GT.AND P3, PT, R11, R44, PT ;  /* 0x0000002c0b00720b */ /* 0x000fe40003f64000 */
[----:B------:R-:W-:Y:S01]  /*278f0*/  I2FP.F32.S32 R44, UR5 ;  /* 0x00000005002c7c45 */ /* 0x000fe20008201400 */
[----:B------:R-:W-:Y:S01]  /*27900*/  UIADD3 UR5, UPT, UPT, UR4, 0x3cb, URZ ;  /* 0x000003cb04057890 */ /* 0x000fe2000fffe0ff */
[----:B------:R-:W-:Y:S01]  /*27910*/  I2FP.F32.S32 R252, UR6 ;  /* 0x0000000600fc7c45 */ /* 0x000fe20008201400 */
[----:B0-----:R-:W-:-:S02]  /*27920*/  UIADD3 UR6, UPT, UPT, UR7, 0xd4, URZ ;  /* 0x000000d407067890 */ /* 0x001fc4000fffe0ff */
[----:B------:R-:W-:Y:S02]  /*27930*/  UIADD3 UR7, UPT, UPT, UR4, 0x37, URZ ;  /* 0x0000003704077890 */ /* 0x000fe4000fffe0ff */
[----:B------:R-:W-:-:S04]  /*27940*/  @P6 VIADD R0, R9, 0x100 ;  /* 0x0000010009006836 */ /* 0x000fc80000000000 */
[----:B------:R-:W-:Y:S01]  /*27950*/  @P3 IMAD.IADD R220, R45, 0x1, R74 ;  /* 0x000000012ddc3824 */ /* 0x000fe200078e024a */
[----:B------:R-:W-:-:S04]  /*27960*/  FSETP.GT.AND P3, PT, R11, R146, PT ;  /* 0x000000920b00720b */ /* 0x000fc80003f64000 */
[----:B------:R-:W-:Y:S02]  /*27970*/  SEL R15, R130, 0x6, P3 ;  /* 0x00000006820f7807 */ /* 0x000fe40001800000 */
[----:B------:R-:W-:Y:S02]  /*27980*/  FSETP.GT.AND P3, PT, R11, R252, PT ;  /* 0x000000fc0b00720b */ /* 0x000fe40003f64000 */
[----:B------:R-:W-:Y:S02]  /*27990*/  SEL R15, R15, 0x4, P4 ;  /* 0x000000040f0f7807 */ /* 0x000fe40002000000 */
[----:B------:R-:W-:Y:S02]  /*279a0*/  FSETP.GT.AND P4, PT, R11, R44, PT ;  /* 0x0000002c0b00720b */ /* 0x000fe40003f84000 */
[----:B------:R-:W-:Y:S01]  /*279b0*/  I2FP.F32.S32 R252, UR6 ;  /* 0x0000000600fc7c45 */ /* 0x000fe20008201400 */
[----:B------:R-:W-:-:S06]  /*279c0*/  UIADD3 UR6, UPT, UPT, UR4, 0x7, URZ ;  /* 0x0000000704067890 */ /* 0x000fcc000fffe0ff */
[----:B------:R-:W-:-:S04]  /*279d0*/  @P3 VIADD R3, R8, 0x100 ;  /* 0x0000010008033836 */ /* 0x000fc80000000000 */
[----:B------:R-:W-:Y:S01]  /*279e0*/  @P4 IMAD.IADD R221, R30, 0x1, R15 ;  /* 0x000000011edd4824 */ /* 0x000fe200078e020f */
[C---:B------:R-:W-:Y:S02]  /*279f0*/  FSETP.GT.AND P4, PT, R11.reuse, R145, PT ;  /* 0x000000910b00720b */ /* 0x040fe40003f84000 */
[----:B------:R-:W-:Y:S01]  /*27a00*/  I2FP.F32.S32 R30, UR5 ;  /* 0x00000005001e7c45 */ /* 0x000fe20008201400 */
[----:B------:R-:W-:Y:S01]  /*27a10*/  UIADD3 UR5, UPT, UPT, UR4, 0x3d3, URZ ;  /* 0x000003d304057890 */ /* 0x000fe2000fffe0ff */
[----:B------:R-:W-:Y:S02]  /*27a20*/  SEL R15, R130, 0x6, P4 ;  /* 0x00000006820f7807 */ /* 0x000fe40002000000 */
[----:B------:R-:W-:Y:S02]  /*27a30*/  FSETP.GT.AND P4, PT, R11, R144, PT ;  /* 0x000000900b00720b */ /* 0x000fe40003f84000 */
[----:B------:R-:W-:Y:S02]  /*27a40*/  SEL R15, R15, 0x4, P5 ;  /* 0x000000040f0f7807 */ /* 0x000fe40002800000 */
[----:B------:R-:W-:-:S02]  /*27a50*/  FSETP.GT.AND P5, PT, R11, R30, PT ;  /* 0x0000001e0b00720b */ /* 0x000fc40003fa4000 */
[----:B------:R-:W-:Y:S02]  /*27a60*/  SEL R150, R150, 0x4, P4 ;  /* 0x0000000496967807 */ /* 0x000fe40002000000 */
[----:B------:R-:W-:Y:S02]  /*27a70*/  FSETP.GT.AND P4, PT, R11, R252, !P4 ;  /* 0x000000fc0b00720b */ /* 0x000fe40006784000 */
[----:B------:R-:W-:-:S07]  /*27a80*/  I2FP.F32.S32 R252, UR8 ;  /* 0x0000000800fc7c45 */ /* 0x000fce0008201400 */
        /* <DEDUP_REMOVED lines=8> */
[----:B------:R-:W-:Y:S01]  /*27b10*/  I2FP.F32.S32 R28, UR5 ;  /* 0x00000005001c7c45 */ /* 0x000fe20008201400 */
[----:B------:R-:W-:Y:S01]  /*27b20*/  UIADD3 UR5, UPT, UPT, UR4, 0x3e3, URZ ;  /* 0x000003e304057890 */ /* 0x000fe2000fffe0ff */
[----:B------:R-:W-:Y:S02]  /*27b30*/  SEL R15, R130, 0x6, P5 ;  /* 0x00000006820f7807 */ /* 0x000fe40002800000 */
[----:B------:R-:W-:-:S07]  /*27b40*/  FSETP.GT.AND P5, PT, R11, R138, PT ;  /* 0x0000008a0b00720b */ /* 0x000fce0003fa4000 */
[----:B------:R-:W-:Y:S01]  /*27b50*/  @P2 IMAD.IADD R21, R29, 0x1, R30 ;  /* 0x000000011d152824 */ /* 0x000fe200078e021e */
[----:B------:R-:W-:Y:S02]  /*27b60*/  SEL R30, R15, 0x4, P0 ;  /* 0x000000040f1e7807 */ /* 0x000fe40000000000 */
[C---:B------:R-:W-:Y:S02]  /*27b70*/  FSETP.GT.AND P2, PT, R11.reuse, R139, PT ;  /* 0x0000008b0b00720b */ /* 0x040fe40003f44000 */
[C---:B------:R-:W-:Y:S02]  /*27b80*/  FSETP.GT.AND P0, PT, R11.reuse, R28, PT ;  /* 0x0000001c0b00720b */ /* 0x040fe40003f04000 */
[----:B------:R-:W-:Y:S01]  /*27b90*/  I2FP.F32.S32 R28, UR5 ;  /* 0x00000005001c7c45 */ /* 0x000fe20008201400 */
[----:B------:R-:W-:Y:S01]  /*27ba0*/  UIADD3 UR5, UPT, UPT, UR4, 0x3eb, URZ ;  /* 0x000003eb04057890 */ /* 0x000fe2000fffe0ff */
[----:B------:R-:W-:Y:S02]  /*27bb0*/  SEL R15, R130, 0x6, P2 ;  /* 0x00000006820f7807 */ /* 0x000fe40001000000 */
[----:B------:R-:W-:-:S02]  /*27bc0*/  FSETP.GT.AND P2, PT, R11, R28, PT ;  /* 0x0000001c0b00720b */ /* 0x000fc40003f44000 */
[----:B------:R-:W-:Y:S02]  /*27bd0*/  SEL R29, R15, 0x4, P1 ;  /* 0x000000040f1d7807 */ /* 0x000fe40000800000 */
[----:B------:R-:W-:Y:S01]  /*27be0*/  I2FP.F32.S32 R28, UR5 ;  /* 0x00000005001c7c45 */ /* 0x000fe20008201400 */
[----:B------:R-:W-:Y:S01]  /*27bf0*/  UIADD3 UR5, UPT, UPT, UR4, 0x3f3, URZ ;  /* 0x000003f304057890 */ /* 0x000fe2000fffe0ff */
[----:B------:R-:W-:Y:S01]  /*27c00*/  SEL R15, RZ, 0x1, !P4 ;  /* 0x00000001ff0f7807 */ /* 0x000fe20006000000 */
[----:B------:R-:W-:Y:S01]  /*27c10*/  @P0 IMAD.IADD R72, R43, 0x1, R30 ;  /* 0x000000012b480824 */ /* 0x000fe200078e021e */
[C---:B------:R-:W-:Y:S02]  /*27c20*/  FSETP.GT.AND P0, PT, R11.reuse, R136, PT ;  /* 0x000000880b00720b */ /* 0x040fe40003f04000 */
[C---:B------:R-:W-:Y:S02]  /*27c30*/  FSETP.GT.AND P1, PT, R11.reuse, R28, PT ;  /* 0x0000001c0b00720b */ /* 0x040fe40003f24000 */
[----:B------:R-:W-:Y:S01]  /*27c40*/  FSETP.GT.AND P4, PT, R11, R17, !P5 ;  /* 0x000000110b00720b */ /* 0x000fe20006f84000 */
[----:B------:R-:W-:Y:S01]  /*27c50*/  @P2 IMAD.IADD R42, R20, 0x1, R29 ;  /* 0x00000001142a2824 */ /* 0x000fe200078e021d */
[----:B------:R-:W-:-:S02]  /*27c60*/  SEL R20, R130, 0x6, P0 ;  /* 0x0000000682147807 */ /* 0x000fc40000000000 */
[C---:B------:R-:W-:Y:S02]  /*27c70*/  FSETP.GT.AND P2, PT, R11.reuse, R135, PT ;  /* 0x000000870b00720b */ /* 0x040fe40003f44000 */
[----:B------:R-:W-:Y:S02]  /*27c80*/  SEL R17, RZ, 0x1, !P4 ;  /* 0x00000001ff117807 */ /* 0x000fe40006000000 */
[----:B------:R-:W-:Y:S02]  /*27c90*/  SEL R26, R20, 0x4, P5 ;  /* 0x00000004141a7807 */ /* 0x000fe40002800000 */
[----:B------:R-:W-:Y:S01]  /*27ca0*/  I2FP.F32.S32 R28, UR5 ;  /* 0x00000005001c7c45 */ /* 0x000fe20008201400 */
[----:B------:R-:W-:Y:S01]  /*27cb0*/  UIADD3 UR5, UPT, UPT, UR4, 0x3fb, URZ ;  /* 0x000003fb04057890 */ /* 0x000fe2000fffe0ff */
[----:B------:R-:W-:Y:S01]  /*27cc0*/  FSETP.GT.AND P4, PT, R11, R133, !P2 ;  /* 0x000000850b00720b */ /* 0x000fe20005784000 */
[----:B------:R-:W-:Y:S01]  /*27cd0*/  @P1 IMAD.IADD R226, R17, 0x1, R26 ;  /* 0x0000000111e21824 */ /* 0x000fe200078e021a */
[----:B------:R-:W-:-:S02]  /*27ce0*/  FSETP.GT.AND P0, PT, R11, R71, PT ;  /* 0x000000470b00720b */ /* 0x000fc40003f04000 */
[C---:B------:R-:W-:Y:S02]  /*27cf0*/  FSETP.GT.AND P1, PT, R11.reuse, R28, PT ;  /* 0x0000001c0b00720b */ /* 0x040fe40003f24000 */
[----:B------:R-:W-:Y:S02]  /*27d00*/  SEL R20, RZ, 0x1, !P4 ;  /* 0x00000001ff147807 */ /* 0x000fe40006000000 */
[----:B------:R-:W-:Y:S02]  /*27d10*/  FSETP.GT.AND P4, PT, R11, R14, PT ;  /* 0x0000000e0b00720b */ /* 0x000fe40003f84000 */
[----:B------:R-:W-:Y:S02]  /*27d20*/  SEL R14, R130, 0x6, P0 ;  /* 0x00000006820e7807 */ /* 0x000fe40000000000 */
[----:B------:R-:W-:Y:S01]  /*27d30*/  I2FP.F32.S32 R26, UR5 ;  /* 0x00000005001a7c45 */ /* 0x000fe20008201400 */
[----:B------:R-:W-:Y:S01]  /*27d40*/  UIADD3 UR5, UPT, UPT, UR4, 0x17, URZ ;  /* 0x0000001704057890 */ /* 0x000fe2000fffe0ff */
[----:B------:R-:W-:-:S02]  /*27d50*/  SEL R17, R14, 0x4, P2 ;  /* 0x000000040e117807 */ /* 0x000fc40001000000 */
[----:B------:R-:W-:Y:S01]  /*27d60*/  I2FP.F32.S32 R14, UR6 ;  /* 0x00000006000e7c45 */ /* 0x000fe20008201400 */
[----:B------:R-:W-:Y:S01]  /*27d70*/  UIADD3 UR6, UPT, UPT, UR4, 0x27, URZ ;  /* 0x0000002704067890 */ /* 0x000fe2000fffe0ff */
[C---:B------:R-:W-:Y:S01]  /*27d80*/  FSETP.GT.AND P5, PT, R11.reuse, R132, PT ;  /* 0x000000840b00720b */ /* 0x040fe20003fa4000 */
[----:B------:R-:W-:Y:S01]  /*27d90*/  @P1 IMAD.IADD R227, R20, 0x1, R17 ;  /* 0x0000000114e31824 */ /* 0x000fe200078e0211 */
[C---:B------:R-:W-:Y:S02]  /*27da0*/  FSETP.GT.AND P2, PT, R11.reuse, R26, PT ;  /* 0x0000001a0b00720b */ /* 0x040fe40003f44000 */
[----:B------:R-:W-:Y:S01]  /*27db0*/  I2FP.F32.S32 R20, UR5 ;  /* 0x0000000500147c45 */ /* 0x000fe20008201400 */
[----:B------:R-:W-:Y:S01]  /*27dc0*/  UIADD3 UR5, UPT, UPT, UR4, 0x47, URZ ;  /* 0x0000004704057890 */ /* 0x000fe2000fffe0ff */
[----:B------:R-:W-:Y:S02]  /*27dd0*/  FSETP.GT.AND P0, PT, R11, R131, !P5 ;  /* 0x000000830b00720b */ /* 0x000fe40006f04000 */
[----:B------:R-:W-:Y:S01]  /*27de0*/  I2FP.F32.S32 R26, UR6 ;  /* 0x00000006001a7c45 */ /* 0x000fe20008201400 */
[----:B------:R-:W-:Y:S01]  /*27df0*/  UIADD3 UR6, UPT, UPT, UR4, 0x57, URZ ;  /* 0x0000005704067890 */ /* 0x000fe2000fffe0ff */
[----:B------:R-:W-:-:S02]  /*27e00*/  SEL R130, R130, 0x6, P4 ;  /* 0x0000000682827807 */ /* 0x000fc40002000000 */
[C---:B------:R-:W-:Y:S02]  /*27e10*/  FSETP.GT.AND P1, PT, R11.reuse, R14, PT ;  /* 0x0000000e0b00720b */ /* 0x040fe40003f24000 */
[----:B------:R-:W-:Y:S02]  /*27e20*/  SEL R14, RZ, 0x1, !P0 ;  /* 0x00000001ff0e7807 */ /* 0x000fe40004000000 */
[C---:B------:R-:W-:Y:S02]  /*27e30*/  FSETP.GT.AND P0, PT, R11.reuse, R20, PT ;  /* 0x000000140b00720b */ /* 0x040fe40003f04000 */
[C---:B------:R-:W-:Y:S02]  /*27e40*/  FSETP.GT.AND P4, PT, R11.reuse, R26, PT ;  /* 0x0000001a0b00720b */ /* 0x040fe40003f84000 */
[----:B------:R-:W-:Y:S02]  /*27e50*/  SEL R17, R130, 0x4, P5 ;  /* 0x0000000482117807 */ /* 0x000fe40002800000 */
[----:B------:R-:W-:Y:S01]  /*27e60*/  I2FP.F32.S32 R26, UR5 ;  /* 0x00000005001a7c45 */ /* 0x000fe20008201400 */
[----:B------:R-:W-:Y:S01]  /*27e70*/  UIADD3 UR5, UPT, UPT, UR4, 0x67, URZ ;  /* 0x0000006704057890 */ /* 0x000fe2000fffe0ff */
[----:B------:R-:W-:Y:S01]  /*27e80*/  I2FP.F32.S32 R20, UR7 ;  /* 0x0000000700147c45 */ /* 0x000fe20008201400 */
[----:B------:R-:W-:Y:S01]  /*27e90*/  @P2 IMAD.IADD R134, R14, 0x1, R17 ;  /* 0x000000010e862824 */ /* 0x000fe200078e0211 */
[----:B------:R-:W-:Y:S01]  /*27ea0*/  I2FP.F32.S32 R14, UR6 ;  /* 0x00000006000e7c45 */ /* 0x000fe20008201400 */
[----:B------:R-:W-:Y:S01]  /*27eb0*/  UIADD3 UR6, UPT, UPT, UR4, 0x77, URZ ;  /* 0x0000007704067890 */ /* 0x000fe2000fffe0ff */
[C---:B------:R-:W-:Y:S01]  /*27ec0*/  FSETP.GT.AND P5, PT, R11.reuse, R20, PT ;  /* 0x000000140b00720b */ /* 0x040fe20003fa4000 */
[----:B------:R-:W-:Y:S01]  /*27ed0*/  @P1 VIADD R4, R128, 0x8 ;  /* 0x0000000880041836 */ /* 0x000fe20000000000 */
[----:B------:R-:W-:Y:S01]  /*27ee0*/  I2FP.F32.S32 R20, UR5 ;  /* 0x0000000500147c45 */ /* 0x000fe20008201400 */
[----:B------:R-:W-:Y:S01]  /*27ef0*/  UIADD3 UR5, UPT, UPT, UR4, 0x87, URZ ;  /* 0x0000008704057890 */ /* 0x000fe2000fffe0ff */
[----:B------:R-:W-:Y:S01]  /*27f00*/  FSETP.GT.AND P2, PT, R11, R26, PT ;  /* 0x0000001a0b00720b */ /* 0x000fe20003f44000 */
[----:B------:R-:W-:Y:S01]  /*27f10*/  @P0 VIADD R70, R129, 0x8 ;  /* 0x0000000881460836 */ /* 0x000fe20000000000 */
[C---:B------:R-:W-:Y:S01]  /*27f20*/  FSETP.GT.AND P1, PT, R11.reuse, R14, PT ;  /* 0x0000000e0b00720b */ /* 0x040fe20003f24000 */
[----:B------:R-:W-:Y:S01]  /*27f30*/  @P4 VIADD R40, R126, 0x8 ;  /* 0x000000087e284836 */ /* 0x000fe20000000000 */
[C---:B------:R-:W-:Y:S01]  /*27f40*/  FSETP.GT.AND P0, PT, R11.reuse, R20, PT ;  /* 0x000000140b00720b */ /* 0x040fe20003f04000 */
[----:B------:R-:W-:Y:S01]  /*27f50*/  UIADD3 UR7, UPT, UPT, UR4, 0x23f, URZ ;  /* 0x0000023f04077890 */ /* 0x000fe2000fffe0ff */
[----:B------:R-:W-:Y:S01]  /*27f60*/  I2FP.F32.S32 R14, UR6 ;  /* 0x00000006000e7c45 */ /* 0x000fe20008201400 */
[----:B------:R-:W-:Y:S01]  /*27f70*/  UIADD3 UR6, UPT, UPT, UR4, 0x97, URZ ;  /* 0x0000009704067890 */ /* 0x000fe2000fffe0ff */
[----:B------:R-:W-:Y:S01]  /*27f80*/  I2FP.F32.S32 R20, UR5 ;  /* 0x0000000500147c45 */ /* 0x000fe20008201400 */
[----:B------:R-:W-:Y:S01]  /*27f90*/  UIADD3 UR5, UPT, UPT, UR4, 0xa7, URZ ;  /* 0x000000a704057890 */ /* 0x000fe2000fffe0ff */
[----:B------:R-:W-:Y:S01]  /*27fa0*/  FSETP.GT.AND P4, PT, R11, R14, PT ;  /* 0x0000000e0b00720b */ /* 0x000fe20003f84000 */
[----:B------:R-:W-:Y:S01]  /*27fb0*/  @P5 VIADD R68, R127, 0x8 ;  /* 0x000000087f445836 */ /* 0x000fe20000000000 */
        /* <DEDUP_REMOVED lines=408> */
[----:B------:R-:W0:Y:S01]  /*29940*/  LDCU UR5, c[0x0][0x390] ;  /* 0x00007200ff0577ac */ /* 0x000e220008000800 */
[----:B------:R-:W-:-:S02]  /*29950*/  I2FP.F32.S32 R14, UR6 ;  /* 0x00000006000e7c45 */ /* 0x000fc40008201400 */
[C---:B------:R-:W-:Y:S01]  /*29960*/  FSETP.GT.AND P1, PT, R11.reuse, R20, PT ;  /* 0x000000140b00720b */ /* 0x040fe20003f24000 */
        /* <DEDUP_REMOVED lines=14> */
[----:B0-----:R-:W-:Y:S01]  /*29a50*/  UIADD3 UR5, UPT, UPT, UR5, 0xd3, URZ ;  /* 0x000000d305057890 */ /* 0x001fe2000fffe0ff */
[----:B------:R-:W-:Y:S01]  /*29a60*/  I2FP.F32.S32 R14, UR6 ;  /* 0x00000006000e7c45 */ /* 0x000fe20008201400 */
[----:B------:R-:W-:Y:S01]  /*29a70*/  UIADD3 UR6, UPT, UPT, UR4, 0x27f, URZ ;  /* 0x0000027f04067890 */ /* 0x000fe2000fffe0ff */
[----:B------:R-:W-:Y:S01]  /*29a80*/  I2FP.F32.S32 R20, UR7 ;  /* 0x0000000700147c45 */ /* 0x000fe20008201400 */
[----:B------:R-:W-:Y:S01]  /*29a90*/  @P1 VIADD R6, R24, 0x40 ;  /* 0x0000004018061836 */ /* 0x000fe20000000000 */
        /* <DEDUP_REMOVED lines=16> */
[----:B------:R-:W-:Y:S01]  /*29ba0*/  @P1 VIADD R152, R221, 0x40 ;  /* 0x00000040dd981836 */ /* 0x000fe20000000000 */
[C---:B------:R-:W-:Y:S01]  /*29bb0*/  FSETP.GT.AND P2, PT, R11.reuse, R20, PT ;  /* 0x000000140b00720b */ /* 0x040fe20003f44000 */
[----:B------:R-:W-:Y:S01]  /*29bc0*/  @P0 VIADD R6, R18, 0x80 ;  /* 0x0000008012060836 */ /* 0x000fe20000000000 */
[----:B------:R-:W-:-:S02]  /*29bd0*/  FSETP.GT.AND P1, PT, R11, R14, PT ;  /* 0x0000000e0b00720b */ /* 0x000fc40003f24000 */
[----:B------:R-:W-:Y:S01]  /*29be0*/  I2FP.F32.S32 R14, UR6 ;  /* 0x00000006000e7c45 */ /* 0x000fe20008201400 */
[----:B------:R-:W-:Y:S01]  /*29bf0*/  UIADD3 UR6, UPT, UPT, UR4, 0xbf, URZ ;  /* 0x000000bf04067890 */ /* 0x000fe2000fffe0ff */
[----:B------:R-:W-:Y:S01]  /*29c00*/  I2FP.F32.S32 R18, UR5 ;  /* 0x0000000500127c45 */ /* 0x000fe20008201400 */
[----:B------:R-:W-:Y:S01]  /*29c10*/  UIADD3 UR5, UPT, UPT, UR4, 0x7f, URZ ;  /* 0x0000007f04057890 */ /* 0x000fe2000fffe0ff */
[----:B------:R-:W-:Y:S01]  /*29c20*/  FSETP.GT.AND P0, PT, R11, R14, PT ;  /* 0x0000000e0b00720b */ /* 0x000fe20003f04000 */
[----:B------:R-:W-:Y:S01]  /*29c30*/  @P4 VIADD R5, R19, 0x80 ;  /* 0x0000008013054836 */ /* 0x000fe20000000000 */
[----:B------:R-:W-:Y:S01]  /*29c40*/  FSETP.GT.AND P4, PT, R11, R18, PT ;  /* 0x000000120b00720b */ /* 0x000fe20003f84000 */
[----:B------:R-:W-:Y:S01]  /*29c50*/  @P5 IMAD.IADD R140, R15, 0x1, R150 ;  /* 0x000000010f8c5824 */ /* 0x000fe200078e0296 */
[----:B------:R-:W-:Y:S01]  /*29c60*/  I2FP.F32.S32 R14, UR6 ;  /* 0x00000006000e7c45 */ /* 0x000fe20008201400 */
[----:B------:R-:W-:Y:S01]  /*29c70*/  UIADD3 UR6, UPT, UPT, UR4, 0x2ff, URZ ;  /* 0x000002ff04067890 */ /* 0x000fe2000fffe0ff */
[----:B------:R-:W-:Y:S01]  /*29c80*/  I2FP.F32.S32 R18, UR5 ;  /* 0x0000000500127c45 */ /* 0x000fe20008201400 */
[----:B------:R-:W-:Y:S01]  /*29c90*/  UIADD3 UR5, UPT, UPT, UR4, 0xff, URZ ;  /* 0x000000ff04057890 */ /* 0x000fe2000fffe0ff */
[C---:B------:R-:W-:Y:S01]  /*29ca0*/  FSETP.GT.AND P5, PT, R11.reuse, R14, PT ;  /* 0x0000000e0b00720b */ /* 0x040fe20003fa4000 */
[----:B------:R-:W-:Y:S01]  /*29cb0*/  @P1 VIADD R140, R16, 0x8 ;  /* 0x00000008108c1836 */ /* 0x000fe20000000000 */
[----:B------:R-:W-:Y:S01]  /*29cc0*/  UIADD3 UR4, UPT, UPT, UR4, 0x1ff, URZ ;  /* 0x000001ff04047890 */ /* 0x000fe2000fffe0ff */
[----:B------:R-:W-:Y:S01]  /*29cd0*/  I2FP.F32.S32 R16, UR6 ;  /* 0x0000000600107c45 */ /* 0x000fe20008201400 */
[----:B------:R-:W-:Y:S01]  /*29ce0*/  @P2 VIADD R7, R152, 0x80 ;  /* 0x0000008098072836 */ /* 0x000fe20000000000 */
[----:B------:R-:W-:Y:S01]  /*29cf0*/  I2FP.F32.S32 R14, UR5 ;  /* 0x00000005000e7c45 */ /* 0x000fe20008201400 */
[----:B------:R-:W-:Y:S01]  /*29d00*/  @P0 VIADD R12, R140, 0x10 ;  /* 0x000000108c0c0836 */ /* 0x000fe20000000000 */
[----:B------:R-:W-:Y:S01]  /*29d10*/  FSETP.GT.AND P2, PT, R11, R16, PT ;  /* 0x000000100b00720b */ /* 0x000fe20003f44000 */
[----:B------:R-:W-:Y:S01]  /*29d20*/  @P4 VIADD R12, R13, 0x20 ;  /* 0x000000200d0c4836 */ /* 0x000fe20000000000 */
[----:B------:R-:W-:-:S02]  /*29d30*/  FSETP.GT.AND P0, PT, R11, R14, PT ;  /* 0x0000000e0b00720b */ /* 0x000fc40003f04000 */
[----:B------:R-:W-:Y:S02]  /*29d40*/  I2FP.F32.S32 R14, UR4 ;  /* 0x00000004000e7c45 */ /* 0x000fe40008201400 */
[C---:B------:R-:W-:Y:S01]  /*29d50*/  FSETP.GT.AND P1, PT, R11.reuse, R18, PT ;  /* 0x000000120b00720b */ /* 0x040fe20003f24000 */
[----:B------:R-:W-:Y:S01]  /*29d60*/  @P5 VIADD R10, R12, 0x40 ;  /* 0x000000400c0a5836 */ /* 0x000fe20000000000 */
[C---:B------:R-:W-:Y:S02]  /*29d70*/  FSETP.GT.AND P4, PT, R11.reuse, R252, PT ;  /* 0x000000fc0b00720b */ /* 0x040fe40003f84000 */
[----:B------:R-:W-:-:S03]  /*29d80*/  FSETP.GT.AND P5, PT, R11, R14, PT ;  /* 0x0000000e0b00720b */ /* 0x000fc60003fa4000 */
[----:B------:R-:W-:-:S06]  /*29d90*/  @P2 VIADD R5, R7, 0x100 ;  /* 0x0000010007052836 */ /* 0x000fcc0000000000 */
[----:B------:R-:W-:Y:S02]  /*29da0*/  @P1 VIADD R4, R10, 0x80 ;  /* 0x000000800a041836 */ /* 0x000fe40000000000 */
[----:B------:R-:W-:Y:S02]  /*29db0*/  @P0 VIADD R4, R6, 0x100 ;  /* 0x0000010006040836 */ /* 0x000fe40000000000 */
[----:B------:R-:W0:Y:S01]  /*29dc0*/  LDC.64 R6, c[0x0][0x398] ;  /* 0x0000e600ff067b82 */ /* 0x000e220000000a00 */
[----:B------:R-:W-:Y:S02]  /*29dd0*/  @P4 VIADD R0, R3, 0x200 ;  /* 0x0000020003004836 */ /* 0x000fe40000000000 */
[----:B------:R-:W-:Y:S02]  /*29de0*/  @P5 VIADD R4, R5, 0x200 ;  /* 0x0000020005045836 */ /* 0x000fe40000000000 */
[----:B------:R-:W-:-:S03]  /*29df0*/  VIADD R5, R0, 0x1 ;  /* 0x0000000100057836 */ /* 0x000fc60000000000 */
[----:B------:R-:W-:-:S13]  /*29e00*/  ISETP.NE.AND P0, PT, R0, R4, PT ;  /* 0x000000040000720c */ /* 0x000fda0003f05270 */
[----:B------:R-:W-:Y:S02]  /*29e10*/  @P0 IMAD.MOV R5, RZ, RZ, R0 ;  /* 0x000000ffff050224 */ /* 0x000fe400078e0200 */
[----:B0-----:R-:W-:-:S03]  /*29e20*/  IMAD.WIDE R2, R2, 0x4, R6 ;  /* 0x0000000402027825 */ /* 0x001fc600078e0206 */
[----:B------:R-:W-:-:S05]  /*29e30*/  I2FP.F32.U32 R5, R5 ;  /* 0x0000000500057245 */ /* 0x000fca0000201000 */
[----:B------:R-:W-:Y:S01]  /*29e40*/  STG.E desc[UR40][R2.64], R5 ;  /* 0x0000000502007986 */ /* 0x000fe2000c101928 */
[----:B------:R-:W-:Y:S05]  /*29e50*/  EXIT ;  /* 0x000000000000794d */ /* 0x000fea0003800000 */
.L_x_0:
[----:B------:R-:W-:-:S00]  /*29e60*/  BRA `(.L_x_0) ;  /* 0xfffffffc00fc7947 */ /* 0x000fc0000383ffff */
[----:B------:R-:W-:-:S00]  /*29e70*/  NOP ;  /* 0x0000000000007918 */ /* 0x000fc00000000000 */
        /* <DEDUP_REMOVED lines=8> */
.L_x_1:


//--------------------- .nv.shared.reserved.0     --------------------------
	.section	.nv.shared.reserved.0,"aw",@nobits
	.weak		__nv_reservedSMEM_offset_0_alias
	.size		__nv_reservedSMEM_offset_0_alias, 0, 64
	.other		__nv_reservedSMEM_offset_0_alias,@"STO_CUDA_RESERVED_SHARED STV_DEFAULT"
__nv_reservedSMEM_offset_0_alias:
	.zero		0
	.zero		64


//--------------------- .nv.constant0._Z9RF_kernelPfiiiS_ --------------------------
	.section	.nv.constant0._Z9RF_kernelPfiiiS_,"a",@progbits
	.sectionflags	@""
	.align	4
.nv.constant0._Z9RF_kernelPfiiiS_:
	.zero		928


//--------------------- SYMBOLS --------------------------

	.type		.nv.reservedSmem.offset0,@object
	.size		.nv.reservedSmem.offset0,0x4
